	.target	sm_90a

	.elftype	@"ET_EXEC"


//--------------------- .note.nv.tkinfo           --------------------------
	.section	.note.nv.tkinfo,"",@"SHT_NOTE"
	.sectionflags	@"SHF_NOTE_NV_TKINFO"
	.tkinfo
        /*0018*/ 	.word	0x00000002
        /*0030*/ 	.string	""
        /*0030*/ 	.string	"ptxas"
        /*0030*/ 	.string	"Cuda compilation tools, release 13.0, V13.0.88"
        /*0030*/ 	.string	"Build cuda_13.0.r13.0/compiler.36424714_0"
        /*0030*/ 	.string	"-v  -suppress-debug-info  -lineinfo  -arch sm_90a "



//--------------------- .note.nv.cuinfo           --------------------------
	.section	.note.nv.cuinfo,"",@"SHT_NOTE"
	.sectionflags	@"SHF_NOTE_NV_CUINFO"
        /*0018*/ 	.short	0x0002
        /*001a*/ 	.short	0x005a
        /*001c*/ 	.short	0x0082
	.zero		2


//--------------------- .nv.info                  --------------------------
	.section	.nv.info,"",@"SHT_CUDA_INFO"
	.align	4


	//----- nvinfo : EIATTR_REGCOUNT
	.align		4
        /*0000*/ 	.byte	0x04, 0x2f
        /*0002*/ 	.short	(.L_1 - .L_0)
	.align		4
.L_0:
        /*0004*/ 	.word	index@(matmul_kernel)
        /*0008*/ 	.word	0x00000080


	//----- nvinfo : EIATTR_FRAME_SIZE
	.align		4
.L_1:
        /*000c*/ 	.byte	0x04, 0x11
        /*000e*/ 	.short	(.L_3 - .L_2)
	.align		4
.L_2:
        /*0010*/ 	.word	index@(matmul_kernel)
        /*0014*/ 	.word	0x000004f8


	//----- nvinfo : EIATTR_MIN_STACK_SIZE
	.align		4
.L_3:
        /*0018*/ 	.byte	0x04, 0x12
        /*001a*/ 	.short	(.L_5 - .L_4)
	.align		4
.L_4:
        /*001c*/ 	.word	index@(matmul_kernel)
        /*0020*/ 	.word	0x000004f8
.L_5:


//--------------------- .nv.compat                --------------------------
	.section	.nv.compat,"",@"SHT_CUDA_COMPAT_INFO"
	.align	4
        /*0000*/ 	.byte	0x02, 0x09, 0x01, 0x00, 0x02, 0x02, 0x04, 0x00, 0x02, 0x05, 0x05, 0x00, 0x03, 0x07, 0x01, 0x01
        /*0010*/ 	.byte	0x02, 0x03, 0x00, 0x00, 0x02, 0x06, 0x01, 0x00, 0x04, 0x0b, 0x08, 0x00, 0x00, 0x00, 0x00, 0x00
        /*0020*/ 	.byte	0x00, 0x00, 0x00, 0x00


//--------------------- .nv.info.matmul_kernel    --------------------------
	.section	.nv.info.matmul_kernel,"",@"SHT_CUDA_INFO"
	.sectionflags	@""
	.align	4


	//----- nvinfo : EIATTR_CUDA_API_VERSION
	.align		4
        /*0000*/ 	.byte	0x04, 0x37
        /*0002*/ 	.short	(.L_7 - .L_6)
.L_6:
        /*0004*/ 	.word	0x00000082


	//----- nvinfo : EIATTR_KPARAM_INFO
	.align		4
.L_7:
        /*0008*/ 	.byte	0x04, 0x17
        /*000a*/ 	.short	(.L_9 - .L_8)
.L_8:
        /*000c*/ 	.word	0x00000000
        /*0010*/ 	.short	0x000d
        /*0012*/ 	.short	0x0048
        /*0014*/ 	.byte	0x00, 0xf4, 0x21, 0x00


	//----- nvinfo : EIATTR_KPARAM_INFO
	.align		4
.L_9:
        /*0018*/ 	.byte	0x04, 0x17
        /*001a*/ 	.short	(.L_11 - .L_10)
.L_10:
        /*001c*/ 	.word	0x00000000
        /*0020*/ 	.short	0x000c
        /*0022*/ 	.short	0x0040
        /*0024*/ 	.byte	0x00, 0xf4, 0x21, 0x00


	//----- nvinfo : EIATTR_KPARAM_INFO
	.align		4
.L_11:
        /*0028*/ 	.byte	0x04, 0x17
        /*002a*/ 	.short	(.L_13 - .L_12)
.L_12:
        /*002c*/ 	.word	0x00000000
        /*0030*/ 	.short	0x000b
        /*0032*/ 	.short	0x0038
        /*0034*/ 	.byte	0x00, 0xf0, 0x11, 0x00


	//----- nvinfo : EIATTR_KPARAM_INFO
	.align		4
.L_13:
        /*0038*/ 	.byte	0x04, 0x17
        /*003a*/ 	.short	(.L_15 - .L_14)
.L_14:
        /*003c*/ 	.word	0x00000000
        /*0040*/ 	.short	0x000a
        /*0042*/ 	.short	0x0034
        /*0044*/ 	.byte	0x00, 0xf0, 0x11, 0x00


	//----- nvinfo : EIATTR_KPARAM_INFO
	.align		4
.L_15:
        /*0048*/ 	.byte	0x04, 0x17
        /*004a*/ 	.short	(.L_17 - .L_16)
.L_16:
        /*004c*/ 	.word	0x00000000
        /*0050*/ 	.short	0x0009
        /*0052*/ 	.short	0x0030
        /*0054*/ 	.byte	0x00, 0xf0, 0x11, 0x00


	//----- nvinfo : EIATTR_KPARAM_INFO
	.align		4
.L_17:
        /*0058*/ 	.byte	0x04, 0x17
        /*005a*/ 	.short	(.L_19 - .L_18)
.L_18:
        /*005c*/ 	.word	0x00000000
        /*0060*/ 	.short	0x0008
        /*0062*/ 	.short	0x002c
        /*0064*/ 	.byte	0x00, 0xf0, 0x11, 0x00


	//----- nvinfo : EIATTR_KPARAM_INFO
	.align		4
.L_19:
        /*0068*/ 	.byte	0x04, 0x17
        /*006a*/ 	.short	(.L_21 - .L_20)
.L_20:
        /*006c*/ 	.word	0x00000000
        /*0070*/ 	.short	0x0007
        /*0072*/ 	.short	0x0028
        /*0074*/ 	.byte	0x00, 0xf0, 0x11, 0x00


	//----- nvinfo : EIATTR_KPARAM_INFO
	.align		4
.L_21:
        /*0078*/ 	.byte	0x04, 0x17
        /*007a*/ 	.short	(.L_23 - .L_22)
.L_22:
        /*007c*/ 	.word	0x00000000
        /*0080*/ 	.short	0x0006
        /*0082*/ 	.short	0x0024
        /*0084*/ 	.byte	0x00, 0xf0, 0x11, 0x00


	//----- nvinfo : EIATTR_KPARAM_INFO
	.align		4
.L_23:
        /*0088*/ 	.byte	0x04, 0x17
        /*008a*/ 	.short	(.L_25 - .L_24)
.L_24:
        /*008c*/ 	.word	0x00000000
        /*0090*/ 	.short	0x0005
        /*0092*/ 	.short	0x0020
        /*0094*/ 	.byte	0x00, 0xf0, 0x11, 0x00


	//----- nvinfo : EIATTR_KPARAM_INFO
	.align		4
.L_25:
        /*0098*/ 	.byte	0x04, 0x17
        /*009a*/ 	.short	(.L_27 - .L_26)
.L_26:
        /*009c*/ 	.word	0x00000000
        /*00a0*/ 	.short	0x0004
        /*00a2*/ 	.short	0x001c
        /*00a4*/ 	.byte	0x00, 0xf0, 0x11, 0x00


	//----- nvinfo : EIATTR_KPARAM_INFO
	.align		4
.L_27:
        /*00a8*/ 	.byte	0x04, 0x17
        /*00aa*/ 	.short	(.L_29 - .L_28)
.L_28:
        /*00ac*/ 	.word	0x00000000
        /*00b0*/ 	.short	0x0003
        /*00b2*/ 	.short	0x0018
        /*00b4*/ 	.byte	0x00, 0xf0, 0x11, 0x00


	//----- nvinfo : EIATTR_KPARAM_INFO
	.align		4
.L_29:
        /*00b8*/ 	.byte	0x04, 0x17
        /*00ba*/ 	.short	(.L_31 - .L_30)
.L_30:
        /*00bc*/ 	.word	0x00000000
        /*00c0*/ 	.short	0x0002
        /*00c2*/ 	.short	0x0010
        /*00c4*/ 	.byte	0x00, 0xf4, 0x21, 0x00


	//----- nvinfo : EIATTR_KPARAM_INFO
	.align		4
.L_31:
        /*00c8*/ 	.byte	0x04, 0x17
        /*00ca*/ 	.short	(.L_33 - .L_32)
.L_32:
        /*00cc*/ 	.word	0x00000000
        /*00d0*/ 	.short	0x0001
        /*00d2*/ 	.short	0x0008
        /*00d4*/ 	.byte	0x00, 0xf4, 0x21, 0x00


	//----- nvinfo : EIATTR_KPARAM_INFO
	.align		4
.L_33:
        /*00d8*/ 	.byte	0x04, 0x17
        /*00da*/ 	.short	(.L_35 - .L_34)
.L_34:
        /*00dc*/ 	.word	0x00000000
        /*00e0*/ 	.short	0x0000
        /*00e2*/ 	.short	0x0000
        /*00e4*/ 	.byte	0x00, 0xf4, 0x21, 0x00


	//----- nvinfo : EIATTR_SPARSE_MMA_MASK
	.align		4
.L_35:
        /*00e8*/ 	.byte	0x03, 0x50
        /*00ea*/ 	.short	0x0000


	//----- nvinfo : EIATTR_MAXREG_COUNT
	.align		4
        /*00ec*/ 	.byte	0x03, 0x1b
        /*00ee*/ 	.short	0x0080


	//----- nvinfo : EIATTR_NUM_BARRIERS
	.align		4
        /*00f0*/ 	.byte	0x02, 0x4c
        /*00f2*/ 	.byte	0x01
	.zero		1


	//----- nvinfo : EIATTR_ANNOTATIONS
	.align		4
        /*00f4*/ 	.byte	0x04, 0x55
        /*00f6*/ 	.short	(.L_37 - .L_36)


	//   ....[0]....
.L_36:
        /*00f8*/ 	.word	0x00000001
        /*00fc*/ 	.byte	0x40, 0x07, 0x00, 0x00, 0x01, 0x00, 0x00, 0x00, 0x50, 0x07, 0x00, 0x00, 0x01, 0x00, 0x00, 0x00
        /* <DEDUP_REMOVED lines=537> */
        /*229c*/ 	.byte	0x10, 0x2a, 0x01, 0x00


	//----- nvinfo : EIATTR_MERCURY_ISA_VERSION
	.align		4
.L_37:
        /*22a0*/ 	.byte	0x03, 0x5f
        /*22a2*/ 	.short	0x0101


	//----- nvinfo : EIATTR_EXIT_INSTR_OFFSETS
	.align		4
        /*22a4*/ 	.byte	0x04, 0x1c
        /*22a6*/ 	.short	(.L_39 - .L_38)


	//   ....[0]....
.L_38:
        /*22a8*/ 	.word	0x00014810


	//   ....[1]....
        /*22ac*/ 	.word	0x00014830


	//----- nvinfo : EIATTR_REQNTID
	.align		4
.L_39:
        /*22b0*/ 	.byte	0x04, 0x10
        /*22b2*/ 	.short	(.L_41 - .L_40)
.L_40:
        /*22b4*/ 	.word	0x00000200
        /*22b8*/ 	.word	0x00000001
        /*22bc*/ 	.word	0x00000001


	//----- nvinfo : EIATTR_CBANK_PARAM_SIZE
	.align		4
.L_41:
        /*22c0*/ 	.byte	0x03, 0x19
        /*22c2*/ 	.short	0x0050


	//----- nvinfo : EIATTR_PARAM_CBANK
	.align		4
        /*22c4*/ 	.byte	0x04, 0x0a
        /*22c6*/ 	.short	(.L_43 - .L_42)
	.align		4
.L_42:
        /*22c8*/ 	.word	index@(.nv.constant0.matmul_kernel)
        /*22cc*/ 	.short	0x0210
        /*22ce*/ 	.short	0x0050


	//----- nvinfo : EIATTR_SW_WAR
	.align		4
.L_43:
        /*22d0*/ 	.byte	0x04, 0x36
        /*22d2*/ 	.short	(.L_45 - .L_44)
.L_44:
        /*22d4*/ 	.word	0x00000008
.L_45:


//--------------------- .nv.callgraph             --------------------------
	.section	.nv.callgraph,"",@"SHT_CUDA_CALLGRAPH"
	.align	4
	.sectionentsize	8
	.align		4
        /*0000*/ 	.word	0x00000000
	.align		4
        /*0004*/ 	.word	0xffffffff
	.align		4
        /*0008*/ 	.word	0x00000000
	.align		4
        /*000c*/ 	.word	0xfffffffe
	.align		4
        /*0010*/ 	.word	0x00000000
	.align		4
        /*0014*/ 	.word	0xfffffffd
	.align		4
        /*0018*/ 	.word	0x00000000
	.align		4
        /*001c*/ 	.word	0xfffffffc


//--------------------- .text.matmul_kernel       --------------------------
	.section	.text.matmul_kernel,"ax",@progbits
	.align	128
        .global         matmul_kernel
        .type           matmul_kernel,@function
        .size           matmul_kernel,(.L_x_3 - matmul_kernel)
        .other          matmul_kernel,@"STO_CUDA_ENTRY STV_DEFAULT"
matmul_kernel:
.text.matmul_kernel:
[----:B------:R-:W0:Y:S08]  /*0000*/  LDC R1, c[0x0][0x28] ;  /* 0x00000a00ff017b82 */ /* 0x000e300000000800 */
[----:B------:R-:W1:Y:S01]  /*0010*/  LDC.64 R2, c[0x0][0x228] ;  /* 0x00008a00ff027b82 */ /* 0x000e620000000a00 */
[----:B------:R-:W2:Y:S01]  /*0020*/  S2R R7, SR_CTAID.X ;  /* 0x0000000000077919 */ /* 0x000ea20000002500 */
[----:B------:R-:W-:Y:S01]  /*0030*/  ULDC UR20, c[0x0][0x230] ;  /* 0x00008c0000147ab9 */ /* 0x000fe20000000800 */
[----:B0-----:R-:W-:Y:S01]  /*0040*/  VIADD R1, R1, 0xfffffb08 ;  /* 0xfffffb0801017836 */ /* 0x001fe20000000000 */
[----:B------:R-:W-:Y:S01]  /*0050*/  UIADD3 UR20, UR20, 0x7f, URZ ;  /* 0x0000007f14147890 */ /* 0x000fe2000fffe03f */
[----:B------:R-:W0:Y:S01]  /*0060*/  S2R R14, SR_TID.X ;  /* 0x00000000000e7919 */ /* 0x000e220000002100 */
[----:B------:R-:W-:Y:S01]  /*0070*/  UMOV UR58, 0x400 ;  /* 0x00000400003a7882 */ /* 0x000fe20000000000 */
[----:B------:R-:W-:Y:S01]  /*0080*/  ULDC.64 UR38, c[0x0][0x208] ;  /* 0x0000820000267ab9 */ /* 0x000fe20000000a00 */
[----:B------:R-:W3:Y:S01]  /*0090*/  S2UR UR4, SR_CgaCtaId ;  /* 0x00000000000479c3 */ /* 0x000ee20000008800 */
[----:B------:R-:W-:Y:S01]  /*00a0*/  UISETP.GE.AND UP0, UPT, UR20, 0x80, UPT ;  /* 0x000000801400788c */ /* 0x000fe2000bf06270 */
[----:B------:R-:W-:-:S02]  /*00b0*/  CS2R R24, SRZ ;  /* 0x0000000000187805 */ /* 0x000fc4000001ff00 */
[----:B------:R-:W-:Y:S02]  /*00c0*/  CS2R R26, SRZ ;  /* 0x00000000001a7805 */ /* 0x000fe4000001ff00 */
[----:B------:R-:W-:Y:S02]  /*00d0*/  CS2R R28, SRZ ;  /* 0x00000000001c7805 */ /* 0x000fe4000001ff00 */
[----:B------:R-:W-:Y:S02]  /*00e0*/  CS2R R30, SRZ ;  /* 0x00000000001e7805 */ /* 0x000fe4000001ff00 */
[----:B------:R-:W-:Y:S02]  /*00f0*/  CS2R R32, SRZ ;  /* 0x0000000000207805 */ /* 0x000fe4000001ff00 */
[----:B------:R-:W-:Y:S02]  /*0100*/  CS2R R34, SRZ ;  /* 0x0000000000227805 */ /* 0x000fe4000001ff00 */
[----:B------:R-:W-:-:S02]  /*0110*/  CS2R R36, SRZ ;  /* 0x0000000000247805 */ /* 0x000fc4000001ff00 */
[----:B------:R-:W-:Y:S02]  /*0120*/  CS2R R38, SRZ ;  /* 0x0000000000267805 */ /* 0x000fe4000001ff00 */
[----:B------:R-:W-:Y:S02]  /*0130*/  CS2R R40, SRZ ;  /* 0x0000000000287805 */ /* 0x000fe4000001ff00 */
[----:B------:R-:W-:Y:S02]  /*0140*/  CS2R R42, SRZ ;  /* 0x00000000002a7805 */ /* 0x000fe4000001ff00 */
[----:B------:R-:W-:Y:S02]  /*0150*/  CS2R R44, SRZ ;  /* 0x00000000002c7805 */ /* 0x000fe4000001ff00 */
[----:B------:R-:W-:Y:S02]  /*0160*/  CS2R R46, SRZ ;  /* 0x00000000002e7805 */ /* 0x000fe4000001ff00 */
[----:B------:R-:W-:-:S02]  /*0170*/  CS2R R48, SRZ ;  /* 0x0000000000307805 */ /* 0x000fc4000001ff00 */
[----:B------:R-:W-:Y:S01]  /*0180*/  CS2R R50, SRZ ;  /* 0x0000000000327805 */ /* 0x000fe2000001ff00 */
[----:B-1----:R-:W-:Y:S01]  /*0190*/  VIADD R0, R3, 0x1ff ;  /* 0x000001ff03007836 */ /* 0x002fe20000000000 */
[----:B------:R-:W-:Y:S02]  /*01a0*/  CS2R R52, SRZ ;  /* 0x0000000000347805 */ /* 0x000fe4000001ff00 */
[----:B------:R-:W-:Y:S02]  /*01b0*/  CS2R R54, SRZ ;  /* 0x0000000000367805 */ /* 0x000fe4000001ff00 */
[----:B------:R-:W-:Y:S02]  /*01c0*/  CS2R R56, SRZ ;  /* 0x0000000000387805 */ /* 0x000fe4000001ff00 */
[----:B------:R-:W-:Y:S02]  /*01d0*/  CS2R R58, SRZ ;  /* 0x00000000003a7805 */ /* 0x000fe4000001ff00 */
[----:B------:R-:W-:-:S02]  /*01e0*/  SHF.R.S32.HI R5, RZ, 0x1f, R0 ;  /* 0x0000001fff057819 */ /* 0x000fc40000011400 */
[----:B------:R-:W-:Y:S02]  /*01f0*/  CS2R R60, SRZ ;  /* 0x00000000003c7805 */ /* 0x000fe4000001ff00 */
[----:B------:R-:W-:Y:S01]  /*0200*/  CS2R R62, SRZ ;  /* 0x00000000003e7805 */ /* 0x000fe2000001ff00 */
[----:B---3--:R-:W-:Y:S01]  /*0210*/  ULEA UR58, UR4, UR58, 0x18 ;  /* 0x0000003a043a7291 */ /* 0x008fe2000f8ec03f */
[----:B------:R-:W-:Y:S02]  /*0220*/  LEA.HI R5, R5, R0, RZ, 0x9 ;  /* 0x0000000005057211 */ /* 0x000fe400078f48ff */
[----:B------:R-:W-:Y:S02]  /*0230*/  CS2R R64, SRZ ;  /* 0x0000000000407805 */ /* 0x000fe4000001ff00 */
[----:B--2---:R-:W-:Y:S02]  /*0240*/  IABS R10, R7 ;  /* 0x00000007000a7213 */ /* 0x004fe40000000000 */
[----:B------:R-:W-:-:S02]  /*0250*/  CS2R R66, SRZ ;  /* 0x0000000000427805 */ /* 0x000fc4000001ff00 */
[----:B------:R-:W-:Y:S02]  /*0260*/  SHF.R.S32.HI R5, RZ, 0x9, R5 ;  /* 0x00000009ff057819 */ /* 0x000fe40000011405 */
[----:B------:R-:W-:Y:S02]  /*0270*/  CS2R R68, SRZ ;  /* 0x0000000000447805 */ /* 0x000fe4000001ff00 */
[----:B------:R-:W-:Y:S02]  /*0280*/  CS2R R70, SRZ ;  /* 0x0000000000467805 */ /* 0x000fe4000001ff00 */
[----:B------:R-:W-:Y:S02]  /*0290*/  CS2R R72, SRZ ;  /* 0x0000000000487805 */ /* 0x000fe4000001ff00 */
[----:B------:R-:W-:Y:S01]  /*02a0*/  CS2R R74, SRZ ;  /* 0x00000000004a7805 */ /* 0x000fe2000001ff00 */
[----:B------:R-:W-:Y:S01]  /*02b0*/  IMAD.SHL.U32 R6, R5, 0x8, RZ ;  /* 0x0000000805067824 */ /* 0x000fe200078e00ff */
[----:B------:R-:W-:-:S02]  /*02c0*/  CS2R R76, SRZ ;  /* 0x00000000004c7805 */ /* 0x000fc4000001ff00 */
[----:B------:R-:W-:Y:S02]  /*02d0*/  CS2R R78, SRZ ;  /* 0x00000000004e7805 */ /* 0x000fe4000001ff00 */
[----:B------:R-:W-:Y:S02]  /*02e0*/  CS2R R80, SRZ ;  /* 0x0000000000507805 */ /* 0x000fe4000001ff00 */
[----:B------:R-:W-:Y:S02]  /*02f0*/  CS2R R82, SRZ ;  /* 0x0000000000527805 */ /* 0x000fe4000001ff00 */
[-C--:B------:R-:W-:Y:S02]  /*0300*/  IABS R9, R6.reuse ;  /* 0x0000000600097213 */ /* 0x080fe40000000000 */
[----:B------:R-:W-:Y:S02]  /*0310*/  CS2R R84, SRZ ;  /* 0x0000000000547805 */ /* 0x000fe4000001ff00 */
[----:B------:R-:W-:-:S02]  /*0320*/  IABS R12, R6 ;  /* 0x00000006000c7213 */ /* 0x000fc40000000000 */
[----:B------:R-:W-:Y:S01]  /*0330*/  CS2R R86, SRZ ;  /* 0x0000000000567805 */ /* 0x000fe2000001ff00 */
[----:B------:R-:W1:Y:S08]  /*0340*/  I2F.RP R0, R9 ;  /* 0x0000000900007306 */ /* 0x000e700000209400 */
[----:B-1----:R-:W1:Y:S02]  /*0350*/  MUFU.RCP R0, R0 ;  /* 0x0000000000007308 */ /* 0x002e640000001000 */
[----:B-1----:R-:W-:-:S02]  /*0360*/  VIADD R4, R0, 0xffffffe ;  /* 0x0ffffffe00047836 */ /* 0x002fc40000000000 */
[----:B------:R-:W-:-:S04]  /*0370*/  IMAD.MOV R0, RZ, RZ, -R12 ;  /* 0x000000ffff007224 */ /* 0x000fc800078e0a0c */
[----:B------:R1:W2:Y:S02]  /*0380*/  F2I.FTZ.U32.TRUNC.NTZ R5, R4 ;  /* 0x0000000400057305 */ /* 0x0002a4000021f000 */
[----:B-1----:R-:W-:Y:S02]  /*0390*/  IMAD.MOV.U32 R4, RZ, RZ, RZ ;  /* 0x000000ffff047224 */ /* 0x002fe400078e00ff */
[----:B--2---:R-:W-:-:S04]  /*03a0*/  IMAD.MOV R8, RZ, RZ, -R5 ;  /* 0x000000ffff087224 */ /* 0x004fc800078e0a05 */
[----:B------:R-:W-:Y:S02]  /*03b0*/  IMAD R11, R8, R9, RZ ;  /* 0x00000009080b7224 */ /* 0x000fe400078e02ff */
[----:B------:R-:W-:Y:S02]  /*03c0*/  IMAD.MOV.U32 R8, RZ, RZ, R10 ;  /* 0x000000ffff087224 */ /* 0x000fe400078e000a */
[----:B------:R-:W-:-:S06]  /*03d0*/  IMAD.HI.U32 R5, R5, R11, R4 ;  /* 0x0000000b05057227 */ /* 0x000fcc00078e0004 */
[----:B------:R-:W-:-:S04]  /*03e0*/  IMAD.HI.U32 R5, R5, R8, RZ ;  /* 0x0000000805057227 */ /* 0x000fc800078e00ff */
[----:B------:R-:W-:-:S05]  /*03f0*/  IMAD R0, R5, R0, R8 ;  /* 0x0000000005007224 */ /* 0x000fca00078e0208 */
[----:B------:R-:W-:-:S13]  /*0400*/  ISETP.GT.U32.AND P1, PT, R9, R0, PT ;  /* 0x000000000900720c */ /* 0x000fda0003f24070 */
[----:B------:R-:W-:Y:S02]  /*0410*/  @!P1 IMAD.IADD R0, R0, 0x1, -R9 ;  /* 0x0000000100009824 */ /* 0x000fe400078e0a09 */
[----:B------:R-:W-:Y:S01]  /*0420*/  @!P1 VIADD R5, R5, 0x1 ;  /* 0x0000000105059836 */ /* 0x000fe20000000000 */
[----:B------:R-:W-:Y:S02]  /*0430*/  ISETP.NE.AND P1, PT, R6, RZ, PT ;  /* 0x000000ff0600720c */ /* 0x000fe40003f25270 */
[----:B------:R-:W-:Y:S02]  /*0440*/  ISETP.GE.U32.AND P0, PT, R0, R9, PT ;  /* 0x000000090000720c */ /* 0x000fe40003f06070 */
[----:B------:R-:W-:-:S04]  /*0450*/  LOP3.LUT R0, R7, R6, RZ, 0x3c, !PT ;  /* 0x0000000607007212 */ /* 0x000fc800078e3cff */
[----:B------:R-:W-:Y:S01]  /*0460*/  ISETP.GE.AND P2, PT, R0, RZ, PT ;  /* 0x000000ff0000720c */ /* 0x000fe20003f46270 */
[----:B------:R-:W-:-:S06]  /*0470*/  VIADD R0, R2, 0x3f ;  /* 0x0000003f02007836 */ /* 0x000fcc0000000000 */
[----:B------:R-:W-:-:S04]  /*0480*/  @P0 VIADD R5, R5, 0x1 ;  /* 0x0000000105050836 */ /* 0x000fc80000000000 */
[----:B------:R-:W-:Y:S01]  /*0490*/  IMAD.MOV.U32 R4, RZ, RZ, R5 ;  /* 0x000000ffff047224 */ /* 0x000fe200078e0005 */
[----:B------:R-:W-:-:S03]  /*04a0*/  SHF.R.S32.HI R5, RZ, 0x1f, R0 ;  /* 0x0000001fff057819 */ /* 0x000fc60000011400 */
[----:B------:R-:W-:Y:S01]  /*04b0*/  @!P2 IMAD.MOV R4, RZ, RZ, -R4 ;  /* 0x000000ffff04a224 */ /* 0x000fe200078e0a04 */
[----:B------:R-:W-:Y:S02]  /*04c0*/  @!P1 LOP3.LUT R4, RZ, R6, RZ, 0x33, !PT ;  /* 0x00000006ff049212 */ /* 0x000fe400078e33ff */
[----:B------:R-:W-:-:S03]  /*04d0*/  LEA.HI R5, R5, R0, RZ, 0x6 ;  /* 0x0000000005057211 */ /* 0x000fc600078f30ff */
[----:B------:R-:W-:Y:S02]  /*04e0*/  IMAD.SHL.U32 R8, R4, 0x8, RZ ;  /* 0x0000000804087824 */ /* 0x000fe400078e00ff */
[----:B------:R-:W-:-:S03]  /*04f0*/  IMAD.MOV R4, RZ, RZ, -R4 ;  /* 0x000000ffff047224 */ /* 0x000fc600078e0a04 */
[----:B------:R-:W-:Y:S01]  /*0500*/  LEA.HI.SX32 R5, R5, -R8, 0x1a ;  /* 0x8000000805057211 */ /* 0x000fe200078fd2ff */
[----:B------:R-:W-:-:S03]  /*0510*/  IMAD R6, R6, R4, R7 ;  /* 0x0000000406067224 */ /* 0x000fc600078e0207 */
[----:B------:R-:W-:Y:S02]  /*0520*/  VIMNMX R13, R5, 0x8, PT ;  /* 0x00000008050d7848 */ /* 0x000fe40003fe0100 */
[----:B------:R-:W-:Y:S02]  /*0530*/  IABS R11, R6 ;  /* 0x00000006000b7213 */ /* 0x000fe40000000000 */
[----:B------:R-:W-:-:S04]  /*0540*/  IABS R9, R13 ;  /* 0x0000000d00097213 */ /* 0x000fc80000000000 */
[----:B------:R-:W1:Y:S08]  /*0550*/  I2F.RP R0, R9 ;  /* 0x0000000900007306 */ /* 0x000e700000209400 */
[----:B-1----:R-:W1:Y:S02]  /*0560*/  MUFU.RCP R0, R0 ;  /* 0x0000000000007308 */ /* 0x002e640000001000 */
[----:B-1----:R-:W-:-:S06]  /*0570*/  VIADD R5, R0, 0xffffffe ;  /* 0x0ffffffe00057836 */ /* 0x002fcc0000000000 */
[----:B------:R-:W1:Y:S02]  /*0580*/  F2I.FTZ.U32.TRUNC.NTZ R5, R5 ;  /* 0x0000000500057305 */ /* 0x000e64000021f000 */
[----:B-1----:R-:W-:-:S04]  /*0590*/  IMAD.MOV R10, RZ, RZ, -R5 ;  /* 0x000000ffff0a7224 */ /* 0x002fc800078e0a05 */
[----:B------:R-:W-:Y:S01]  /*05a0*/  IMAD.MOV.U32 R4, RZ, RZ, R10 ;  /* 0x000000ffff047224 */ /* 0x000fe200078e000a */
[----:B------:R-:W-:-:S03]  /*05b0*/  IABS R10, R13 ;  /* 0x0000000d000a7213 */ /* 0x000fc60000000000 */
[----:B------:R-:W-:Y:S02]  /*05c0*/  IMAD R7, R4, R9, RZ ;  /* 0x0000000904077224 */ /* 0x000fe400078e02ff */
[----:B------:R-:W-:Y:S02]  /*05d0*/  IMAD.MOV.U32 R4, RZ, RZ, RZ ;  /* 0x000000ffff047224 */ /* 0x000fe400078e00ff */
[----:B------:R-:W-:Y:S02]  /*05e0*/  IMAD.MOV R0, RZ, RZ, -R10 ;  /* 0x000000ffff007224 */ /* 0x000fe400078e0a0a */
[----:B------:R-:W-:Y:S01]  /*05f0*/  IMAD.HI.U32 R4, R5, R7, R4 ;  /* 0x0000000705047227 */ /* 0x000fe200078e0004 */
[----:B0-----:R-:W-:-:S05]  /*0600*/  LOP3.LUT R5, R14, 0x3f, RZ, 0xc0, !PT ;  /* 0x0000003f0e057812 */ /* 0x001fca00078ec0ff */
        /* <DEDUP_REMOVED lines=8> */
[----:B------:R-:W-:-:S07]  /*0690*/  ISETP.GE.AND P2, PT, R0, RZ, PT ;  /* 0x000000ff0000720c */ /* 0x000fce0003f46270 */
[----:B------:R-:W-:Y:S01]  /*06a0*/  @P0 VIADD R4, R4, 0x1 ;  /* 0x0000000104040836 */ /* 0x000fe20000000000 */
[----:B------:R-:W-:-:S05]  /*06b0*/  PLOP3.LUT P0, PT, PT, PT, UP0, 0x80, 0x0 ;  /* 0x000000000000781c */ /* 0x000fca0003f0f008 */
[----:B------:R-:W-:Y:S01]  /*06c0*/  @!P2 IMAD.MOV R4, RZ, RZ, -R4 ;  /* 0x000000ffff04a224 */ /* 0x000fe200078e0a04 */
[----:B------:R-:W-:-:S05]  /*06d0*/  @!P1 LOP3.LUT R4, RZ, R13, RZ, 0x33, !PT ;  /* 0x0000000dff049212 */ /* 0x000fca00078e33ff */
[----:B------:R-:W-:-:S04]  /*06e0*/  IMAD.MOV R0, RZ, RZ, -R4 ;  /* 0x000000ffff007224 */ /* 0x000fc800078e0a04 */
[----:B------:R-:W-:-:S04]  /*06f0*/  IMAD R0, R13, R0, R6 ;  /* 0x000000000d007224 */ /* 0x000fc800078e0206 */
[----:B------:R-:W-:-:S04]  /*0700*/  IMAD.IADD R0, R8, 0x1, R0 ;  /* 0x0000000108007824 */ /* 0x000fc800078e0200 */
[----:B------:R-:W-:Y:S01]  /*0710*/  IMAD R15, R0, 0x40, R5 ;  /* 0x00000040000f7824 */ /* 0x000fe200078e0205 */
[----:B------:R-:W-:Y:S01]  /*0720*/  LOP3.LUT R0, R14, 0x180, RZ, 0xc0, !PT ;  /* 0x000001800e007812 */ /* 0x000fe200078ec0ff */
[----:B------:R-:W-:-:S03]  /*0730*/  IMAD.SHL.U32 R14, R4, 0x200, RZ ;  /* 0x00000200040e7824 */ /* 0x000fc600078e00ff */
[----:B------:R0:W-:Y:S04]  /*0740*/  STL [R1+0x3c0], R15 ;  /* 0x0003c00f01007387 */ /* 0x0001e80000100800 */
[----:B------:R0:W-:Y:S01]  /*0750*/  STL [R1+0x384], R14 ;  /* 0x0003840e01007387 */ /* 0x0001e20000100800 */
[----:B------:R-:W-:Y:S05]  /*0760*/  @!P0 BRA `(.L_x_0) ;  /* 0x0000011400a48947 */ /* 0x000fea0003800000 */
[----:B------:R-:W-:Y:S01]  /*0770*/  IABS R11, R2 ;  /* 0x00000002000b7213 */ /* 0x000fe20000000000 */
[----:B------:R-:W-:Y:S01]  /*0780*/  ULDC UR22, c[0x0][0x240] ;  /* 0x0000900000167ab9 */ /* 0x000fe20000000800 */
[----:B------:R-:W-:Y:S01]  /*0790*/  MOV R5, UR39 ;  /* 0x0000002700057c02 */ /* 0x000fe20008000f00 */
[----:B------:R-:W-:Y:S01]  /*07a0*/  ULDC.64 UR14, c[0x0][0x218] ;  /* 0x00008600000e7ab9 */ /* 0x000fe20000000a00 */
[----:B------:R-:W1:Y:S01]  /*07b0*/  I2F.RP R10, R11 ;  /* 0x0000000b000a7306 */ /* 0x000e620000209400 */
[----:B------:R-:W-:Y:S01]  /*07c0*/  MOV R4, UR38 ;  /* 0x0000002600047c02 */ /* 0x000fe20008000f00 */
[----:B------:R-:W-:Y:S01]  /*07d0*/  ULDC.64 UR12, c[0x0][0x218] ;  /* 0x00008600000c7ab9 */ /* 0x000fe20000000a00 */
[----:B------:R-:W-:Y:S01]  /*07e0*/  STL [R1+0xa4], R5 ;  /* 0x0000a40501007387 */ /* 0x000fe20000100800 */
[----:B------:R-:W-:Y:S01]  /*07f0*/  ISETP.GE.AND P2, PT, R15, RZ, PT ;  /* 0x000000ff0f00720c */ /* 0x000fe20003f46270 */
[----:B------:R-:W-:Y:S01]  /*0800*/  ULDC.64 UR10, c[0x0][0x218] ;  /* 0x00008600000a7ab9 */ /* 0x000fe20000000a00 */
[----:B------:R-:W-:Y:S01]  /*0810*/  ULDC.64 UR16, c[0x0][0x218] ;  /* 0x0000860000107ab9 */ /* 0x000fe20000000a00 */
[----:B------:R2:W-:Y:S01]  /*0820*/  STL [R1+0xa0], R4 ;  /* 0x0000a00401007387 */ /* 0x0005e20000100800 */
[----:B------:R-:W-:Y:S01]  /*0830*/  ULDC.64 UR8, c[0x0][0x218] ;  /* 0x0000860000087ab9 */ /* 0x000fe20000000a00 */
[----:B------:R-:W-:Y:S01]  /*0840*/  ULDC.64 UR6, c[0x0][0x218] ;  /* 0x0000860000067ab9 */ /* 0x000fe20000000a00 */
[----:B------:R-:W-:Y:S01]  /*0850*/  ULDC.64 UR18, c[0x0][0x218] ;  /* 0x0000860000127ab9 */ /* 0x000fe20000000a00 */
[----:B------:R3:W-:Y:S01]  /*0860*/  STL [R1+0x3e0], R3 ;  /* 0x0003e00301007387 */ /* 0x0007e20000100800 */
[----:B------:R-:W-:Y:S01]  /*0870*/  ULDC UR21, c[0x0][0x234] ;  /* 0x00008d0000157ab9 */ /* 0x000fe20000000800 */
[----:B------:R-:W-:Y:S01]  /*0880*/  UIADD3 UR25, UR58, 0x10000, URZ ;  /* 0x000100003a197890 */ /* 0x000fe2000fffe03f */
[----:B-1----:R-:W1:Y:S01]  /*0890*/  MUFU.RCP R10, R10 ;  /* 0x0000000a000a7308 */ /* 0x002e620000001000 */
[----:B------:R-:W-:Y:S01]  /*08a0*/  ULDC UR23, c[0x0][0x238] ;  /* 0x00008e0000177ab9 */ /* 0x000fe20000000800 */
[----:B--2---:R-:W-:Y:S01]  /*08b0*/  IABS R4, R3 ;  /* 0x0000000300047213 */ /* 0x004fe20000000000 */
[----:B------:R-:W-:Y:S01]  /*08c0*/  ULDC UR24, c[0x0][0x238] ;  /* 0x00008e0000187ab9 */ /* 0x000fe20000000800 */
[----:B------:R-:W-:Y:S01]  /*08d0*/  USHF.R.S32.HI UR26, URZ, 0x1f, UR20 ;  /* 0x0000001f3f1a7899 */ /* 0x000fe20008011414 */
[----:B------:R-:W-:Y:S01]  /*08e0*/  ULDC UR60, c[0x0][0x238] ;  /* 0x00008e00003c7ab9 */ /* 0x000fe20000000800 */
[----:B------:R-:W-:-:S02]  /*08f0*/  ULDC UR27, c[0x0][0x238] ;  /* 0x00008e00001b7ab9 */ /* 0x000fc40000000800 */
[----:B------:R-:W2:Y:S01]  /*0900*/  I2F.RP R5, R4 ;  /* 0x0000000400057306 */ /* 0x000ea20000209400 */
[----:B------:R-:W-:Y:S01]  /*0910*/  ULDC UR61, c[0x0][0x23c] ;  /* 0x00008f00003d7ab9 */ /* 0x000fe20000000800 */
[----:B-1----:R-:W-:Y:S01]  /*0920*/  VIADD R8, R10, 0xffffffe ;  /* 0x0ffffffe0a087836 */ /* 0x002fe20000000000 */
[----:B------:R-:W-:-:S05]  /*0930*/  IABS R10, R15 ;  /* 0x0000000f000a7213 */ /* 0x000fca0000000000 */
[----:B------:R1:W4:Y:S08]  /*0940*/  F2I.FTZ.U32.TRUNC.NTZ R9, R8 ;  /* 0x0000000800097305 */ /* 0x000330000021f000 */
[----:B--2---:R-:W2:Y:S01]  /*0950*/  MUFU.RCP R5, R5 ;  /* 0x0000000500057308 */ /* 0x004ea20000001000 */
[----:B-1----:R-:W-:Y:S02]  /*0960*/  IMAD.MOV.U32 R8, RZ, RZ, RZ ;  /* 0x000000ffff087224 */ /* 0x002fe400078e00ff */
[----:B----4-:R-:W-:-:S04]  /*0970*/  IMAD.MOV R12, RZ, RZ, -R9 ;  /* 0x000000ffff0c7224 */ /* 0x010fc800078e0a09 */
[----:B------:R-:W-:-:S04]  /*0980*/  IMAD R13, R12, R11, RZ ;  /* 0x0000000b0c0d7224 */ /* 0x000fc800078e02ff */
[----:B------:R-:W-:Y:S01]  /*0990*/  IMAD.HI.U32 R9, R9, R13, R8 ;  /* 0x0000000d09097227 */ /* 0x000fe200078e0008 */
[----:B------:R-:W-:-:S03]  /*09a0*/  LEA.HI R8, R0, R14, RZ, 0x19 ;  /* 0x0000000e00087211 */ /* 0x000fc600078fc8ff */
[----:B--2---:R-:W-:Y:S01]  /*09b0*/  VIADD R6, R5, 0xffffffe ;  /* 0x0ffffffe05067836 */ /* 0x004fe20000000000 */
[----:B------:R-:W-:Y:S01]  /*09c0*/  IABS R13, R8 ;  /* 0x00000008000d7213 */ /* 0x000fe20000000000 */
[----:B------:R-:W-:Y:S02]  /*09d0*/  IMAD.HI.U32 R9, R9, R10, RZ ;  /* 0x0000000a09097227 */ /* 0x000fe400078e00ff */
[----:B------:R1:W2:Y:S02]  /*09e0*/  F2I.FTZ.U32.TRUNC.NTZ R7, R6 ;  /* 0x0000000600077305 */ /* 0x0002a4000021f000 */
[----:B------:R-:W-:Y:S02]  /*09f0*/  IMAD.MOV R0, RZ, RZ, -R9 ;  /* 0x000000ffff007224 */ /* 0x000fe400078e0a09 */
[----:B0-----:R-:W-:Y:S02]  /*0a00*/  VIADD R14, R8, 0x1f8 ;  /* 0x000001f8080e7836 */ /* 0x001fe40000000000 */
[----:B------:R-:W-:-:S02]  /*0a10*/  IMAD R10, R11, R0, R10 ;  /* 0x000000000b0a7224 */ /* 0x000fc400078e020a */
[----:B------:R-:W-:Y:S01]  /*0a20*/  VIADD R16, R8, 0x1f4 ;  /* 0x000001f408107836 */ /* 0x000fe20000000000 */
[----:B------:R-:W-:Y:S01]  /*0a30*/  ISETP.GE.AND P4, PT, R14, RZ, PT ;  /* 0x000000ff0e00720c */ /* 0x000fe20003f86270 */
[----:B-1----:R-:W-:Y:S01]  /*0a40*/  IMAD.MOV.U32 R6, RZ, RZ, RZ ;  /* 0x000000ffff067224 */ /* 0x002fe200078e00ff */
[----:B------:R-:W-:Y:S01]  /*0a50*/  ISETP.GT.U32.AND P0, PT, R11, R10, PT ;  /* 0x0000000a0b00720c */ /* 0x000fe20003f04070 */
[C---:B------:R-:W-:Y:S01]  /*0a60*/  VIADD R18, R8.reuse, 0x1e8 ;  /* 0x000001e808127836 */ /* 0x040fe20000000000 */
[----:B------:R-:W-:Y:S01]  /*0a70*/  IABS R12, R16 ;  /* 0x00000010000c7213 */ /* 0x000fe20000000000 */
[C---:B------:R-:W-:Y:S02]  /*0a80*/  VIADD R23, R8.reuse, 0x1d0 ;  /* 0x000001d008177836 */ /* 0x040fe40000000000 */
[----:B--2---:R-:W-:Y:S01]  /*0a90*/  IMAD.MOV R5, RZ, RZ, -R7 ;  /* 0x000000ffff057224 */ /* 0x004fe200078e0a07 */
[----:B------:R-:W-:Y:S01]  /*0aa0*/  IABS R17, R18 ;  /* 0x0000001200117213 */ /* 0x000fe20000000000 */
[----:B------:R-:W-:-:S02]  /*0ab0*/  VIADD R24, R8, 0x1cc ;  /* 0x000001cc08187836 */ /* 0x000fc40000000000 */
[----:B------:R-:W-:Y:S02]  /*0ac0*/  IMAD R9, R5, R4, RZ ;  /* 0x0000000405097224 */ /* 0x000fe400078e02ff */
[C---:B------:R-:W-:Y:S02]  /*0ad0*/  VIADD R26, R8.reuse, 0x1c4 ;  /* 0x000001c4081a7836 */ /* 0x040fe40000000000 */
[----:B------:R-:W-:Y:S01]  /*0ae0*/  IMAD.HI.U32 R9, R7, R9, R6 ;  /* 0x0000000907097227 */ /* 0x000fe200078e0006 */
[----:B------:R-:W-:Y:S02]  /*0af0*/  IABS R7, R14 ;  /* 0x0000000e00077213 */ /* 0x000fe40000000000 */
[----:B------:R-:W-:Y:S01]  /*0b00*/  IABS R20, R26 ;  /* 0x0000001a00147213 */ /* 0x000fe20000000000 */
[----:B------:R-:W-:Y:S02]  /*0b10*/  VIADD R6, R8, 0x1fc ;  /* 0x000001fc08067836 */ /* 0x000fe40000000000 */
[----:B------:R-:W-:-:S03]  /*0b20*/  IMAD.HI.U32 R0, R9, R13, RZ ;  /* 0x0000000d09007227 */ /* 0x000fc600078e00ff */
[----:B------:R-:W-:Y:S01]  /*0b30*/  IABS R5, R6 ;  /* 0x0000000600057213 */ /* 0x000fe20000000000 */
[----:B------:R-:W-:Y:S01]  /*0b40*/  IMAD.MOV R0, RZ, RZ, -R0 ;  /* 0x000000ffff007224 */ /* 0x000fe200078e0a00 */
[----:B------:R-:W-:Y:S01]  /*0b50*/  ISETP.GE.AND P5, PT, R6, RZ, PT ;  /* 0x000000ff0600720c */ /* 0x000fe20003fa6270 */
[----:B------:R-:W-:Y:S02]  /*0b60*/  @!P0 IMAD.IADD R10, R10, 0x1, -R11 ;  /* 0x000000010a0a8824 */ /* 0x000fe400078e0a0b */
[C---:B------:R-:W-:Y:S02]  /*0b70*/  IMAD R13, R4.reuse, R0, R13 ;  /* 0x00000000040d7224 */ /* 0x040fe400078e020d */
[----:B------:R-:W-:Y:S01]  /*0b80*/  IMAD.HI.U32 R0, R9, R5, RZ ;  /* 0x0000000509007227 */ /* 0x000fe200078e00ff */
[----:B------:R-:W-:Y:S02]  /*0b90*/  ISETP.GT.U32.AND P1, PT, R11, R10, PT ;  /* 0x0000000a0b00720c */ /* 0x000fe40003f24070 */
[----:B------:R-:W-:Y:S01]  /*0ba0*/  ISETP.GT.U32.AND P0, PT, R4, R13, PT ;  /* 0x0000000d0400720c */ /* 0x000fe20003f04070 */
[----:B------:R-:W-:-:S02]  /*0bb0*/  IMAD.MOV R0, RZ, RZ, -R0 ;  /* 0x000000ffff007224 */ /* 0x000fc400078e0a00 */
[----:B------:R-:W-:-:S04]  /*0bc0*/  IMAD.HI.U32 R6, R9, R12, RZ ;  /* 0x0000000c09067227 */ /* 0x000fc800078e00ff */
[----:B------:R-:W-:Y:S02]  /*0bd0*/  IMAD R5, R4, R0, R5 ;  /* 0x0000000004057224 */ /* 0x000fe400078e0205 */
[----:B------:R-:W-:-:S03]  /*0be0*/  IMAD.HI.U32 R0, R9, R7, RZ ;  /* 0x0000000709007227 */ /* 0x000fc600078e00ff */
[----:B------:R-:W-:Y:S01]  /*0bf0*/  ISETP.GT.U32.AND P3, PT, R4, R5, PT ;  /* 0x000000050400720c */ /* 0x000fe20003f64070 */
[----:B------:R-:W-:Y:S01]  /*0c00*/  @!P1 IMAD.IADD R10, R10, 0x1, -R11 ;  /* 0x000000010a0a9824 */ /* 0x000fe200078e0a0b */
[----:B------:R-:W-:Y:S01]  /*0c10*/  ISETP.NE.AND P1, PT, R2, RZ, PT ;  /* 0x000000ff0200720c */ /* 0x000fe20003f25270 */
[----:B------:R-:W-:Y:S02]  /*0c20*/  IMAD.MOV R11, RZ, RZ, -R0 ;  /* 0x000000ffff0b7224 */ /* 0x000fe400078e0a00 */
[----:B------:R-:W-:Y:S02]  /*0c30*/  IMAD.MOV R15, RZ, RZ, -R6 ;  /* 0x000000ffff0f7224 */ /* 0x000fe400078e0a06 */
[----:B------:R-:W-:Y:S02]  /*0c40*/  VIADD R14, R8, 0x1f0 ;  /* 0x000001f0080e7836 */ /* 0x000fe40000000000 */
[C---:B------:R-:W-:Y:S02]  /*0c50*/  IMAD R7, R4.reuse, R11, R7 ;  /* 0x0000000b04077224 */ /* 0x040fe400078e0207 */
[----:B------:R-:W-:Y:S01]  /*0c60*/  @!P0 IMAD.IADD R13, R13, 0x1, -R4 ;  /* 0x000000010d0d8824 */ /* 0x000fe200078e0a04 */
[----:B------:R-:W-:Y:S01]  /*0c70*/  IABS R6, R14 ;  /* 0x0000000e00067213 */ /* 0x000fe20000000000 */
[----:B------:R-:W-:-:S02]  /*0c80*/  IMAD R11, R4, R15, R12 ;  /* 0x0000000f040b7224 */ /* 0x000fc400078e020c */
[----:B------:R-:W-:Y:S01]  /*0c90*/  IMAD.MOV.U32 R0, RZ, RZ, R10 ;  /* 0x000000ffff007224 */ /* 0x000fe200078e000a */
[C---:B------:R-:W-:Y:S01]  /*0ca0*/  ISETP.GT.U32.AND P0, PT, R4.reuse, R13, PT ;  /* 0x0000000d0400720c */ /* 0x040fe20003f04070 */
[----:B------:R-:W-:Y:S01]  /*0cb0*/  @!P3 IMAD.IADD R5, R5, 0x1, -R4 ;  /* 0x000000010505b824 */ /* 0x000fe200078e0a04 */
[----:B------:R-:W-:Y:S01]  /*0cc0*/  ISETP.GT.U32.AND P6, PT, R4, R11, PT ;  /* 0x0000000b0400720c */ /* 0x000fe20003fc4070 */
[----:B------:R-:W-:Y:S01]  /*0cd0*/  @!P2 IMAD.MOV R0, RZ, RZ, -R0 ;  /* 0x000000ffff00a224 */ /* 0x000fe200078e0a00 */
[----:B------:R-:W-:Y:S01]  /*0ce0*/  ISETP.GE.AND P2, PT, R8, RZ, PT ;  /* 0x000000ff0800720c */ /* 0x000fe20003f46270 */
[----:B------:R-:W-:Y:S01]  /*0cf0*/  IMAD.MOV.U32 R15, RZ, RZ, R6 ;  /* 0x000000ffff0f7224 */ /* 0x000fe200078e0006 */
[----:B------:R-:W-:Y:S01]  /*0d00*/  ISETP.GT.U32.AND P3, PT, R4, R5, PT ;  /* 0x000000050400720c */ /* 0x000fe20003f64070 */
[----:B------:R-:W-:Y:S01]  /*0d10*/  VIADD R12, R8, 0x1ec ;  /* 0x000001ec080c7836 */ /* 0x000fe20000000000 */
[----:B------:R-:W-:Y:S01]  /*0d20*/  @!P1 LOP3.LUT R0, RZ, R2, RZ, 0x33, !PT ;  /* 0x00000002ff009212 */ /* 0x000fe200078e33ff */
[----:B------:R-:W-:Y:S01]  /*0d30*/  IMAD.HI.U32 R2, R9, R15, RZ ;  /* 0x0000000f09027227 */ /* 0x000fe200078e00ff */
[----:B------:R-:W-:-:S02]  /*0d40*/  ISETP.GT.U32.AND P1, PT, R4, R7, PT ;  /* 0x000000070400720c */ /* 0x000fc40003f24070 */
[----:B------:R-:W-:Y:S01]  /*0d50*/  IABS R10, R12 ;  /* 0x0000000c000a7213 */ /* 0x000fe20000000000 */
[----:B------:R-:W-:Y:S01]  /*0d60*/  IMAD.MOV R2, RZ, RZ, -R2 ;  /* 0x000000ffff027224 */ /* 0x000fe200078e0a02 */
[----:B------:R0:W-:Y:S01]  /*0d70*/  STL [R1+0x3c4], R0 ;  /* 0x0003c40001007387 */ /* 0x0001e20000100800 */
[--C-:B------:R-:W-:Y:S01]  /*0d80*/  @!P0 IMAD.IADD R13, R13, 0x1, -R4.reuse ;  /* 0x000000010d0d8824 */ /* 0x100fe200078e0a04 */
[----:B------:R-:W-:Y:S01]  /*0d90*/  ISETP.GE.AND P0, PT, R16, RZ, PT ;  /* 0x000000ff1000720c */ /* 0x000fe20003f06270 */
[--C-:B------:R-:W-:Y:S01]  /*0da0*/  @!P6 IMAD.IADD R11, R11, 0x1, -R4.reuse ;  /* 0x000000010b0be824 */ /* 0x100fe200078e0a04 */
[----:B------:R-:W-:Y:S01]  /*0db0*/  ISETP.GE.AND P6, PT, R14, RZ, PT ;  /* 0x000000ff0e00720c */ /* 0x000fe20003fc6270 */
[C---:B------:R-:W-:Y:S02]  /*0dc0*/  IMAD R15, R4.reuse, R2, R15 ;  /* 0x00000002040f7224 */ /* 0x040fe400078e020f */
[----:B------:R-:W-:Y:S01]  /*0dd0*/  @!P2 IMAD.MOV R13, RZ, RZ, -R13 ;  /* 0x000000ffff0da224 */ /* 0x000fe200078e0a0d */
[C---:B------:R-:W-:Y:S01]  /*0de0*/  ISETP.GT.U32.AND P2, PT, R4.reuse, R11, PT ;  /* 0x0000000b0400720c */ /* 0x040fe20003f44070 */
[----:B------:R-:W-:Y:S01]  /*0df0*/  @!P3 IMAD.IADD R5, R5, 0x1, -R4 ;  /* 0x000000010505b824 */ /* 0x000fe200078e0a04 */
[----:B------:R-:W-:Y:S01]  /*0e00*/  ISETP.GT.U32.AND P3, PT, R4, R15, PT ;  /* 0x0000000f0400720c */ /* 0x000fe20003f64070 */
[----:B------:R-:W-:Y:S01]  /*0e10*/  IMAD.HI.U32 R2, R9, R10, RZ ;  /* 0x0000000a09027227 */ /* 0x000fe200078e00ff */
[----:B------:R-:W-:Y:S03]  /*0e20*/  STL [R1+0x3e4], R13 ;  /* 0x0003e40d01007387 */ /* 0x000fe60000100800 */
[----:B---3--:R-:W-:-:S02]  /*0e30*/  IMAD.MOV.U32 R3, RZ, RZ, R5 ;  /* 0x000000ffff037224 */ /* 0x008fc400078e0005 */
[----:B------:R-:W-:Y:S02]  /*0e40*/  @!P1 IMAD.IADD R7, R7, 0x1, -R4 ;  /* 0x0000000107079824 */ /* 0x000fe400078e0a04 */
[----:B------:R-:W-:Y:S02]  /*0e50*/  IMAD.MOV R5, RZ, RZ, -R2 ;  /* 0x000000ffff057224 */ /* 0x000fe400078e0a02 */
[----:B------:R-:W-:Y:S01]  /*0e60*/  @!P2 IMAD.IADD R11, R11, 0x1, -R4 ;  /* 0x000000010b0ba824 */ /* 0x000fe200078e0a04 */
[C---:B------:R-:W-:Y:S01]  /*0e70*/  ISETP.GT.U32.AND P1, PT, R4.reuse, R7, PT ;  /* 0x000000070400720c */ /* 0x040fe20003f24070 */
[C---:B------:R-:W-:Y:S02]  /*0e80*/  IMAD R5, R4.reuse, R5, R10 ;  /* 0x0000000504057224 */ /* 0x040fe400078e020a */
[----:B------:R-:W-:Y:S02]  /*0e90*/  @!P3 IMAD.IADD R15, R15, 0x1, -R4 ;  /* 0x000000010f0fb824 */ /* 0x000fe400078e0a04 */
[----:B------:R-:W-:Y:S01]  /*0ea0*/  IMAD.HI.U32 R6, R9, R17, RZ ;  /* 0x0000001109067227 */ /* 0x000fe200078e00ff */
[----:B------:R-:W-:-:S02]  /*0eb0*/  ISETP.GT.U32.AND P2, PT, R4, R5, PT ;  /* 0x000000050400720c */ /* 0x000fc40003f44070 */
[----:B------:R-:W-:Y:S01]  /*0ec0*/  ISETP.GT.U32.AND P3, PT, R4, R15, PT ;  /* 0x0000000f0400720c */ /* 0x000fe20003f64070 */
[----:B------:R-:W-:Y:S01]  /*0ed0*/  @!P5 IMAD.MOV R3, RZ, RZ, -R3 ;  /* 0x000000ffff03d224 */ /* 0x000fe200078e0a03 */
[----:B------:R-:W-:Y:S01]  /*0ee0*/  ISETP.GE.AND P5, PT, R12, RZ, PT ;  /* 0x000000ff0c00720c */ /* 0x000fe20003fa6270 */
[----:B------:R-:W-:Y:S02]  /*0ef0*/  IMAD.MOV R6, RZ, RZ, -R6 ;  /* 0x000000ffff067224 */ /* 0x000fe400078e0a06 */
[--C-:B------:R-:W-:Y:S01]  /*0f00*/  @!P1 IMAD.IADD R7, R7, 0x1, -R4.reuse ;  /* 0x0000000107079824 */ /* 0x100fe200078e0a04 */
[----:B------:R1:W-:Y:S01]  /*0f10*/  STL [R1+0x14], R3 ;  /* 0x0000140301007387 */ /* 0x0003e20000100800 */
[----:B------:R-:W-:Y:S01]  /*0f20*/  VIADD R2, R8, 0x1e4 ;  /* 0x000001e408027836 */ /* 0x000fe20000000000 */
[----:B------:R-:W-:Y:S01]  /*0f30*/  ISETP.GE.AND P1, PT, R18, RZ, PT ;  /* 0x000000ff1200720c */ /* 0x000fe20003f26270 */
[----:B------:R-:W-:Y:S01]  /*0f40*/  IMAD R17, R4, R6, R17 ;  /* 0x0000000604117224 */ /* 0x000fe200078e0211 */
[----:B------:R-:W-:Y:S01]  /*0f50*/  IABS R18, R24 ;  /* 0x0000001800127213 */ /* 0x000fe20000000000 */
[----:B------:R-:W-:Y:S01]  /*0f60*/  VIADD R6, R8, 0x1e0 ;  /* 0x000001e008067836 */ /* 0x000fe20000000000 */
[----:B------:R-:W-:Y:S01]  /*0f70*/  IABS R125, R2 ;  /* 0x00000002007d7213 */ /* 0x000fe20000000000 */
[----:B------:R-:W-:-:S02]  /*0f80*/  @!P2 IMAD.IADD R5, R5, 0x1, -R4 ;  /* 0x000000010505a824 */ /* 0x000fc400078e0a04 */
[----:B0-----:R-:W-:Y:S01]  /*0f90*/  IMAD.MOV.U32 R0, RZ, RZ, R11 ;  /* 0x000000ffff007224 */ /* 0x001fe200078e000b */
[----:B------:R-:W-:Y:S01]  /*0fa0*/  IABS R124, R6 ;  /* 0x00000006007c7213 */ /* 0x000fe20000000000 */
[----:B-1----:R-:W-:Y:S01]  /*0fb0*/  IMAD.MOV.U32 R3, RZ, RZ, R7 ;  /* 0x000000ffff037224 */ /* 0x002fe200078e0007 */
[C---:B------:R-:W-:Y:S01]  /*0fc0*/  ISETP.GT.U32.AND P2, PT, R4.reuse, R5, PT ;  /* 0x000000050400720c */ /* 0x040fe20003f44070 */
[----:B------:R-:W-:Y:S01]  /*0fd0*/  @!P3 IMAD.IADD R15, R15, 0x1, -R4 ;  /* 0x000000010f0fb824 */ /* 0x000fe200078e0a04 */
[----:B------:R-:W-:Y:S01]  /*0fe0*/  ISETP.GT.U32.AND P3, PT, R4, R17, PT ;  /* 0x000000110400720c */ /* 0x000fe20003f64070 */
[----:B------:R-:W-:Y:S01]  /*0ff0*/  @!P4 IMAD.MOV R3, RZ, RZ, -R3 ;  /* 0x000000ffff03c224 */ /* 0x000fe200078e0a03 */
[----:B------:R-:W-:Y:S01]  /*1000*/  ISETP.GE.AND P4, PT, R2, RZ, PT ;  /* 0x000000ff0200720c */ /* 0x000fe20003f86270 */
[----:B------:R-:W-:-:S03]  /*1010*/  IMAD.HI.U32 R2, R9, R125, RZ ;  /* 0x0000007d09027227 */ /* 0x000fc600078e00ff */
[----:B------:R0:W-:Y:S01]  /*1020*/  STL [R1+0x10], R3 ;  /* 0x0000100301007387 */ /* 0x0001e20000100800 */
[----:B------:R-:W-:Y:S01]  /*1030*/  @!P0 IMAD.MOV R0, RZ, RZ, -R0 ;  /* 0x000000ffff008224 */ /* 0x000fe200078e0a00 */
[----:B------:R-:W-:Y:S01]  /*1040*/  ISETP.GE.AND P0, PT, R6, RZ, PT ;  /* 0x000000ff0600720c */ /* 0x000fe20003f06270 */
[----:B------:R-:W-:-:S03]  /*1050*/  IMAD.HI.U32 R6, R9, R124, RZ ;  /* 0x0000007c09067227 */ /* 0x000fc600078e00ff */
[----:B------:R1:W-:Y:S01]  /*1060*/  STL [R1+0xc], R0 ;  /* 0x00000c0001007387 */ /* 0x0003e20000100800 */
[----:B------:R-:W-:Y:S02]  /*1070*/  IMAD.MOV R2, RZ, RZ, -R2 ;  /* 0x000000ffff027224 */ /* 0x000fe400078e0a02 */
[----:B------:R-:W-:Y:S02]  /*1080*/  IMAD.MOV R7, RZ, RZ, -R6 ;  /* 0x000000ffff077224 */ /* 0x000fe400078e0a06 */
[C---:B------:R-:W-:Y:S02]  /*1090*/  IMAD R125, R4.reuse, R2, R125 ;  /* 0x00000002047d7224 */ /* 0x040fe400078e027d */
[C---:B------:R-:W-:Y:S02]  /*10a0*/  IMAD R124, R4.reuse, R7, R124 ;  /* 0x00000007047c7224 */ /* 0x040fe400078e027c */
[----:B------:R-:W-:Y:S01]  /*10b0*/  @!P2 IMAD.IADD R5, R5, 0x1, -R4 ;  /* 0x000000010505a824 */ /* 0x000fe200078e0a04 */
[----:B------:R-:W-:Y:S01]  /*10c0*/  ISETP.GT.U32.AND P2, PT, R4, R125, PT ;  /* 0x0000007d0400720c */ /* 0x000fe20003f44070 */
[----:B0-----:R-:W-:-:S02]  /*10d0*/  IMAD.MOV.U32 R3, RZ, RZ, R15 ;  /* 0x000000ffff037224 */ /* 0x001fc400078e000f */
[--C-:B------:R-:W-:Y:S02]  /*10e0*/  @!P3 IMAD.IADD R17, R17, 0x1, -R4.reuse ;  /* 0x000000011111b824 */ /* 0x100fe400078e0a04 */
[----:B------:R-:W-:Y:S01]  /*10f0*/  @!P6 IMAD.MOV R3, RZ, RZ, -R3 ;  /* 0x000000ffff03e224 */ /* 0x000fe200078e0a03 */
[----:B------:R-:W-:Y:S01]  /*1100*/  ISETP.GT.U32.AND P6, PT, R4, R124, PT ;  /* 0x0000007c0400720c */ /* 0x000fe20003fc4070 */
[----:B------:R-:W-:Y:S01]  /*1110*/  VIADD R11, R8, 0x1dc ;  /* 0x000001dc080b7836 */ /* 0x000fe20000000000 */
[----:B------:R-:W-:Y:S01]  /*1120*/  ISETP.GT.U32.AND P3, PT, R4, R17, PT ;  /* 0x000000110400720c */ /* 0x000fe20003f64070 */
[----:B------:R-:W-:Y:S01]  /*1130*/  VIADD R12, R8, 0x1d8 ;  /* 0x000001d8080c7836 */ /* 0x000fe20000000000 */
[----:B------:R-:W-:Y:S01]  /*1140*/  STL [R1+0x8], R3 ;  /* 0x0000080301007387 */ /* 0x000fe20000100800 */
[----:B-1----:R-:W-:Y:S01]  /*1150*/  IMAD.MOV.U32 R0, RZ, RZ, R5 ;  /* 0x000000ffff007224 */ /* 0x002fe200078e0005 */
[----:B------:R-:W-:Y:S01]  /*1160*/  IABS R14, R11 ;  /* 0x0000000b000e7213 */ /* 0x000fe20000000000 */
[----:B------:R-:W-:Y:S01]  /*1170*/  @!P2 IMAD.IADD R125, R125, 0x1, -R4 ;  /* 0x000000017d7da824 */ /* 0x000fe200078e0a04 */
[----:B------:R-:W-:Y:S01]  /*1180*/  IABS R10, R12 ;  /* 0x0000000c000a7213 */ /* 0x000fe20000000000 */
[----:B------:R-:W-:-:S03]  /*1190*/  IMAD.HI.U32 R5, R9, R18, RZ ;  /* 0x0000001209057227 */ /* 0x000fc600078e00ff */
[----:B------:R-:W-:Y:S01]  /*11a0*/  ISETP.GT.U32.AND P2, PT, R4, R125, PT ;  /* 0x0000007d0400720c */ /* 0x000fe20003f44070 */
[----:B------:R-:W-:Y:S02]  /*11b0*/  @!P6 IMAD.IADD R124, R124, 0x1, -R4 ;  /* 0x000000017c7ce824 */ /* 0x000fe400078e0a04 */
[----:B------:R-:W-:-:S03]  /*11c0*/  IMAD.HI.U32 R2, R9, R14, RZ ;  /* 0x0000000e09027227 */ /* 0x000fc600078e00ff */
[----:B------:R-:W-:Y:S01]  /*11d0*/  ISETP.GT.U32.AND P6, PT, R4, R124, PT ;  /* 0x0000007c0400720c */ /* 0x000fe20003fc4070 */
[----:B------:R-:W-:Y:S01]  /*11e0*/  @!P3 IMAD.IADD R17, R17, 0x1, -R4 ;  /* 0x000000011111b824 */ /* 0x000fe200078e0a04 */
[----:B------:R-:W-:Y:S01]  /*11f0*/  ISETP.GE.AND P3, PT, R12, RZ, PT ;  /* 0x000000ff0c00720c */ /* 0x000fe20003f66270 */
[----:B------:R-:W-:Y:S02]  /*1200*/  VIADD R12, R8, 0x1d4 ;  /* 0x000001d4080c7836 */ /* 0x000fe40000000000 */
[----:B------:R-:W-:-:S03]  /*1210*/  IMAD.HI.U32 R6, R9, R10, RZ ;  /* 0x0000000a09067227 */ /* 0x000fc600078e00ff */
[----:B------:R-:W-:Y:S01]  /*1220*/  IABS R16, R12 ;  /* 0x0000000c00107213 */ /* 0x000fe20000000000 */
[----:B------:R-:W-:Y:S02]  /*1230*/  IMAD.MOV R7, RZ, RZ, -R2 ;  /* 0x000000ffff077224 */ /* 0x000fe400078e0a02 */
[----:B------:R-:W-:Y:S02]  /*1240*/  IMAD.MOV R15, RZ, RZ, -R6 ;  /* 0x000000ffff0f7224 */ /* 0x000fe400078e0a06 */
[C---:B------:R-:W-:Y:S02]  /*1250*/  IMAD R14, R4.reuse, R7, R14 ;  /* 0x00000007040e7224 */ /* 0x040fe400078e020e */
[C---:B------:R-:W-:Y:S01]  /*1260*/  IMAD R15, R4.reuse, R15, R10 ;  /* 0x0000000f040f7224 */ /* 0x040fe200078e020a */
[----:B------:R-:W-:Y:S01]  /*1270*/  IABS R10, R23 ;  /* 0x00000017000a7213 */ /* 0x000fe20000000000 */
[----:B------:R-:W-:Y:S01]  /*1280*/  @!P2 IMAD.IADD R125, R125, 0x1, -R4 ;  /* 0x000000017d7da824 */ /* 0x000fe200078e0a04 */
[----:B------:R-:W-:Y:S01]  /*1290*/  ISETP.GT.U32.AND P2, PT, R4, R14, PT ;  /* 0x0000000e0400720c */ /* 0x000fe20003f44070 */
[----:B------:R-:W-:-:S04]  /*12a0*/  IMAD.HI.U32 R2, R9, R16, RZ ;  /* 0x0000001009027227 */ /* 0x000fc800078e00ff */
[----:B------:R-:W-:Y:S01]  /*12b0*/  @!P6 IMAD.IADD R124, R124, 0x1, -R4 ;  /* 0x000000017c7ce824 */ /* 0x000fe200078e0a04 */
[----:B------:R-:W-:Y:S01]  /*12c0*/  ISETP.GT.U32.AND P6, PT, R4, R15, PT ;  /* 0x0000000f0400720c */ /* 0x000fe20003fc4070 */
[----:B------:R-:W-:Y:S02]  /*12d0*/  IMAD.MOV R7, RZ, RZ, -R2 ;  /* 0x000000ffff077224 */ /* 0x000fe400078e0a02 */
[----:B------:R-:W-:-:S04]  /*12e0*/  IMAD.HI.U32 R2, R9, R10, RZ ;  /* 0x0000000a09027227 */ /* 0x000fc800078e00ff */
[----:B------:R-:W-:Y:S02]  /*12f0*/  IMAD R16, R4, R7, R16 ;  /* 0x0000000704107224 */ /* 0x000fe400078e0210 */
[----:B------:R-:W-:Y:S02]  /*1300*/  IMAD.MOV R7, RZ, RZ, -R2 ;  /* 0x000000ffff077224 */ /* 0x000fe400078e0a02 */
[----:B------:R-:W-:Y:S01]  /*1310*/  @!P5 IMAD.MOV R0, RZ, RZ, -R0 ;  /* 0x000000ffff00d224 */ /* 0x000fe200078e0a00 */
[----:B------:R-:W-:Y:S01]  /*1320*/  ISETP.GE.AND P5, PT, R11, RZ, PT ;  /* 0x000000ff0b00720c */ /* 0x000fe20003fa6270 */
[----:B------:R-:W-:Y:S02]  /*1330*/  IMAD.MOV R11, RZ, RZ, -R5 ;  /* 0x000000ffff0b7224 */ /* 0x000fe400078e0a05 */
[----:B------:R-:W-:Y:S01]  /*1340*/  @!P2 IMAD.IADD R14, R14, 0x1, -R4 ;  /* 0x000000010e0ea824 */ /* 0x000fe200078e0a04 */
[C---:B------:R-:W-:Y:S01]  /*1350*/  ISETP.GT.U32.AND P2, PT, R4.reuse, R16, PT ;  /* 0x000000100400720c */ /* 0x040fe20003f44070 */
[----:B------:R-:W-:Y:S01]  /*1360*/  IMAD R5, R4, R7, R10 ;  /* 0x0000000704057224 */ /* 0x000fe200078e020a */
[----:B------:R0:W-:Y:S01]  /*1370*/  STL [R1+0x4], R0 ;  /* 0x0000040001007387 */ /* 0x0001e20000100800 */
[----:B------:R-:W-:-:S02]  /*1380*/  @!P6 IMAD.IADD R15, R15, 0x1, -R4 ;  /* 0x000000010f0fe824 */ /* 0x000fc400078e0a04 */
[----:B------:R-:W-:Y:S01]  /*1390*/  IMAD.HI.U32 R2, R9, R20, RZ ;  /* 0x0000001409027227 */ /* 0x000fe200078e00ff */
[----:B------:R-:W-:-:S03]  /*13a0*/  ISETP.GT.U32.AND P6, PT, R4, R5, PT ;  /* 0x000000050400720c */ /* 0x000fc60003fc4070 */
[----:B------:R-:W-:Y:S02]  /*13b0*/  VIADD R25, R8, 0x1c8 ;  /* 0x000001c808197836 */ /* 0x000fe40000000000 */
[----:B------:R-:W-:Y:S02]  /*13c0*/  IMAD.MOV R7, RZ, RZ, -R2 ;  /* 0x000000ffff077224 */ /* 0x000fe400078e0a02 */
[--C-:B------:R-:W-:Y:S01]  /*13d0*/  @!P2 IMAD.IADD R16, R16, 0x1, -R4.reuse ;  /* 0x000000011010a824 */ /* 0x100fe200078e0a04 */
[----:B------:R-:W-:Y:S01]  /*13e0*/  IABS R19, R25 ;  /* 0x0000001900137213 */ /* 0x000fe20000000000 */
[----:B0-----:R-:W-:Y:S01]  /*13f0*/  IMAD.MOV.U32 R0, RZ, RZ, R17 ;  /* 0x000000ffff007224 */ /* 0x001fe200078e0011 */
[C---:B------:R-:W-:Y:S01]  /*1400*/  ISETP.GT.U32.AND P2, PT, R4.reuse, R14, PT ;  /* 0x0000000e0400720c */ /* 0x040fe20003f44070 */
[----:B------:R-:W-:Y:S02]  /*1410*/  @!P4 IMAD.MOV R125, RZ, RZ, -R125 ;  /* 0x000000ffff7dc224 */ /* 0x000fe400078e0a7d */
[----:B------:R-:W-:Y:S01]  /*1420*/  @!P6 IMAD.IADD R5, R5, 0x1, -R4 ;  /* 0x000000010505e824 */ /* 0x000fe200078e0a04 */
[C---:B------:R-:W-:Y:S01]  /*1430*/  ISETP.GT.U32.AND P6, PT, R4.reuse, R16, PT ;  /* 0x000000100400720c */ /* 0x040fe20003fc4070 */
[----:B------:R-:W-:Y:S01]  /*1440*/  @!P1 IMAD.MOV R0, RZ, RZ, -R0 ;  /* 0x000000ffff009224 */ /* 0x000fe200078e0a00 */
[C---:B------:R-:W-:Y:S01]  /*1450*/  ISETP.GT.U32.AND P1, PT, R4.reuse, R15, PT ;  /* 0x0000000f0400720c */ /* 0x040fe20003f24070 */
[C---:B------:R-:W-:Y:S01]  /*1460*/  IMAD R20, R4.reuse, R7, R20 ;  /* 0x0000000704147224 */ /* 0x040fe200078e0214 */
[C---:B------:R-:W-:Y:S01]  /*1470*/  ISETP.GT.U32.AND P4, PT, R4.reuse, R5, PT ;  /* 0x000000050400720c */ /* 0x040fe20003f84070 */
[----:B------:R-:W-:Y:S01]  /*1480*/  IMAD R18, R4, R11, R18 ;  /* 0x0000000b04127224 */ /* 0x000fe200078e0212 */
[----:B------:R-:W-:Y:S01]  /*1490*/  STL [R1+0x3d0], R0 ;  /* 0x0003d00001007387 */ /* 0x000fe20000100800 */
[----:B------:R-:W-:-:S02]  /*14a0*/  VIADD R11, R8, 0x1bc ;  /* 0x000001bc080b7836 */ /* 0x000fc40000000000 */
[----:B------:R-:W-:Y:S01]  /*14b0*/  IMAD.HI.U32 R6, R9, R19, RZ ;  /* 0x0000001309067227 */ /* 0x000fe200078e00ff */
[----:B------:R-:W-:Y:S02]  /*14c0*/  STL [R1+0x3d4], R125 ;  /* 0x0003d47d01007387 */ /* 0x000fe40000100800 */
[----:B------:R-:W-:Y:S01]  /*14d0*/  IABS R22, R11 ;  /* 0x0000000b00167213 */ /* 0x000fe20000000000 */
[----:B------:R-:W-:Y:S02]  /*14e0*/  VIADD R10, R8, 0x1c0 ;  /* 0x000001c0080a7836 */ /* 0x000fe40000000000 */
[----:B------:R-:W-:Y:S01]  /*14f0*/  @!P6 IMAD.IADD R16, R16, 0x1, -R4 ;  /* 0x000000011010e824 */ /* 0x000fe200078e0a04 */
[C---:B------:R-:W-:Y:S01]  /*1500*/  ISETP.GT.U32.AND P6, PT, R4.reuse, R20, PT ;  /* 0x000000140400720c */ /* 0x040fe20003fc4070 */
[----:B------:R-:W-:Y:S01]  /*1510*/  @!P0 IMAD.MOV R124, RZ, RZ, -R124 ;  /* 0x000000ffff7c8224 */ /* 0x000fe200078e0a7c */
[----:B------:R-:W-:Y:S01]  /*1520*/  ISETP.GT.U32.AND P0, PT, R4, R18, PT ;  /* 0x000000120400720c */ /* 0x000fe20003f04070 */
[----:B------:R-:W-:Y:S01]  /*1530*/  IMAD.MOV R6, RZ, RZ, -R6 ;  /* 0x000000ffff067224 */ /* 0x000fe200078e0a06 */
[----:B------:R-:W-:Y:S01]  /*1540*/  IABS R21, R10 ;  /* 0x0000000a00157213 */ /* 0x000fe20000000000 */
[--C-:B------:R-:W-:Y:S01]  /*1550*/  @!P1 IMAD.IADD R15, R15, 0x1, -R4.reuse ;  /* 0x000000010f0f9824 */ /* 0x100fe200078e0a04 */
[----:B------:R-:W-:Y:S01]  /*1560*/  ISETP.GE.AND P1, PT, R12, RZ, PT ;  /* 0x000000ff0c00720c */ /* 0x000fe20003f26270 */
[----:B------:R-:W-:Y:S01]  /*1570*/  IMAD R19, R4, R6, R19 ;  /* 0x0000000604137224 */ /* 0x000fe200078e0213 */
[----:B------:R-:W-:Y:S01]  /*1580*/  STL [R1+0x3d8], R124 ;  /* 0x0003d87c01007387 */ /* 0x000fe20000100800 */
[----:B------:R-:W-:Y:S01]  /*1590*/  @!P4 IMAD.IADD R5, R5, 0x1, -R4 ;  /* 0x000000010505c824 */ /* 0x000fe200078e0a04 */
[----:B------:R-:W-:Y:S01]  /*15a0*/  ISETP.GE.AND P4, PT, R23, RZ, PT ;  /* 0x000000ff1700720c */ /* 0x000fe20003f86270 */
[----:B------:R-:W-:-:S04]  /*15b0*/  IMAD.HI.U32 R6, R9, R22, RZ ;  /* 0x0000001609067227 */ /* 0x000fc800078e00ff */
[----:B------:R-:W-:-:S04]  /*15c0*/  IMAD.HI.U32 R2, R9, R21, RZ ;  /* 0x0000001509027227 */ /* 0x000fc800078e00ff */
[----:B------:R-:W-:Y:S01]  /*15d0*/  @!P2 IMAD.IADD R14, R14, 0x1, -R4 ;  /* 0x000000010e0ea824 */ /* 0x000fe200078e0a04 */
[----:B------:R-:W-:Y:S01]  /*15e0*/  ISETP.GT.U32.AND P2, PT, R4, R19, PT ;  /* 0x000000130400720c */ /* 0x000fe20003f44070 */
[----:B------:R-:W-:Y:S02]  /*15f0*/  IMAD.MOV R7, RZ, RZ, -R6 ;  /* 0x000000ffff077224 */ /* 0x000fe400078e0a06 */
[----:B------:R-:W-:Y:S02]  /*1600*/  IMAD.MOV R2, RZ, RZ, -R2 ;  /* 0x000000ffff027224 */ /* 0x000fe400078e0a02 */
[----:B------:R-:W-:Y:S02]  /*1610*/  VIADD R6, R8, 0x1b8 ;  /* 0x000001b808067836 */ /* 0x000fe40000000000 */
[--C-:B------:R-:W-:Y:S02]  /*1620*/  @!P6 IMAD.IADD R20, R20, 0x1, -R4.reuse ;  /* 0x000000011414e824 */ /* 0x100fe400078e0a04 */
[----:B------:R-:W-:Y:S01]  /*1630*/  @!P0 IMAD.IADD R18, R18, 0x1, -R4 ;  /* 0x0000000112128824 */ /* 0x000fe200078e0a04 */
[----:B------:R-:W-:Y:S01]  /*1640*/  IABS R23, R6 ;  /* 0x0000000600177213 */ /* 0x000fe20000000000 */
[C---:B------:R-:W-:Y:S01]  /*1650*/  IMAD R21, R4.reuse, R2, R21 ;  /* 0x0000000204157224 */ /* 0x040fe200078e0215 */
[----:B------:R-:W-:Y:S01]  /*1660*/  ISETP.GT.U32.AND P6, PT, R4, R20, PT ;  /* 0x000000140400720c */ /* 0x000fe20003fc4070 */
[----:B------:R-:W-:Y:S01]  /*1670*/  IMAD.MOV.U32 R17, RZ, RZ, R5 ;  /* 0x000000ffff117224 */ /* 0x000fe200078e0005 */
[----:B------:R-:W-:Y:S01]  /*1680*/  ISETP.GE.AND P0, PT, R24, RZ, PT ;  /* 0x000000ff1800720c */ /* 0x000fe20003f06270 */
[----:B------:R-:W-:Y:S01]  /*1690*/  @!P5 IMAD.MOV R14, RZ, RZ, -R14 ;  /* 0x000000ffff0ed224 */ /* 0x000fe200078e0a0e */
[C---:B------:R-:W-:Y:S01]  /*16a0*/  ISETP.GT.U32.AND P5, PT, R4.reuse, R18, PT ;  /* 0x000000120400720c */ /* 0x040fe20003fa4070 */
[----:B------:R-:W-:Y:S01]  /*16b0*/  @!P1 IMAD.MOV R16, RZ, RZ, -R16 ;  /* 0x000000ffff109224 */ /* 0x000fe200078e0a10 */
[----:B------:R-:W-:Y:S01]  /*16c0*/  ISETP.GT.U32.AND P1, PT, R4, R21, PT ;  /* 0x000000150400720c */ /* 0x000fe20003f24070 */
[----:B------:R-:W-:Y:S01]  /*16d0*/  @!P4 IMAD.MOV R17, RZ, RZ, -R17 ;  /* 0x000000ffff11c224 */ /* 0x000fe200078e0a11 */
[----:B------:R-:W-:Y:S01]  /*16e0*/  ISETP.GE.AND P4, PT, R26, RZ, PT ;  /* 0x000000ff1a00720c */ /* 0x000fe20003f86270 */
[----:B------:R-:W-:Y:S01]  /*16f0*/  IMAD.HI.U32 R2, R9, R23, RZ ;  /* 0x0000001709027227 */ /* 0x000fe200078e00ff */
[----:B------:R-:W-:Y:S03]  /*1700*/  STL [R1+0x3dc], R14 ;  /* 0x0003dc0e01007387 */ /* 0x000fe60000100800 */
[----:B------:R-:W-:Y:S01]  /*1710*/  @!P2 IMAD.IADD R19, R19, 0x1, -R4 ;  /* 0x000000011313a824 */ /* 0x000fe200078e0a04 */
[----:B------:R-:W-:Y:S01]  /*1720*/  ISETP.GE.AND P2, PT, R25, RZ, PT ;  /* 0x000000ff1900720c */ /* 0x000fe20003f46270 */
[----:B------:R-:W-:-:S02]  /*1730*/  IMAD.MOV R2, RZ, RZ, -R2 ;  /* 0x000000ffff027224 */ /* 0x000fc400078e0a02 */
[----:B------:R-:W-:Y:S01]  /*1740*/  @!P3 IMAD.MOV R15, RZ, RZ, -R15 ;  /* 0x000000ffff0fb224 */ /* 0x000fe200078e0a0f */
[C---:B------:R-:W-:Y:S01]  /*1750*/  ISETP.GT.U32.AND P3, PT, R4.reuse, R19, PT ;  /* 0x000000130400720c */ /* 0x040fe20003f64070 */
[----:B------:R-:W-:Y:S02]  /*1760*/  IMAD R22, R4, R7, R22 ;  /* 0x0000000704167224 */ /* 0x000fe400078e0216 */
[--C-:B------:R-:W-:Y:S01]  /*1770*/  @!P6 IMAD.IADD R20, R20, 0x1, -R4.reuse ;  /* 0x000000011414e824 */ /* 0x100fe200078e0a04 */
[----:B------:R-:W-:Y:S01]  /*1780*/  ISETP.GE.AND P6, PT, R11, RZ, PT ;  /* 0x000000ff0b00720c */ /* 0x000fe20003fc6270 */
[----:B------:R-:W-:Y:S01]  /*1790*/  IMAD R23, R4, R2, R23 ;  /* 0x0000000204177224 */ /* 0x000fe200078e0217 */
[----:B------:R-:W-:Y:S01]  /*17a0*/  STL [R1+0x3e8], R15 ;  /* 0x0003e80f01007387 */ /* 0x000fe20000100800 */
[--C-:B------:R-:W-:Y:S01]  /*17b0*/  @!P5 IMAD.IADD R18, R18, 0x1, -R4.reuse ;  /* 0x000000011212d824 */ /* 0x100fe200078e0a04 */
[----:B------:R-:W-:Y:S01]  /*17c0*/  ISETP.GT.U32.AND P5, PT, R4, R22, PT ;  /* 0x000000160400720c */ /* 0x000fe20003fa4070 */
[----:B------:R-:W-:Y:S01]  /*17d0*/  @!P1 IMAD.IADD R21, R21, 0x1, -R4 ;  /* 0x0000000115159824 */ /* 0x000fe200078e0a04 */
[----:B------:R-:W-:Y:S01]  /*17e0*/  ISETP.GE.AND P1, PT, R6, RZ, PT ;  /* 0x000000ff0600720c */ /* 0x000fe20003f26270 */
[----:B------:R-:W-:Y:S01]  /*17f0*/  @!P4 IMAD.MOV R20, RZ, RZ, -R20 ;  /* 0x000000ffff14c224 */ /* 0x000fe200078e0a14 */
[C---:B------:R-:W-:Y:S01]  /*1800*/  ISETP.GT.U32.AND P4, PT, R4.reuse, R23, PT ;  /* 0x000000170400720c */ /* 0x040fe20003f84070 */
[----:B------:R-:W-:Y:S01]  /*1810*/  @!P0 IMAD.MOV R18, RZ, RZ, -R18 ;  /* 0x000000ffff128224 */ /* 0x000fe200078e0a12 */
[----:B------:R-:W-:Y:S01]  /*1820*/  ISETP.GT.U32.AND P0, PT, R4, R21, PT ;  /* 0x000000150400720c */ /* 0x000fe20003f04070 */
[----:B------:R-:W-:Y:S01]  /*1830*/  VIADD R7, R8, 0x1b4 ;  /* 0x000001b408077836 */ /* 0x000fe20000000000 */
[----:B------:R-:W-:Y:S01]  /*1840*/  STL [R1+0x3ec], R16 ;  /* 0x0003ec1001007387 */ /* 0x000fe20000100800 */
[--C-:B------:R-:W-:Y:S01]  /*1850*/  @!P3 IMAD.IADD R19, R19, 0x1, -R4.reuse ;  /* 0x000000011313b824 */ /* 0x100fe200078e0a04 */
[----:B------:R-:W-:Y:S01]  /*1860*/  ISETP.GE.AND P3, PT, R10, RZ, PT ;  /* 0x000000ff0a00720c */ /* 0x000fe20003f66270 */
[----:B------:R-:W-:Y:S01]  /*1870*/  VIADD R2, R8, 0x1b0 ;  /* 0x000001b008027836 */ /* 0x000fe20000000000 */
[----:B------:R-:W-:Y:S01]  /*1880*/  IABS R24, R7 ;  /* 0x0000000700187213 */ /* 0x000fe20000000000 */
[----:B------:R-:W-:Y:S01]  /*1890*/  @!P2 IMAD.MOV R19, RZ, RZ, -R19 ;  /* 0x000000ffff13a224 */ /* 0x000fe200078e0a13 */
[----:B------:R-:W-:Y:S01]  /*18a0*/  ISETP.GE.AND P2, PT, R7, RZ, PT ;  /* 0x000000ff0700720c */ /* 0x000fe20003f46270 */
[--C-:B------:R-:W-:Y:S01]  /*18b0*/  @!P5 IMAD.IADD R22, R22, 0x1, -R4.reuse ;  /* 0x000000011616d824 */ /* 0x100fe200078e0a04 */
[----:B------:R-:W-:Y:S01]  /*18c0*/  IABS R25, R2 ;  /* 0x0000000200197213 */ /* 0x000fe20000000000 */
[----:B------:R-:W-:Y:S01]  /*18d0*/  VIADD R7, R8, 0x1a8 ;  /* 0x000001a808077836 */ /* 0x000fe20000000000 */
[----:B------:R-:W-:Y:S01]  /*18e0*/  STL [R1+0x3f0], R17 ;  /* 0x0003f01101007387 */ /* 0x000fe20000100800 */
[--C-:B------:R-:W-:Y:S01]  /*18f0*/  @!P4 IMAD.IADD R23, R23, 0x1, -R4.reuse ;  /* 0x000000011717c824 */ /* 0x100fe200078e0a04 */
[----:B------:R-:W-:Y:S01]  /*1900*/  ISETP.GT.U32.AND P5, PT, R4, R22, PT ;  /* 0x000000160400720c */ /* 0x000fe20003fa4070 */
[----:B------:R-:W-:Y:S01]  /*1910*/  @!P0 IMAD.IADD R21, R21, 0x1, -R4 ;  /* 0x0000000115158824 */ /* 0x000fe200078e0a04 */
[----:B------:R-:W-:Y:S01]  /*1920*/  ISETP.GE.AND P0, PT, R2, RZ, PT ;  /* 0x000000ff0200720c */ /* 0x000fe20003f06270 */
[C---:B------:R-:W-:Y:S01]  /*1930*/  IMAD.HI.U32 R2, R9.reuse, R25, RZ ;  /* 0x0000001909027227 */ /* 0x040fe200078e00ff */
[----:B------:R-:W-:Y:S01]  /*1940*/  IABS R27, R7 ;  /* 0x00000007001b7213 */ /* 0x000fe20000000000 */
[----:B------:R-:W-:Y:S01]  /*1950*/  STL [R1+0x3f4], R18 ;  /* 0x0003f41201007387 */ /* 0x000fe20000100800 */
[----:B------:R-:W-:Y:S01]  /*1960*/  ISETP.GT.U32.AND P4, PT, R4, R23, PT ;  /* 0x000000170400720c */ /* 0x000fe20003f84070 */
[----:B------:R-:W-:-:S02]  /*1970*/  IMAD.HI.U32 R5, R9, R24, RZ ;  /* 0x0000001809057227 */ /* 0x000fc400078e00ff */
[----:B------:R-:W-:Y:S02]  /*1980*/  STL [R1+0x3f8], R19 ;  /* 0x0003f81301007387 */ /* 0x000fe40000100800 */
[----:B------:R-:W-:Y:S02]  /*1990*/  IMAD.HI.U32 R6, R9, R27, RZ ;  /* 0x0000001b09067227 */ /* 0x000fe400078e00ff */
[----:B------:R0:W-:Y:S02]  /*19a0*/  STL [R1+0x3fc], R20 ;  /* 0x0003fc1401007387 */ /* 0x0001e40000100800 */
[----:B------:R-:W-:Y:S02]  /*19b0*/  IMAD.MOV R2, RZ, RZ, -R2 ;  /* 0x000000ffff027224 */ /* 0x000fe400078e0a02 */
[----:B------:R-:W-:Y:S02]  /*19c0*/  IMAD.MOV R5, RZ, RZ, -R5 ;  /* 0x000000ffff057224 */ /* 0x000fe400078e0a05 */
[----:B------:R-:W-:-:S02]  /*19d0*/  IMAD R25, R4, R2, R25 ;  /* 0x0000000204197224 */ /* 0x000fc400078e0219 */
[----:B------:R-:W-:Y:S02]  /*19e0*/  IMAD.MOV R6, RZ, RZ, -R6 ;  /* 0x000000ffff067224 */ /* 0x000fe400078e0a06 */
[----:B------:R-:W-:Y:S02]  /*19f0*/  IMAD R24, R4, R5, R24 ;  /* 0x0000000504187224 */ /* 0x000fe400078e0218 */
[--C-:B------:R-:W-:Y:S02]  /*1a00*/  @!P5 IMAD.IADD R22, R22, 0x1, -R4.reuse ;  /* 0x000000011616d824 */ /* 0x100fe400078e0a04 */
[----:B------:R-:W-:Y:S01]  /*1a10*/  VIADD R5, R8, 0x1ac ;  /* 0x000001ac08057836 */ /* 0x000fe20000000000 */
[C---:B------:R-:W-:Y:S01]  /*1a20*/  ISETP.GT.U32.AND P5, PT, R4.reuse, R24, PT ;  /* 0x000000180400720c */ /* 0x040fe20003fa4070 */
[----:B------:R-:W-:Y:S01]  /*1a30*/  @!P4 IMAD.IADD R23, R23, 0x1, -R4 ;  /* 0x000000011717c824 */ /* 0x000fe200078e0a04 */
[C---:B------:R-:W-:Y:S01]  /*1a40*/  ISETP.GT.U32.AND P4, PT, R4.reuse, R25, PT ;  /* 0x000000190400720c */ /* 0x040fe20003f84070 */
[C---:B------:R-:W-:Y:S01]  /*1a50*/  IMAD R27, R4.reuse, R6, R27 ;  /* 0x00000006041b7224 */ /* 0x040fe200078e021b */
[----:B------:R-:W-:Y:S01]  /*1a60*/  IABS R26, R5 ;  /* 0x00000005001a7213 */ /* 0x000fe20000000000 */
[----:B------:R-:W-:Y:S01]  /*1a70*/  @!P6 IMAD.MOV R22, RZ, RZ, -R22 ;  /* 0x000000ffff16e224 */ /* 0x000fe200078e0a16 */
[----:B------:R-:W-:Y:S01]  /*1a80*/  ISETP.GE.AND P6, PT, R7, RZ, PT ;  /* 0x000000ff0700720c */ /* 0x000fe20003fc6270 */
[----:B------:R-:W-:Y:S01]  /*1a90*/  @!P1 IMAD.MOV R23, RZ, RZ, -R23 ;  /* 0x000000ffff179224 */ /* 0x000fe200078e0a17 */
[----:B------:R-:W-:Y:S01]  /*1aa0*/  ISETP.GT.U32.AND P1, PT, R4, R27, PT ;  /* 0x0000001b0400720c */ /* 0x000fe20003f24070 */
[----:B------:R-:W-:-:S02]  /*1ab0*/  VIADD R7, R8, 0x1a4 ;  /* 0x000001a408077836 */ /* 0x000fc40000000000 */
[----:B------:R-:W-:Y:S01]  /*1ac0*/  @!P3 IMAD.MOV R21, RZ, RZ, -R21 ;  /* 0x000000ffff15b224 */ /* 0x000fe200078e0a15 */
[----:B------:R-:W-:Y:S01]  /*1ad0*/  ISETP.GE.AND P3, PT, R5, RZ, PT ;  /* 0x000000ff0500720c */ /* 0x000fe20003f66270 */
[----:B------:R-:W-:Y:S01]  /*1ae0*/  IMAD.HI.U32 R5, R9, R26, RZ ;  /* 0x0000001a09057227 */ /* 0x000fe200078e00ff */
[----:B------:R-:W-:Y:S02]  /*1af0*/  IABS R28, R7 ;  /* 0x00000007001c7213 */ /* 0x000fe40000000000 */
[----:B------:R1:W-:Y:S01]  /*1b00*/  STL [R1+0x400], R21 ;  /* 0x0004001501007387 */ /* 0x0003e20000100800 */
[----:B------:R-:W-:Y:S02]  /*1b10*/  IMAD.MOV R5, RZ, RZ, -R5 ;  /* 0x000000ffff057224 */ /* 0x000fe400078e0a05 */
[C---:B------:R-:W-:Y:S01]  /*1b20*/  VIADD R10, R8.reuse, 0x1a0 ;  /* 0x000001a0080a7836 */ /* 0x040fe20000000000 */
[----:B------:R2:W-:Y:S01]  /*1b30*/  STL [R1+0x404], R22 ;  /* 0x0004041601007387 */ /* 0x0005e20000100800 */
[----:B------:R-:W-:-:S02]  /*1b40*/  VIADD R11, R8, 0x19c ;  /* 0x0000019c080b7836 */ /* 0x000fc40000000000 */
[----:B------:R-:W-:Y:S01]  /*1b50*/  @!P4 IMAD.IADD R25, R25, 0x1, -R4 ;  /* 0x000000011919c824 */ /* 0x000fe200078e0a04 */
[----:B------:R-:W-:Y:S01]  /*1b60*/  IABS R29, R10 ;  /* 0x0000000a001d7213 */ /* 0x000fe20000000000 */
[----:B------:R-:W-:Y:S01]  /*1b70*/  IMAD.HI.U32 R2, R9, R28, RZ ;  /* 0x0000001c09027227 */ /* 0x000fe200078e00ff */
[----:B------:R-:W-:Y:S01]  /*1b80*/  IABS R30, R11 ;  /* 0x0000000b001e7213 */ /* 0x000fe20000000000 */
[----:B------:R-:W-:Y:S01]  /*1b90*/  STL [R1+0x408], R23 ;  /* 0x0004081701007387 */ /* 0x000fe20000100800 */
[C---:B------:R-:W-:Y:S01]  /*1ba0*/  ISETP.GT.U32.AND P4, PT, R4.reuse, R25, PT ;  /* 0x000000190400720c */ /* 0x040fe20003f84070 */
[----:B------:R-:W-:Y:S02]  /*1bb0*/  IMAD R26, R4, R5, R26 ;  /* 0x00000005041a7224 */ /* 0x000fe400078e021a */
[----:B------:R-:W-:Y:S02]  /*1bc0*/  VIADD R12, R8, 0x198 ;  /* 0x00000198080c7836 */ /* 0x000fe40000000000 */
[----:B------:R-:W-:-:S02]  /*1bd0*/  @!P1 IMAD.IADD R27, R27, 0x1, -R4 ;  /* 0x000000011b1b9824 */ /* 0x000fc400078e0a04 */
[----:B------:R-:W-:Y:S01]  /*1be0*/  IMAD.MOV R5, RZ, RZ, -R2 ;  /* 0x000000ffff057224 */ /* 0x000fe200078e0a02 */
[----:B------:R-:W-:Y:S01]  /*1bf0*/  IABS R31, R12 ;  /* 0x0000000c001f7213 */ /* 0x000fe20000000000 */
[----:B------:R-:W-:Y:S01]  /*1c00*/  @!P5 IMAD.IADD R24, R24, 0x1, -R4 ;  /* 0x000000011818d824 */ /* 0x000fe200078e0a04 */
[C---:B------:R-:W-:Y:S01]  /*1c10*/  ISETP.GT.U32.AND P1, PT, R4.reuse, R27, PT ;  /* 0x0000001b0400720c */ /* 0x040fe20003f24070 */
[C---:B------:R-:W-:Y:S02]  /*1c20*/  IMAD R28, R4.reuse, R5, R28 ;  /* 0x00000005041c7224 */ /* 0x040fe400078e021c */
[----:B------:R-:W-:Y:S01]  /*1c30*/  IMAD.HI.U32 R2, R9, R29, RZ ;  /* 0x0000001d09027227 */ /* 0x000fe200078e00ff */
[----:B------:R-:W-:-:S03]  /*1c40*/  ISETP.GT.U32.AND P5, PT, R4, R24, PT ;  /* 0x000000180400720c */ /* 0x000fc60003fa4070 */
[----:B------:R-:W-:-:S04]  /*1c50*/  IMAD.HI.U32 R5, R9, R30, RZ ;  /* 0x0000001e09057227 */ /* 0x000fc800078e00ff */
[----:B------:R-:W-:-:S04]  /*1c60*/  IMAD.HI.U32 R6, R9, R31, RZ ;  /* 0x0000001f09067227 */ /* 0x000fc800078e00ff */
[----:B------:R-:W-:Y:S02]  /*1c70*/  IMAD.MOV R2, RZ, RZ, -R2 ;  /* 0x000000ffff027224 */ /* 0x000fe400078e0a02 */
[----:B------:R-:W-:Y:S02]  /*1c80*/  IMAD.MOV R5, RZ, RZ, -R5 ;  /* 0x000000ffff057224 */ /* 0x000fe400078e0a05 */
[----:B------:R-:W-:Y:S01]  /*1c90*/  @!P4 IMAD.IADD R25, R25, 0x1, -R4 ;  /* 0x000000011919c824 */ /* 0x000fe200078e0a04 */
[C---:B------:R-:W-:Y:S01]  /*1ca0*/  ISETP.GT.U32.AND P4, PT, R4.reuse, R28, PT ;  /* 0x0000001c0400720c */ /* 0x040fe20003f84070 */
[C---:B------:R-:W-:Y:S02]  /*1cb0*/  IMAD R29, R4.reuse, R2, R29 ;  /* 0x00000002041d7224 */ /* 0x040fe400078e021d */
[----:B------:R-:W-:Y:S02]  /*1cc0*/  IMAD.MOV R6, RZ, RZ, -R6 ;  /* 0x000000ffff067224 */ /* 0x000fe400078e0a06 */
[----:B------:R-:W-:-:S02]  /*1cd0*/  IMAD R30, R4, R5, R30 ;  /* 0x00000005041e7224 */ /* 0x000fc400078e021e */
[C---:B------:R-:W-:Y:S02]  /*1ce0*/  IMAD R31, R4.reuse, R6, R31 ;  /* 0x00000006041f7224 */ /* 0x040fe400078e021f */
[----:B------:R-:W-:Y:S01]  /*1cf0*/  @!P0 IMAD.MOV R25, RZ, RZ, -R25 ;  /* 0x000000ffff198224 */ /* 0x000fe200078e0a19 */
[C---:B------:R-:W-:Y:S01]  /*1d00*/  ISETP.GT.U32.AND P0, PT, R4.reuse, R29, PT ;  /* 0x0000001d0400720c */ /* 0x040fe20003f04070 */
[--C-:B------:R-:W-:Y:S01]  /*1d10*/  @!P1 IMAD.IADD R27, R27, 0x1, -R4.reuse ;  /* 0x000000011b1b9824 */ /* 0x100fe200078e0a04 */
[----:B------:R-:W-:Y:S01]  /*1d20*/  ISETP.GT.U32.AND P1, PT, R4, R30, PT ;  /* 0x0000001e0400720c */ /* 0x000fe20003f24070 */
[----:B------:R-:W-:Y:S01]  /*1d30*/  @!P5 IMAD.IADD R24, R24, 0x1, -R4 ;  /* 0x000000011818d824 */ /* 0x000fe200078e0a04 */
[C---:B------:R-:W-:Y:S01]  /*1d40*/  ISETP.GT.U32.AND P5, PT, R4.reuse, R26, PT ;  /* 0x0000001a0400720c */ /* 0x040fe20003fa4070 */
[----:B------:R-:W-:Y:S01]  /*1d50*/  @!P6 IMAD.MOV R27, RZ, RZ, -R27 ;  /* 0x000000ffff1be224 */ /* 0x000fe200078e0a1b */
[----:B------:R-:W-:Y:S01]  /*1d60*/  ISETP.GT.U32.AND P6, PT, R4, R31, PT ;  /* 0x0000001f0400720c */ /* 0x000fe20003fc4070 */
[----:B------:R-:W-:-:S02]  /*1d70*/  VIADD R5, R8, 0x194 ;  /* 0x0000019408057836 */ /* 0x000fc40000000000 */
[----:B------:R-:W-:Y:S02]  /*1d80*/  VIADD R6, R8, 0x190 ;  /* 0x0000019008067836 */ /* 0x000fe40000000000 */
[--C-:B------:R-:W-:Y:S01]  /*1d90*/  @!P4 IMAD.IADD R28, R28, 0x1, -R4.reuse ;  /* 0x000000011c1cc824 */ /* 0x100fe200078e0a04 */
[----:B------:R-:W-:Y:S01]  /*1da0*/  IABS R32, R5 ;  /* 0x0000000500207213 */ /* 0x000fe20000000000 */
[--C-:B------:R-:W-:Y:S01]  /*1db0*/  @!P0 IMAD.IADD R29, R29, 0x1, -R4.reuse ;  /* 0x000000011d1d8824 */ /* 0x100fe200078e0a04 */
[----:B------:R-:W-:Y:S01]  /*1dc0*/  IABS R33, R6 ;  /* 0x0000000600217213 */ /* 0x000fe20000000000 */
[--C-:B------:R-:W-:Y:S01]  /*1dd0*/  @!P1 IMAD.IADD R30, R30, 0x1, -R4.reuse ;  /* 0x000000011e1e9824 */ /* 0x100fe200078e0a04 */
[----:B------:R-:W-:Y:S01]  /*1de0*/  ISETP.GE.AND P0, PT, R5, RZ, PT ;  /* 0x000000ff0500720c */ /* 0x000fe20003f06270 */
[----:B------:R-:W-:Y:S01]  /*1df0*/  IMAD.HI.U32 R2, R9, R32, RZ ;  /* 0x0000002009027227 */ /* 0x000fe200078e00ff */
[C---:B------:R-:W-:Y:S02]  /*1e00*/  ISETP.GT.U32.AND P4, PT, R4.reuse, R28, PT ;  /* 0x0000001c0400720c */ /* 0x040fe40003f84070 */
[----:B------:R-:W-:Y:S01]  /*1e10*/  ISETP.GT.U32.AND P1, PT, R4, R29, PT ;  /* 0x0000001d0400720c */ /* 0x000fe20003f24070 */
[----:B------:R-:W-:-:S02]  /*1e20*/  @!P5 IMAD.IADD R26, R26, 0x1, -R4 ;  /* 0x000000011a1ad824 */ /* 0x000fc400078e0a04 */
[----:B------:R-:W-:Y:S01]  /*1e30*/  @!P6 IMAD.IADD R31, R31, 0x1, -R4 ;  /* 0x000000011f1fe824 */ /* 0x000fe200078e0a04 */
[C---:B------:R-:W-:Y:S01]  /*1e40*/  ISETP.GT.U32.AND P6, PT, R4.reuse, R30, PT ;  /* 0x0000001e0400720c */ /* 0x040fe20003fc4070 */
[----:B------:R-:W-:Y:S01]  /*1e50*/  IMAD.MOV R5, RZ, RZ, -R2 ;  /* 0x000000ffff057224 */ /* 0x000fe200078e0a02 */
[----:B------:R-:W-:Y:S01]  /*1e60*/  ISETP.GT.U32.AND P5, PT, R4, R26, PT ;  /* 0x0000001a0400720c */ /* 0x000fe20003fa4070 */
[----:B------:R-:W-:-:S04]  /*1e70*/  IMAD.HI.U32 R2, R9, R33, RZ ;  /* 0x0000002109027227 */ /* 0x000fc800078e00ff */
[----:B------:R-:W-:Y:S01]  /*1e80*/  @!P2 IMAD.MOV R24, RZ, RZ, -R24 ;  /* 0x000000ffff18a224 */ /* 0x000fe200078e0a18 */
[----:B------:R-:W-:Y:S01]  /*1e90*/  ISETP.GE.AND P2, PT, R7, RZ, PT ;  /* 0x000000ff0700720c */ /* 0x000fe20003f46270 */
[----:B------:R-:W-:Y:S02]  /*1ea0*/  IMAD.MOV R2, RZ, RZ, -R2 ;  /* 0x000000ffff027224 */ /* 0x000fe400078e0a02 */
[C---:B------:R-:W-:Y:S02]  /*1eb0*/  IMAD R32, R4.reuse, R5, R32 ;  /* 0x0000000504207224 */ /* 0x040fe400078e0220 */
[----:B------:R-:W-:Y:S02]  /*1ec0*/  IMAD R33, R4, R2, R33 ;  /* 0x0000000204217224 */ /* 0x000fe400078e0221 */
[--C-:B------:R-:W-:Y:S01]  /*1ed0*/  @!P4 IMAD.IADD R28, R28, 0x1, -R4.reuse ;  /* 0x000000011c1cc824 */ /* 0x100fe200078e0a04 */
[----:B------:R-:W-:Y:S01]  /*1ee0*/  ISETP.GE.AND P4, PT, R12, RZ, PT ;  /* 0x000000ff0c00720c */ /* 0x000fe20003f86270 */
[--C-:B------:R-:W-:Y:S01]  /*1ef0*/  @!P1 IMAD.IADD R29, R29, 0x1, -R4.reuse ;  /* 0x000000011d1d9824 */ /* 0x100fe200078e0a04 */
[----:B------:R-:W-:Y:S01]  /*1f00*/  ISETP.GT.U32.AND P1, PT, R4, R32, PT ;  /* 0x000000200400720c */ /* 0x000fe20003f24070 */
[----:B------:R-:W-:Y:S01]  /*1f10*/  @!P6 IMAD.IADD R30, R30, 0x1, -R4 ;  /* 0x000000011e1ee824 */ /* 0x000fe200078e0a04 */
[----:B------:R-:W-:Y:S01]  /*1f20*/  ISETP.GT.U32.AND P6, PT, R4, R33, PT ;  /* 0x000000210400720c */ /* 0x000fe20003fc4070 */
[----:B------:R-:W-:-:S02]  /*1f30*/  VIADD R7, R8, 0x18c ;  /* 0x0000018c08077836 */ /* 0x000fc40000000000 */
[----:B------:R-:W-:Y:S01]  /*1f40*/  @!P5 IMAD.IADD R26, R26, 0x1, -R4 ;  /* 0x000000011a1ad824 */ /* 0x000fe200078e0a04 */
[----:B------:R-:W-:Y:S01]  /*1f50*/  ISETP.GE.AND P5, PT, R10, RZ, PT ;  /* 0x000000ff0a00720c */ /* 0x000fe20003fa6270 */
[----:B------:R-:W-:Y:S01]  /*1f60*/  @!P2 IMAD.MOV R28, RZ, RZ, -R28 ;  /* 0x000000ffff1ca224 */ /* 0x000fe200078e0a1c */
[----:B------:R-:W-:Y:S01]  /*1f70*/  ISETP.GT.U32.AND P2, PT, R4, R31, PT ;  /* 0x0000001f0400720c */ /* 0x000fe20003f44070 */
[C---:B------:R-:W-:Y:S01]  /*1f80*/  VIADD R10, R8.reuse, 0x188 ;  /* 0x00000188080a7836 */ /* 0x040fe20000000000 */
[----:B------:R-:W-:Y:S01]  /*1f90*/  IABS R34, R7 ;  /* 0x0000000700227213 */ /* 0x000fe20000000000 */
[----:B------:R-:W-:Y:S01]  /*1fa0*/  @!P3 IMAD.MOV R26, RZ, RZ, -R26 ;  /* 0x000000ffff1ab224 */ /* 0x000fe200078e0a1a */
[----:B------:R-:W-:Y:S01]  /*1fb0*/  ISETP.GE.AND P3, PT, R11, RZ, PT ;  /* 0x000000ff0b00720c */ /* 0x000fe20003f66270 */
[----:B------:R-:W-:Y:S01]  /*1fc0*/  VIADD R11, R8, 0x184 ;  /* 0x00000184080b7836 */ /* 0x000fe20000000000 */
[----:B------:R-:W-:Y:S01]  /*1fd0*/  IABS R35, R10 ;  /* 0x0000000a00237213 */ /* 0x000fe20000000000 */
[----:B------:R-:W-:-:S03]  /*1fe0*/  IMAD.HI.U32 R2, R9, R34, RZ ;  /* 0x0000002209027227 */ /* 0x000fc600078e00ff */
[----:B------:R-:W-:Y:S01]  /*1ff0*/  IABS R36, R11 ;  /* 0x0000000b00247213 */ /* 0x000fe20000000000 */
[--C-:B------:R-:W-:Y:S01]  /*2000*/  @!P1 IMAD.IADD R32, R32, 0x1, -R4.reuse ;  /* 0x0000000120209824 */ /* 0x100fe200078e0a04 */
[----:B------:R-:W-:Y:S01]  /*2010*/  ISETP.GE.AND P1, PT, R7, RZ, PT ;  /* 0x000000ff0700720c */ /* 0x000fe20003f26270 */
[----:B------:R-:W-:Y:S02]  /*2020*/  @!P6 IMAD.IADD R33, R33, 0x1, -R4 ;  /* 0x000000012121e824 */ /* 0x000fe400078e0a04 */
[----:B------:R-:W-:-:S03]  /*2030*/  IMAD.HI.U32 R5, R9, R35, RZ ;  /* 0x0000002309057227 */ /* 0x000fc600078e00ff */
[----:B------:R-:W-:Y:S01]  /*2040*/  ISETP.GT.U32.AND P6, PT, R4, R33, PT ;  /* 0x000000210400720c */ /* 0x000fe20003fc4070 */
[----:B------:R-:W-:Y:S02]  /*2050*/  IMAD.MOV R7, RZ, RZ, -R2 ;  /* 0x000000ffff077224 */ /* 0x000fe400078e0a02 */
[----:B------:R-:W-:Y:S01]  /*2060*/  @!P2 IMAD.IADD R31, R31, 0x1, -R4 ;  /* 0x000000011f1fa824 */ /* 0x000fe200078e0a04 */
[----:B------:R-:W-:Y:S01]  /*2070*/  ISETP.GE.AND P2, PT, R6, RZ, PT ;  /* 0x000000ff0600720c */ /* 0x000fe20003f46270 */
[----:B------:R-:W-:-:S04]  /*2080*/  IMAD.HI.U32 R6, R9, R36, RZ ;  /* 0x0000002409067227 */ /* 0x000fc800078e00ff */
[----:B------:R-:W-:Y:S02]  /*2090*/  IMAD.MOV R5, RZ, RZ, -R5 ;  /* 0x000000ffff057224 */ /* 0x000fe400078e0a05 */
[C---:B------:R-:W-:Y:S02]  /*20a0*/  IMAD R34, R4.reuse, R7, R34 ;  /* 0x0000000704227224 */ /* 0x040fe400078e0222 */
[----:B------:R-:W-:Y:S02]  /*20b0*/  IMAD.MOV R7, RZ, RZ, -R6 ;  /* 0x000000ffff077224 */ /* 0x000fe400078e0a06 */
[C---:B------:R-:W-:Y:S02]  /*20c0*/  IMAD R35, R4.reuse, R5, R35 ;  /* 0x0000000504237224 */ /* 0x040fe400078e0223 */
[----:B------:R-:W-:Y:S01]  /*20d0*/  @!P3 IMAD.MOV R30, RZ, RZ, -R30 ;  /* 0x000000ffff1eb224 */ /* 0x000fe200078e0a1e */
[C---:B------:R-:W-:Y:S01]  /*20e0*/  ISETP.GT.U32.AND P3, PT, R4.reuse, R34, PT ;  /* 0x000000220400720c */ /* 0x040fe20003f64070 */
[----:B------:R-:W-:-:S02]  /*20f0*/  IMAD R36, R4, R7, R36 ;  /* 0x0000000704247224 */ /* 0x000fc400078e0224 */
[----:B------:R-:W-:Y:S01]  /*2100*/  @!P4 IMAD.MOV R31, RZ, RZ, -R31 ;  /* 0x000000ffff1fc224 */ /* 0x000fe200078e0a1f */
[C---:B------:R-:W-:Y:S01]  /*2110*/  ISETP.GT.U32.AND P4, PT, R4.reuse, R35, PT ;  /* 0x000000230400720c */ /* 0x040fe20003f84070 */
[--C-:B------:R-:W-:Y:S01]  /*2120*/  @!P6 IMAD.IADD R33, R33, 0x1, -R4.reuse ;  /* 0x000000012121e824 */ /* 0x100fe200078e0a04 */
[----:B------:R-:W-:Y:S01]  /*2130*/  ISETP.GT.U32.AND P6, PT, R4, R36, PT ;  /* 0x000000240400720c */ /* 0x000fe20003fc4070 */
[C---:B------:R-:W-:Y:S02]  /*2140*/  VIADD R6, R8.reuse, 0x180 ;  /* 0x0000018008067836 */ /* 0x040fe40000000000 */
[----:B------:R-:W-:Y:S02]  /*2150*/  VIADD R7, R8, 0x17c ;  /* 0x0000017c08077836 */ /* 0x000fe40000000000 */
[----:B------:R-:W-:Y:S01]  /*2160*/  @!P5 IMAD.MOV R29, RZ, RZ, -R29 ;  /* 0x000000ffff1dd224 */ /* 0x000fe200078e0a1d */
[----:B------:R-:W-:Y:S01]  /*2170*/  IABS R37, R6 ;  /* 0x0000000600257213 */ /* 0x000fe20000000000 */
[--C-:B------:R-:W-:Y:S01]  /*2180*/  @!P3 IMAD.IADD R34, R34, 0x1, -R4.reuse ;  /* 0x000000012222b824 */ /* 0x100fe200078e0a04 */
[----:B------:R-:W-:Y:S01]  /*2190*/  IABS R38, R7 ;  /* 0x0000000700267213 */ /* 0x000fe20000000000 */
[----:B------:R-:W-:Y:S01]  /*21a0*/  VIADD R12, R8, 0x170 ;  /* 0x00000170080c7836 */ /* 0x000fe20000000000 */
[C---:B------:R-:W-:Y:S01]  /*21b0*/  ISETP.GT.U32.AND P5, PT, R4.reuse, R32, PT ;  /* 0x000000200400720c */ /* 0x040fe20003fa4070 */
[----:B------:R-:W-:Y:S01]  /*21c0*/  @!P4 IMAD.IADD R35, R35, 0x1, -R4 ;  /* 0x000000012323c824 */ /* 0x000fe200078e0a04 */
[----:B------:R-:W-:Y:S01]  /*21d0*/  ISETP.GT.U32.AND P4, PT, R4, R34, PT ;  /* 0x000000220400720c */ /* 0x000fe20003f84070 */
[----:B------:R-:W-:Y:S01]  /*21e0*/  IMAD.HI.U32 R2, R9, R37, RZ ;  /* 0x0000002509027227 */ /* 0x000fe200078e00ff */
[----:B------:R-:W-:-:S02]  /*21f0*/  ISETP.GE.AND P3, PT, R11, RZ, PT ;  /* 0x000000ff0b00720c */ /* 0x000fc40003f66270 */
[----:B------:R-:W-:Y:S01]  /*2200*/  IABS R41, R12 ;  /* 0x0000000c00297213 */ /* 0x000fe20000000000 */
[----:B------:R-:W-:Y:S01]  /*2210*/  @!P6 IMAD.IADD R36, R36, 0x1, -R4 ;  /* 0x000000012424e824 */ /* 0x000fe200078e0a04 */
[----:B------:R-:W-:Y:S01]  /*2220*/  ISETP.GT.U32.AND P6, PT, R4, R35, PT ;  /* 0x000000230400720c */ /* 0x000fe20003fc4070 */
[----:B------:R-:W-:Y:S02]  /*2230*/  IMAD.MOV R5, RZ, RZ, -R2 ;  /* 0x000000ffff057224 */ /* 0x000fe400078e0a02 */
[----:B------:R-:W-:-:S04]  /*2240*/  IMAD.HI.U32 R2, R9, R38, RZ ;  /* 0x0000002609027227 */ /* 0x000fc800078e00ff */
[----:B------:R-:W-:Y:S02]  /*2250*/  IMAD R37, R4, R5, R37 ;  /* 0x0000000504257224 */ /* 0x000fe400078e0225 */
[----:B------:R-:W-:Y:S02]  /*2260*/  IMAD.MOV R5, RZ, RZ, -R2 ;  /* 0x000000ffff057224 */ /* 0x000fe400078e0a02 */
[----:B------:R-:W-:Y:S01]  /*2270*/  @!P4 IMAD.IADD R34, R34, 0x1, -R4 ;  /* 0x000000012222c824 */ /* 0x000fe200078e0a04 */
[C---:B------:R-:W-:Y:S01]  /*2280*/  ISETP.GT.U32.AND P4, PT, R4.reuse, R37, PT ;  /* 0x000000250400720c */ /* 0x040fe20003f84070 */
[----:B------:R-:W-:Y:S02]  /*2290*/  IMAD R38, R4, R5, R38 ;  /* 0x0000000504267224 */ /* 0x000fe400078e0226 */
[--C-:B------:R-:W-:Y:S01]  /*22a0*/  @!P5 IMAD.IADD R32, R32, 0x1, -R4.reuse ;  /* 0x000000012020d824 */ /* 0x100fe200078e0a04 */
[----:B------:R-:W-:Y:S01]  /*22b0*/  ISETP.GE.AND P5, PT, R10, RZ, PT ;  /* 0x000000ff0a00720c */ /* 0x000fe20003fa6270 */
[----:B------:R-:W-:Y:S01]  /*22c0*/  @!P6 IMAD.IADD R35, R35, 0x1, -R4 ;  /* 0x000000012323e824 */ /* 0x000fe200078e0a04 */
[----:B------:R-:W-:Y:S01]  /*22d0*/  ISETP.GT.U32.AND P6, PT, R4, R38, PT ;  /* 0x000000260400720c */ /* 0x000fe20003fc4070 */
[----:B------:R-:W-:-:S02]  /*22e0*/  VIADD R10, R8, 0x178 ;  /* 0x00000178080a7836 */ /* 0x000fc40000000000 */
[----:B------:R-:W-:Y:S02]  /*22f0*/  VIADD R11, R8, 0x174 ;  /* 0x00000174080b7836 */ /* 0x000fe40000000000 */
[----:B------:R-:W-:Y:S01]  /*2300*/  @!P1 IMAD.MOV R34, RZ, RZ, -R34 ;  /* 0x000000ffff229224 */ /* 0x000fe200078e0a22 */
[----:B------:R-:W-:Y:S01]  /*2310*/  IABS R39, R10 ;  /* 0x0000000a00277213 */ /* 0x000fe20000000000 */
[----:B------:R-:W-:Y:S01]  /*2320*/  @!P4 IMAD.IADD R37, R37, 0x1, -R4 ;  /* 0x000000012525c824 */ /* 0x000fe200078e0a04 */
[----:B------:R-:W-:Y:S01]  /*2330*/  IABS R40, R11 ;  /* 0x0000000b00287213 */ /* 0x000fe20000000000 */
[----:B------:R-:W-:Y:S01]  /*2340*/  @!P0 IMAD.MOV R32, RZ, RZ, -R32 ;  /* 0x000000ffff208224 */ /* 0x000fe200078e0a20 */
[----:B------:R-:W-:Y:S01]  /*2350*/  ISETP.GT.U32.AND P0, PT, R4, R36, PT ;  /* 0x000000240400720c */ /* 0x000fe20003f04070 */
[----:B------:R-:W-:Y:S01]  /*2360*/  IMAD.HI.U32 R2, R9, R39, RZ ;  /* 0x0000002709027227 */ /* 0x000fe200078e00ff */
[----:B------:R-:W-:-:S03]  /*2370*/  ISETP.GE.AND P4, PT, R7, RZ, PT ;  /* 0x000000ff0700720c */ /* 0x000fc60003f86270 */
[----:B------:R-:W-:Y:S01]  /*2380*/  @!P6 IMAD.IADD R38, R38, 0x1, -R4 ;  /* 0x000000012626e824 */ /* 0x000fe200078e0a04 */
[----:B------:R-:W-:Y:S01]  /*2390*/  ISETP.GT.U32.AND P6, PT, R4, R37, PT ;  /* 0x000000250400720c */ /* 0x000fe20003fc4070 */
[----:B------:R-:W-:Y:S02]  /*23a0*/  IMAD.MOV R5, RZ, RZ, -R2 ;  /* 0x000000ffff057224 */ /* 0x000fe400078e0a02 */
[----:B------:R-:W-:-:S04]  /*23b0*/  IMAD.HI.U32 R2, R9, R40, RZ ;  /* 0x0000002809027227 */ /* 0x000fc800078e00ff */
[C---:B------:R-:W-:Y:S02]  /*23c0*/  IMAD R39, R4.reuse, R5, R39 ;  /* 0x0000000504277224 */ /* 0x040fe400078e0227 */
[----:B------:R-:W-:Y:S02]  /*23d0*/  IMAD.MOV R5, RZ, RZ, -R2 ;  /* 0x000000ffff057224 */ /* 0x000fe400078e0a02 */
[----:B------:R-:W-:Y:S01]  /*23e0*/  @!P2 IMAD.MOV R33, RZ, RZ, -R33 ;  /* 0x000000ffff21a224 */ /* 0x000fe200078e0a21 */
[C---:B------:R-:W-:Y:S01]  /*23f0*/  ISETP.GT.U32.AND P1, PT, R4.reuse, R39, PT ;  /* 0x000000270400720c */ /* 0x040fe20003f24070 */
[C---:B------:R-:W-:Y:S01]  /*2400*/  IMAD R40, R4.reuse, R5, R40 ;  /* 0x0000000504287224 */ /* 0x040fe200078e0228 */
[----:B------:R-:W-:Y:S01]  /*2410*/  ISETP.GT.U32.AND P2, PT, R4, R38, PT ;  /* 0x000000260400720c */ /* 0x000fe20003f44070 */
[----:B------:R-:W-:Y:S02]  /*2420*/  @!P6 IMAD.IADD R37, R37, 0x1, -R4 ;  /* 0x000000012525e824 */ /* 0x000fe400078e0a04 */
[----:B------:R-:W-:Y:S01]  /*2430*/  VIADD R5, R8, 0x16c ;  /* 0x0000016c08057836 */ /* 0x000fe20000000000 */
[----:B------:R-:W-:Y:S01]  /*2440*/  ISETP.GT.U32.AND P6, PT, R4, R40, PT ;  /* 0x000000280400720c */ /* 0x000fe20003fc4070 */
[----:B------:R-:W-:-:S03]  /*2450*/  IMAD.HI.U32 R2, R9, R41, RZ ;  /* 0x0000002909027227 */ /* 0x000fc600078e00ff */
[----:B------:R-:W-:Y:S01]  /*2460*/  IABS R42, R5 ;  /* 0x00000005002a7213 */ /* 0x000fe20000000000 */
[----:B------:R-:W-:Y:S02]  /*2470*/  IMAD.MOV R2, RZ, RZ, -R2 ;  /* 0x000000ffff027224 */ /* 0x000fe400078e0a02 */
[--C-:B------:R-:W-:Y:S01]  /*2480*/  @!P1 IMAD.IADD R39, R39, 0x1, -R4.reuse ;  /* 0x0000000127279824 */ /* 0x100fe200078e0a04 */
[----:B------:R-:W-:Y:S01]  /*2490*/  ISETP.GE.AND P1, PT, R5, RZ, PT ;  /* 0x000000ff0500720c */ /* 0x000fe20003f26270 */
[--C-:B------:R-:W-:Y:S01]  /*24a0*/  @!P0 IMAD.IADD R36, R36, 0x1, -R4.reuse ;  /* 0x0000000124248824 */ /* 0x100fe200078e0a04 */
[----:B------:R-:W-:Y:S01]  /*24b0*/  ISETP.GE.AND P0, PT, R6, RZ, PT ;  /* 0x000000ff0600720c */ /* 0x000fe20003f06270 */
[----:B------:R-:W-:Y:S02]  /*24c0*/  IMAD R41, R4, R2, R41 ;  /* 0x0000000204297224 */ /* 0x000fe400078e0229 */
[----:B------:R-:W-:Y:S01]  /*24d0*/  @!P6 IMAD.IADD R40, R40, 0x1, -R4 ;  /* 0x000000012828e824 */ /* 0x000fe200078e0a04 */
[----:B------:R-:W-:Y:S01]  /*24e0*/  ISETP.GT.U32.AND P6, PT, R4, R39, PT ;  /* 0x000000270400720c */ /* 0x000fe20003fc4070 */
[----:B------:R-:W-:-:S04]  /*24f0*/  IMAD.HI.U32 R2, R9, R42, RZ ;  /* 0x0000002a09027227 */ /* 0x000fc800078e00ff */
[----:B------:R-:W-:Y:S01]  /*2500*/  @!P2 IMAD.IADD R38, R38, 0x1, -R4 ;  /* 0x000000012626a824 */ /* 0x000fe200078e0a04 */
[----:B------:R-:W-:Y:S01]  /*2510*/  ISETP.GE.AND P2, PT, R12, RZ, PT ;  /* 0x000000ff0c00720c */ /* 0x000fe20003f46270 */
[----:B------:R-:W-:Y:S02]  /*2520*/  IMAD.MOV R5, RZ, RZ, -R2 ;  /* 0x000000ffff057224 */ /* 0x000fe400078e0a02 */
[----:B------:R-:W-:Y:S01]  /*2530*/  @!P4 IMAD.MOV R38, RZ, RZ, -R38 ;  /* 0x000000ffff26c224 */ /* 0x000fe200078e0a26 */
[C---:B------:R-:W-:Y:S01]  /*2540*/  ISETP.GT.U32.AND P4, PT, R4.reuse, R41, PT ;  /* 0x000000290400720c */ /* 0x040fe20003f84070 */
[C---:B------:R-:W-:Y:S02]  /*2550*/  IMAD R42, R4.reuse, R5, R42 ;  /* 0x00000005042a7224 */ /* 0x040fe400078e022a */
[----:B------:R-:W-:Y:S01]  /*2560*/  @!P0 IMAD.MOV R37, RZ, RZ, -R37 ;  /* 0x000000ffff258224 */ /* 0x000fe200078e0a25 */
[C---:B------:R-:W-:Y:S01]  /*2570*/  ISETP.GT.U32.AND P0, PT, R4.reuse, R40, PT ;  /* 0x000000280400720c */ /* 0x040fe20003f04070 */
[----:B------:R-:W-:Y:S01]  /*2580*/  @!P6 IMAD.IADD R39, R39, 0x1, -R4 ;  /* 0x000000012727e824 */ /* 0x000fe200078e0a04 */
[----:B------:R-:W-:Y:S01]  /*2590*/  ISETP.GT.U32.AND P6, PT, R4, R42, PT ;  /* 0x0000002a0400720c */ /* 0x000fe20003fc4070 */
[----:B------:R-:W-:-:S02]  /*25a0*/  VIADD R6, R8, 0x168 ;  /* 0x0000016808067836 */ /* 0x000fc40000000000 */
[----:B------:R-:W-:Y:S02]  /*25b0*/  VIADD R7, R8, 0x164 ;  /* 0x0000016408077836 */ /* 0x000fe40000000000 */
[----:B------:R-:W-:Y:S01]  /*25c0*/  @!P5 IMAD.MOV R35, RZ, RZ, -R35 ;  /* 0x000000ffff23d224 */ /* 0x000fe200078e0a23 */
[----:B------:R-:W-:Y:S01]  /*25d0*/  IABS R43, R6 ;  /* 0x00000006002b7213 */ /* 0x000fe20000000000 */
[----:B------:R-:W-:Y:S01]  /*25e0*/  @!P3 IMAD.MOV R36, RZ, RZ, -R36 ;  /* 0x000000ffff24b224 */ /* 0x000fe200078e0a24 */
[----:B------:R-:W-:Y:S01]  /*25f0*/  ISETP.GE.AND P5, PT, R10, RZ, PT ;  /* 0x000000ff0a00720c */ /* 0x000fe20003fa6270 */
[----:B------:R-:W-:Y:S01]  /*2600*/  @!P4 IMAD.IADD R41, R41, 0x1, -R4 ;  /* 0x000000012929c824 */ /* 0x000fe200078e0a04 */
[----:B------:R-:W-:Y:S01]  /*2610*/  ISETP.GE.AND P3, PT, R11, RZ, PT ;  /* 0x000000ff0b00720c */ /* 0x000fe20003f66270 */
[----:B------:R-:W-:Y:S01]  /*2620*/  IMAD.HI.U32 R2, R9, R43, RZ ;  /* 0x0000002b09027227 */ /* 0x000fe200078e00ff */
[----:B------:R-:W-:Y:S02]  /*2630*/  IABS R44, R7 ;  /* 0x00000007002c7213 */ /* 0x000fe40000000000 */
[----:B------:R-:W-:Y:S01]  /*2640*/  ISETP.GE.AND P4, PT, R7, RZ, PT ;  /* 0x000000ff0700720c */ /* 0x000fe20003f86270 */
[----:B------:R-:W-:-:S02]  /*2650*/  VIADD R10, R8, 0x160 ;  /* 0x00000160080a7836 */ /* 0x000fc40000000000 */
[--C-:B------:R-:W-:Y:S01]  /*2660*/  @!P0 IMAD.IADD R40, R40, 0x1, -R4.reuse ;  /* 0x0000000128288824 */ /* 0x100fe200078e0a04 */
[----:B------:R-:W-:Y:S01]  /*2670*/  ISETP.GE.AND P0, PT, R6, RZ, PT ;  /* 0x000000ff0600720c */ /* 0x000fe20003f06270 */
[----:B------:R-:W-:Y:S01]  /*2680*/  @!P6 IMAD.IADD R42, R42, 0x1, -R4 ;  /* 0x000000012a2ae824 */ /* 0x000fe200078e0a04 */
[----:B------:R-:W-:Y:S01]  /*2690*/  ISETP.GT.U32.AND P6, PT, R4, R41, PT ;  /* 0x000000290400720c */ /* 0x000fe20003fc4070 */
[----:B------:R-:W-:Y:S01]  /*26a0*/  IMAD.HI.U32 R5, R9, R44, RZ ;  /* 0x0000002c09057227 */ /* 0x000fe200078e00ff */
[----:B------:R-:W-:-:S03]  /*26b0*/  IABS R45, R10 ;  /* 0x0000000a002d7213 */ /* 0x000fc60000000000 */
[----:B------:R-:W-:Y:S02]  /*26c0*/  IMAD.MOV R6, RZ, RZ, -R2 ;  /* 0x000000ffff067224 */ /* 0x000fe400078e0a02 */
[----:B------:R-:W-:Y:S02]  /*26d0*/  IMAD.MOV R5, RZ, RZ, -R5 ;  /* 0x000000ffff057224 */ /* 0x000fe400078e0a05 */
[C---:B------:R-:W-:Y:S02]  /*26e0*/  IMAD R43, R4.reuse, R6, R43 ;  /* 0x00000006042b7224 */ /* 0x040fe400078e022b */
[----:B------:R-:W-:Y:S01]  /*26f0*/  @!P5 IMAD.MOV R39, RZ, RZ, -R39 ;  /* 0x000000ffff27d224 */ /* 0x000fe200078e0a27 */
[----:B------:R-:W-:Y:S01]  /*2700*/  ISETP.GT.U32.AND P5, PT, R4, R42, PT ;  /* 0x0000002a0400720c */ /* 0x000fe20003fa4070 */
[----:B------:R-:W-:-:S04]  /*2710*/  IMAD.HI.U32 R2, R9, R45, RZ ;  /* 0x0000002d09027227 */ /* 0x000fc800078e00ff */
[C---:B------:R-:W-:Y:S02]  /*2720*/  IMAD R44, R4.reuse, R5, R44 ;  /* 0x00000005042c7224 */ /* 0x040fe400078e022c */
[----:B------:R-:W-:Y:S01]  /*2730*/  @!P3 IMAD.MOV R40, RZ, RZ, -R40 ;  /* 0x000000ffff28b224 */ /* 0x000fe200078e0a28 */
[C---:B------:R-:W-:Y:S01]  /*2740*/  ISETP.GT.U32.AND P3, PT, R4.reuse, R43, PT ;  /* 0x0000002b0400720c */ /* 0x040fe20003f64070 */
[----:B------:R-:W-:Y:S02]  /*2750*/  IMAD.MOV R2, RZ, RZ, -R2 ;  /* 0x000000ffff027224 */ /* 0x000fe400078e0a02 */
[----:B------:R-:W-:Y:S01]  /*2760*/  @!P6 IMAD.IADD R41, R41, 0x1, -R4 ;  /* 0x000000012929e824 */ /* 0x000fe200078e0a04 */
[C---:B------:R-:W-:Y:S01]  /*2770*/  ISETP.GT.U32.AND P6, PT, R4.reuse, R44, PT ;  /* 0x0000002c0400720c */ /* 0x040fe20003fc4070 */
[----:B------:R-:W-:Y:S02]  /*2780*/  IMAD R45, R4, R2, R45 ;  /* 0x00000002042d7224 */ /* 0x000fe400078e022d */
[----:B------:R-:W-:-:S02]  /*2790*/  VIADD R6, R8, 0x15c ;  /* 0x0000015c08067836 */ /* 0x000fc40000000000 */
[--C-:B------:R-:W-:Y:S01]  /*27a0*/  @!P5 IMAD.IADD R42, R42, 0x1, -R4.reuse ;  /* 0x000000012a2ad824 */ /* 0x100fe200078e0a04 */
[----:B------:R-:W-:Y:S01]  /*27b0*/  ISETP.GT.U32.AND P5, PT, R4, R45, PT ;  /* 0x0000002d0400720c */ /* 0x000fe20003fa4070 */
[----:B------:R-:W-:Y:S01]  /*27c0*/  VIADD R11, R8, 0x158 ;  /* 0x00000158080b7836 */ /* 0x000fe20000000000 */
[----:B------:R-:W-:Y:S01]  /*27d0*/  IABS R46, R6 ;  /* 0x00000006002e7213 */ /* 0x000fe20000000000 */
[--C-:B------:R-:W-:Y:S01]  /*27e0*/  @!P3 IMAD.IADD R43, R43, 0x1, -R4.reuse ;  /* 0x000000012b2bb824 */ /* 0x100fe200078e0a04 */
[----:B------:R-:W-:Y:S01]  /*27f0*/  ISETP.GE.AND P3, PT, R10, RZ, PT ;  /* 0x000000ff0a00720c */ /* 0x000fe20003f66270 */
[----:B------:R-:W-:Y:S01]  /*2800*/  VIADD R52, R8, 0x150 ;  /* 0x0000015008347836 */ /* 0x000fe20000000000 */
[----:B------:R-:W-:Y:S01]  /*2810*/  IABS R47, R11 ;  /* 0x0000000b002f7213 */ /* 0x000fe20000000000 */
[----:B------:R-:W-:Y:S01]  /*2820*/  @!P6 IMAD.IADD R44, R44, 0x1, -R4 ;  /* 0x000000012c2ce824 */ /* 0x000fe200078e0a04 */
[----:B------:R-:W-:Y:S01]  /*2830*/  ISETP.GT.U32.AND P6, PT, R4, R43, PT ;  /* 0x0000002b0400720c */ /* 0x000fe20003fc4070 */
[----:B------:R-:W-:Y:S01]  /*2840*/  IMAD.HI.U32 R2, R9, R46, RZ ;  /* 0x0000002e09027227 */ /* 0x000fe200078e00ff */
[----:B------:R-:W-:-:S03]  /*2850*/  IABS R49, R52 ;  /* 0x0000003400317213 */ /* 0x000fc60000000000 */
[----:B------:R-:W-:Y:S02]  /*2860*/  IMAD.MOV R7, RZ, RZ, -R2 ;  /* 0x000000ffff077224 */ /* 0x000fe400078e0a02 */
[----:B------:R-:W-:Y:S01]  /*2870*/  @!P5 IMAD.IADD R45, R45, 0x1, -R4 ;  /* 0x000000012d2dd824 */ /* 0x000fe200078e0a04 */
[----:B------:R-:W-:Y:S01]  /*2880*/  ISETP.GT.U32.AND P5, PT, R4, R44, PT ;  /* 0x0000002c0400720c */ /* 0x000fe20003fa4070 */
[----:B------:R-:W-:-:S04]  /*2890*/  IMAD.HI.U32 R5, R9, R47, RZ ;  /* 0x0000002f09057227 */ /* 0x000fc800078e00ff */
[C---:B------:R-:W-:Y:S02]  /*28a0*/  IMAD R46, R4.reuse, R7, R46 ;  /* 0x00000007042e7224 */ /* 0x040fe400078e022e */
[----:B------:R-:W-:Y:S02]  /*28b0*/  IMAD.MOV R5, RZ, RZ, -R5 ;  /* 0x000000ffff057224 */ /* 0x000fe400078e0a05 */
[----:B------:R-:W-:Y:S01]  /*28c0*/  @!P6 IMAD.IADD R43, R43, 0x1, -R4 ;  /* 0x000000012b2be824 */ /* 0x000fe200078e0a04 */
[C---:B------:R-:W-:Y:S01]  /*28d0*/  ISETP.GT.U32.AND P6, PT, R4.reuse, R46, PT ;  /* 0x0000002e0400720c */ /* 0x040fe20003fc4070 */
[----:B------:R-:W-:Y:S02]  /*28e0*/  IMAD R47, R4, R5, R47 ;  /* 0x00000005042f7224 */ /* 0x000fe400078e022f */
[----:B------:R-:W-:-:S04]  /*28f0*/  IMAD.HI.U32 R5, R9, R49, RZ ;  /* 0x0000003109057227 */ /* 0x000fc800078e00ff */
[--C-:B------:R-:W-:Y:S01]  /*2900*/  @!P5 IMAD.IADD R44, R44, 0x1, -R4.reuse ;  /* 0x000000012c2cd824 */ /* 0x100fe200078e0a04 */
[----:B------:R-:W-:Y:S01]  /*2910*/  ISETP.GT.U32.AND P5, PT, R4, R47, PT ;  /* 0x0000002f0400720c */ /* 0x000fe20003fa4070 */
[----:B------:R-:W-:Y:S02]  /*2920*/  VIADD R12, R8, 0x154 ;  /* 0x00000154080c7836 */ /* 0x000fe40000000000 */
[----:B------:R-:W-:Y:S02]  /*2930*/  IMAD.MOV R5, RZ, RZ, -R5 ;  /* 0x000000ffff057224 */ /* 0x000fe400078e0a05 */
[----:B------:R-:W-:Y:S01]  /*2940*/  @!P6 IMAD.IADD R46, R46, 0x1, -R4 ;  /* 0x000000012e2ee824 */ /* 0x000fe200078e0a04 */
[----:B------:R-:W-:Y:S01]  /*2950*/  IABS R48, R12 ;  /* 0x0000000c00307213 */ /* 0x000fe20000000000 */
[----:B------:R-:W-:Y:S02]  /*2960*/  IMAD R49, R4, R5, R49 ;  /* 0x0000000504317224 */ /* 0x000fe400078e0231 */
[----:B------:R-:W-:Y:S01]  /*2970*/  @!P1 IMAD.MOV R42, RZ, RZ, -R42 ;  /* 0x000000ffff2a9224 */ /* 0x000fe200078e0a2a */
[----:B------:R-:W-:Y:S01]  /*2980*/  ISETP.GE.AND P1, PT, R6, RZ, PT ;  /* 0x000000ff0600720c */ /* 0x000fe20003f26270 */
[----:B------:R-:W-:-:S02]  /*2990*/  VIADD R6, R8, 0x14c ;  /* 0x0000014c08067836 */ /* 0x000fc40000000000 */
[----:B------:R-:W-:Y:S01]  /*29a0*/  @!P0 IMAD.MOV R43, RZ, RZ, -R43 ;  /* 0x000000ffff2b8224 */ /* 0x000fe200078e0a2b */
[C---:B------:R-:W-:Y:S01]  /*29b0*/  ISETP.GT.U32.AND P0, PT, R4.reuse, R46, PT ;  /* 0x0000002e0400720c */ /* 0x040fe20003f04070 */
[----:B------:R-:W-:Y:S01]  /*29c0*/  @!P4 IMAD.MOV R44, RZ, RZ, -R44 ;  /* 0x000000ffff2cc224 */ /* 0x000fe200078e0a2c */
[----:B------:R-:W-:Y:S01]  /*29d0*/  ISETP.GT.U32.AND P4, PT, R4, R49, PT ;  /* 0x000000310400720c */ /* 0x000fe20003f84070 */
[----:B------:R-:W-:Y:S01]  /*29e0*/  IMAD.HI.U32 R2, R9, R48, RZ ;  /* 0x0000003009027227 */ /* 0x000fe200078e00ff */
[----:B------:R-:W-:-:S03]  /*29f0*/  IABS R50, R6 ;  /* 0x0000000600327213 */ /* 0x000fc60000000000 */
[----:B------:R-:W-:Y:S02]  /*2a00*/  @!P5 IMAD.IADD R47, R47, 0x1, -R4 ;  /* 0x000000012f2fd824 */ /* 0x000fe400078e0a04 */
[----:B------:R-:W-:Y:S02]  /*2a10*/  IMAD.MOV R7, RZ, RZ, -R2 ;  /* 0x000000ffff077224 */ /* 0x000fe400078e0a02 */
[----:B------:R-:W-:Y:S01]  /*2a20*/  IMAD.HI.U32 R2, R9, R50, RZ ;  /* 0x0000003209027227 */ /* 0x000fe200078e00ff */
[----:B------:R-:W-:-:S03]  /*2a30*/  ISETP.GT.U32.AND P5, PT, R4, R47, PT ;  /* 0x0000002f0400720c */ /* 0x000fc60003fa4070 */
[----:B------:R-:W-:Y:S02]  /*2a40*/  IMAD R48, R4, R7, R48 ;  /* 0x0000000704307224 */ /* 0x000fe400078e0230 */
[----:B------:R-:W-:Y:S02]  /*2a50*/  VIADD R7, R8, 0x148 ;  /* 0x0000014808077836 */ /* 0x000fe40000000000 */
[----:B------:R-:W-:Y:S01]  /*2a60*/  IMAD.MOV R5, RZ, RZ, -R2 ;  /* 0x000000ffff057224 */ /* 0x000fe200078e0a02 */
[----:B------:R-:W-:Y:S01]  /*2a70*/  ISETP.GT.U32.AND P6, PT, R4, R48, PT ;  /* 0x000000300400720c */ /* 0x000fe20003fc4070 */
[--C-:B------:R-:W-:Y:S01]  /*2a80*/  @!P0 IMAD.IADD R46, R46, 0x1, -R4.reuse ;  /* 0x000000012e2e8824 */ /* 0x100fe200078e0a04 */
[----:B------:R-:W-:Y:S01]  /*2a90*/  IABS R51, R7 ;  /* 0x0000000700337213 */ /* 0x000fe20000000000 */
[----:B------:R-:W-:Y:S01]  /*2aa0*/  @!P4 IMAD.IADD R49, R49, 0x1, -R4 ;  /* 0x000000013131c824 */ /* 0x000fe200078e0a04 */
[----:B------:R-:W-:Y:S01]  /*2ab0*/  ISETP.GE.AND P4, PT, R6, RZ, PT ;  /* 0x000000ff0600720c */ /* 0x000fe20003f86270 */
[----:B------:R-:W-:Y:S01]  /*2ac0*/  IMAD R50, R4, R5, R50 ;  /* 0x0000000504327224 */ /* 0x000fe200078e0232 */
[----:B------:R-:W-:Y:S01]  /*2ad0*/  ISETP.GE.AND P0, PT, R52, RZ, PT ;  /* 0x000000ff3400720c */ /* 0x000fe20003f06270 */
[----:B------:R-:W-:Y:S01]  /*2ae0*/  @!P1 IMAD.MOV R46, RZ, RZ, -R46 ;  /* 0x000000ffff2e9224 */ /* 0x000fe200078e0a2e */
[----:B------:R-:W-:Y:S01]  /*2af0*/  ISETP.GT.U32.AND P1, PT, R4, R49, PT ;  /* 0x000000310400720c */ /* 0x000fe20003f24070 */
[----:B------:R-:W-:-:S04]  /*2b00*/  IMAD.HI.U32 R2, R9, R51, RZ ;  /* 0x0000003309027227 */ /* 0x000fc800078e00ff */
[----:B------:R-:W-:Y:S01]  /*2b10*/  @!P2 IMAD.MOV R41, RZ, RZ, -R41 ;  /* 0x000000ffff29a224 */ /* 0x000fe200078e0a29 */
[C---:B------:R-:W-:Y:S01]  /*2b20*/  ISETP.GT.U32.AND P2, PT, R4.reuse, R45, PT ;  /* 0x0000002d0400720c */ /* 0x040fe20003f44070 */
[----:B------:R-:W-:Y:S01]  /*2b30*/  @!P5 IMAD.IADD R47, R47, 0x1, -R4 ;  /* 0x000000012f2fd824 */ /* 0x000fe200078e0a04 */
[----:B------:R-:W-:Y:S01]  /*2b40*/  ISETP.GT.U32.AND P5, PT, R4, R50, PT ;  /* 0x000000320400720c */ /* 0x000fe20003fa4070 */
[----:B------:R-:W-:Y:S02]  /*2b50*/  IMAD.MOV R2, RZ, RZ, -R2 ;  /* 0x000000ffff027224 */ /* 0x000fe400078e0a02 */
[--C-:B------:R-:W-:Y:S02]  /*2b60*/  @!P6 IMAD.IADD R48, R48, 0x1, -R4.reuse ;  /* 0x000000013030e824 */ /* 0x100fe400078e0a04 */
[C---:B------:R-:W-:Y:S02]  /*2b70*/  IMAD R51, R4.reuse, R2, R51 ;  /* 0x0000000204337224 */ /* 0x040fe400078e0233 */
[--C-:B------:R-:W-:Y:S01]  /*2b80*/  @!P1 IMAD.IADD R49, R49, 0x1, -R4.reuse ;  /* 0x0000000131319824 */ /* 0x100fe200078e0a04 */
[----:B------:R-:W-:Y:S01]  /*2b90*/  ISETP.GT.U32.AND P6, PT, R4, R48, PT ;  /* 0x000000300400720c */ /* 0x000fe20003fc4070 */
[----:B------:R-:W-:Y:S01]  /*2ba0*/  VIADD R2, R8, 0x144 ;  /* 0x0000014408027836 */ /* 0x000fe20000000000 */
[----:B------:R-:W-:Y:S01]  /*2bb0*/  ISETP.GT.U32.AND P1, PT, R4, R51, PT ;  /* 0x000000330400720c */ /* 0x000fe20003f24070 */
[--C-:B------:R-:W-:Y:S01]  /*2bc0*/  @!P2 IMAD.IADD R45, R45, 0x1, -R4.reuse ;  /* 0x000000012d2da824 */ /* 0x100fe200078e0a04 */
[----:B------:R-:W-:Y:S01]  /*2bd0*/  ISETP.GE.AND P2, PT, R11, RZ, PT ;  /* 0x000000ff0b00720c */ /* 0x000fe20003f46270 */
[----:B------:R-:W-:Y:S01]  /*2be0*/  @!P5 IMAD.IADD R50, R50, 0x1, -R4 ;  /* 0x000000013232d824 */ /* 0x000fe200078e0a04 */
[----:B------:R-:W-:Y:S01]  /*2bf0*/  IABS R52, R2 ;  /* 0x0000000200347213 */ /* 0x000fe20000000000 */
[----:B------:R-:W-:Y:S01]  /*2c00*/  @!P3 IMAD.MOV R45, RZ, RZ, -R45 ;  /* 0x000000ffff2db224 */ /* 0x000fe200078e0a2d */
[----:B------:R-:W-:Y:S01]  /*2c10*/  ISETP.GE.AND P3, PT, R12, RZ, PT ;  /* 0x000000ff0c00720c */ /* 0x000fe20003f66270 */
[----:B------:R-:W-:Y:S01]  /*2c20*/  VIADD R6, R8, 0x13c ;  /* 0x0000013c08067836 */ /* 0x000fe20000000000 */
[----:B------:R-:W-:Y:S01]  /*2c30*/  ISETP.GT.U32.AND P5, PT, R4, R50, PT ;  /* 0x000000320400720c */ /* 0x000fe20003fa4070 */
[----:B------:R-:W-:-:S02]  /*2c40*/  VIADD R5, R8, 0x140 ;  /* 0x0000014008057836 */ /* 0x000fc40000000000 */
[--C-:B------:R-:W-:Y:S01]  /*2c50*/  @!P6 IMAD.IADD R48, R48, 0x1, -R4.reuse ;  /* 0x000000013030e824 */ /* 0x100fe200078e0a04 */
[----:B------:R-:W-:Y:S01]  /*2c60*/  ISETP.GE.AND P6, PT, R7, RZ, PT ;  /* 0x000000ff0700720c */ /* 0x000fe20003fc6270 */
[----:B------:R-:W-:Y:S01]  /*2c70*/  @!P1 IMAD.IADD R51, R51, 0x1, -R4 ;  /* 0x0000000133339824 */ /* 0x000fe200078e0a04 */
[----:B------:R-:W-:Y:S01]  /*2c80*/  IABS R54, R6 ;  /* 0x0000000600367213 */ /* 0x000fe20000000000 */
[----:B------:R-:W-:Y:S01]  /*2c90*/  VIADD R7, R8, 0x138 ;  /* 0x0000013808077836 */ /* 0x000fe20000000000 */
[----:B------:R-:W-:Y:S01]  /*2ca0*/  IABS R53, R5 ;  /* 0x0000000500357213 */ /* 0x000fe20000000000 */
[----:B------:R-:W-:Y:S01]  /*2cb0*/  @!P2 IMAD.MOV R47, RZ, RZ, -R47 ;  /* 0x000000ffff2fa224 */ /* 0x000fe200078e0a2f */
[----:B------:R-:W-:Y:S01]  /*2cc0*/  ISETP.GE.AND P2, PT, R2, RZ, PT ;  /* 0x000000ff0200720c */ /* 0x000fe20003f46270 */
[----:B------:R-:W-:Y:S01]  /*2cd0*/  IMAD.HI.U32 R2, R9, R52, RZ ;  /* 0x0000003409027227 */ /* 0x000fe200078e00ff */
[----:B------:R-:W-:Y:S02]  /*2ce0*/  ISETP.GT.U32.AND P1, PT, R4, R51, PT ;  /* 0x000000330400720c */ /* 0x000fe40003f24070 */
[----:B------:R-:W-:Y:S01]  /*2cf0*/  IABS R55, R7 ;  /* 0x0000000700377213 */ /* 0x000fe20000000000 */
[----:B------:R-:W-:Y:S01]  /*2d00*/  @!P3 IMAD.MOV R48, RZ, RZ, -R48 ;  /* 0x000000ffff30b224 */ /* 0x000fe200078e0a30 */
[----:B------:R-:W-:Y:S01]  /*2d10*/  ISETP.GE.AND P3, PT, R5, RZ, PT ;  /* 0x000000ff0500720c */ /* 0x000fe20003f66270 */
[----:B------:R-:W-:Y:S01]  /*2d20*/  @!P5 IMAD.IADD R50, R50, 0x1, -R4 ;  /* 0x000000013232d824 */ /* 0x000fe200078e0a04 */
[----:B------:R-:W-:Y:S01]  /*2d30*/  ISETP.GE.AND P5, PT, R7, RZ, PT ;  /* 0x000000ff0700720c */ /* 0x000fe20003fa6270 */
[----:B------:R-:W-:-:S02]  /*2d40*/  IMAD.MOV R7, RZ, RZ, -R2 ;  /* 0x000000ffff077224 */ /* 0x000fc400078e0a02 */
[----:B------:R-:W-:-:S04]  /*2d50*/  IMAD.HI.U32 R5, R9, R54, RZ ;  /* 0x0000003609057227 */ /* 0x000fc800078e00ff */
[C---:B------:R-:W-:Y:S02]  /*2d60*/  IMAD R52, R4.reuse, R7, R52 ;  /* 0x0000000704347224 */ /* 0x040fe400078e0234 */
[----:B------:R-:W-:Y:S02]  /*2d70*/  IMAD.MOV R5, RZ, RZ, -R5 ;  /* 0x000000ffff057224 */ /* 0x000fe400078e0a05 */
[----:B------:R-:W-:Y:S01]  /*2d80*/  @!P4 IMAD.MOV R50, RZ, RZ, -R50 ;  /* 0x000000ffff32c224 */ /* 0x000fe200078e0a32 */
[C---:B------:R-:W-:Y:S01]  /*2d90*/  ISETP.GT.U32.AND P4, PT, R4.reuse, R52, PT ;  /* 0x000000340400720c */ /* 0x040fe20003f84070 */
[----:B------:R-:W-:Y:S02]  /*2da0*/  @!P1 IMAD.IADD R51, R51, 0x1, -R4 ;  /* 0x0000000133339824 */ /* 0x000fe400078e0a04 */
[----:B------:R-:W-:Y:S02]  /*2db0*/  IMAD R54, R4, R5, R54 ;  /* 0x0000000504367224 */ /* 0x000fe400078e0236 */
[----:B------:R-:W-:-:S02]  /*2dc0*/  @!P6 IMAD.MOV R51, RZ, RZ, -R51 ;  /* 0x000000ffff33e224 */ /* 0x000fc400078e0a33 */
[----:B------:R-:W-:Y:S01]  /*2dd0*/  IMAD.HI.U32 R2, R9, R53, RZ ;  /* 0x0000003509027227 */ /* 0x000fe200078e00ff */
[----:B------:R-:W-:-:S03]  /*2de0*/  ISETP.GT.U32.AND P6, PT, R4, R54, PT ;  /* 0x000000360400720c */ /* 0x000fc60003fc4070 */
[----:B------:R-:W-:Y:S01]  /*2df0*/  @!P0 IMAD.MOV R49, RZ, RZ, -R49 ;  /* 0x000000ffff318224 */ /* 0x000fe200078e0a31 */
[----:B------:R-:W-:Y:S01]  /*2e00*/  ISETP.GE.AND P0, PT, R6, RZ, PT ;  /* 0x000000ff0600720c */ /* 0x000fe20003f06270 */
[----:B------:R-:W-:Y:S02]  /*2e10*/  IMAD.MOV R6, RZ, RZ, -R2 ;  /* 0x000000ffff067224 */ /* 0x000fe400078e0a02 */
[----:B------:R-:W-:Y:S02]  /*2e20*/  VIADD R10, R8, 0x130 ;  /* 0x00000130080a7836 */ /* 0x000fe40000000000 */
[----:B------:R-:W-:Y:S02]  /*2e30*/  IMAD R53, R4, R6, R53 ;  /* 0x0000000604357224 */ /* 0x000fe400078e0235 */
[--C-:B------:R-:W-:Y:S01]  /*2e40*/  @!P4 IMAD.IADD R52, R52, 0x1, -R4.reuse ;  /* 0x000000013434c824 */ /* 0x100fe200078e0a04 */
[----:B------:R-:W-:Y:S01]  /*2e50*/  IABS R57, R10 ;  /* 0x0000000a00397213 */ /* 0x000fe20000000000 */
[----:B------:R-:W-:Y:S01]  /*2e60*/  @!P6 IMAD.IADD R54, R54, 0x1, -R4 ;  /* 0x000000013636e824 */ /* 0x000fe200078e0a04 */
[C---:B------:R-:W-:Y:S01]  /*2e70*/  ISETP.GT.U32.AND P1, PT, R4.reuse, R53, PT ;  /* 0x000000350400720c */ /* 0x040fe20003f24070 */
[----:B------:R-:W-:Y:S01]  /*2e80*/  IMAD.HI.U32 R2, R9, R55, RZ ;  /* 0x0000003709027227 */ /* 0x000fe200078e00ff */
[----:B------:R-:W-:-:S02]  /*2e90*/  ISETP.GT.U32.AND P4, PT, R4, R52, PT ;  /* 0x000000340400720c */ /* 0x000fc40003f84070 */
[----:B------:R-:W-:Y:S01]  /*2ea0*/  ISETP.GT.U32.AND P6, PT, R4, R54, PT ;  /* 0x000000360400720c */ /* 0x000fe20003fc4070 */
[----:B------:R-:W-:Y:S02]  /*2eb0*/  IMAD.MOV R2, RZ, RZ, -R2 ;  /* 0x000000ffff027224 */ /* 0x000fe400078e0a02 */
[----:B------:R-:W-:-:S04]  /*2ec0*/  IMAD.HI.U32 R5, R9, R57, RZ ;  /* 0x0000003909057227 */ /* 0x000fc800078e00ff */
[----:B------:R-:W-:Y:S02]  /*2ed0*/  IMAD R55, R4, R2, R55 ;  /* 0x0000000204377224 */ /* 0x000fe400078e0237 */
[----:B------:R-:W-:Y:S02]  /*2ee0*/  IMAD.MOV R5, RZ, RZ, -R5 ;  /* 0x000000ffff057224 */ /* 0x000fe400078e0a05 */
[--C-:B------:R-:W-:Y:S02]  /*2ef0*/  @!P1 IMAD.IADD R53, R53, 0x1, -R4.reuse ;  /* 0x0000000135359824 */ /* 0x100fe400078e0a04 */
[----:B------:R-:W-:Y:S01]  /*2f00*/  @!P4 IMAD.IADD R52, R52, 0x1, -R4 ;  /* 0x000000013434c824 */ /* 0x000fe200078e0a04 */
[C---:B------:R-:W-:Y:S01]  /*2f10*/  ISETP.GT.U32.AND P4, PT, R4.reuse, R55, PT ;  /* 0x000000370400720c */ /* 0x040fe20003f84070 */
[C---:B------:R-:W-:Y:S01]  /*2f20*/  IMAD R57, R4.reuse, R5, R57 ;  /* 0x0000000504397224 */ /* 0x040fe200078e0239 */
[----:B------:R-:W-:Y:S01]  /*2f30*/  ISETP.GT.U32.AND P1, PT, R4, R53, PT ;  /* 0x000000350400720c */ /* 0x000fe20003f24070 */
[----:B------:R-:W-:-:S02]  /*2f40*/  VIADD R6, R8, 0x134 ;  /* 0x0000013408067836 */ /* 0x000fc40000000000 */
[--C-:B------:R-:W-:Y:S01]  /*2f50*/  @!P6 IMAD.IADD R54, R54, 0x1, -R4.reuse ;  /* 0x000000013636e824 */ /* 0x100fe200078e0a04 */
[----:B------:R-:W-:Y:S01]  /*2f60*/  ISETP.GT.U32.AND P6, PT, R4, R57, PT ;  /* 0x000000390400720c */ /* 0x000fe20003fc4070 */
[C---:B------:R-:W-:Y:S01]  /*2f70*/  VIADD R11, R8.reuse, 0x12c ;  /* 0x0000012c080b7836 */ /* 0x040fe20000000000 */
[----:B------:R-:W-:Y:S01]  /*2f80*/  IABS R56, R6 ;  /* 0x0000000600387213 */ /* 0x000fe20000000000 */
[C---:B------:R-:W-:Y:S02]  /*2f90*/  VIADD R12, R8.reuse, 0x128 ;  /* 0x00000128080c7836 */ /* 0x040fe40000000000 */
[----:B------:R-:W-:Y:S01]  /*2fa0*/  VIADD R62, R8, 0x124 ;  /* 0x00000124083e7836 */ /* 0x000fe20000000000 */
[----:B------:R-:W-:Y:S01]  /*2fb0*/  IABS R58, R11 ;  /* 0x0000000b003a7213 */ /* 0x000fe20000000000 */
[----:B------:R-:W-:Y:S01]  /*2fc0*/  IMAD.HI.U32 R2, R9, R56, RZ ;  /* 0x0000003809027227 */ /* 0x000fe200078e00ff */
[----:B------:R-:W-:Y:S02]  /*2fd0*/  IABS R59, R12 ;  /* 0x0000000c003b7213 */ /* 0x000fe40000000000 */
[----:B------:R-:W-:Y:S01]  /*2fe0*/  IABS R60, R62 ;  /* 0x0000003e003c7213 */ /* 0x000fe20000000000 */
[----:B------:R-:W-:-:S02]  /*2ff0*/  @!P4 IMAD.IADD R55, R55, 0x1, -R4 ;  /* 0x000000013737c824 */ /* 0x000fc400078e0a04 */
[----:B------:R-:W-:Y:S02]  /*3000*/  IMAD.MOV R7, RZ, RZ, -R2 ;  /* 0x000000ffff077224 */ /* 0x000fe400078e0a02 */
[--C-:B------:R-:W-:Y:S01]  /*3010*/  @!P1 IMAD.IADD R53, R53, 0x1, -R4.reuse ;  /* 0x0000000135359824 */ /* 0x100fe200078e0a04 */
[----:B------:R-:W-:Y:S01]  /*3020*/  ISETP.GT.U32.AND P4, PT, R4, R55, PT ;  /* 0x000000370400720c */ /* 0x000fe20003f84070 */
[----:B------:R-:W-:Y:S02]  /*3030*/  @!P6 IMAD.IADD R57, R57, 0x1, -R4 ;  /* 0x000000013939e824 */ /* 0x000fe400078e0a04 */
[----:B------:R-:W-:-:S04]  /*3040*/  IMAD.HI.U32 R2, R9, R58, RZ ;  /* 0x0000003a09027227 */ /* 0x000fc800078e00ff */
[----:B------:R-:W-:-:S04]  /*3050*/  IMAD.HI.U32 R5, R9, R59, RZ ;  /* 0x0000003b09057227 */ /* 0x000fc800078e00ff */
[C---:B------:R-:W-:Y:S02]  /*3060*/  IMAD R56, R4.reuse, R7, R56 ;  /* 0x0000000704387224 */ /* 0x040fe400078e0238 */
[----:B------:R-:W-:Y:S01]  /*3070*/  @!P3 IMAD.MOV R53, RZ, RZ, -R53 ;  /* 0x000000ffff35b224 */ /* 0x000fe200078e0a35 */
[C---:B------:R-:W-:Y:S01]  /*3080*/  ISETP.GT.U32.AND P3, PT, R4.reuse, R57, PT ;  /* 0x000000390400720c */ /* 0x040fe20003f64070 */
[----:B------:R-:W-:Y:S01]  /*3090*/  IMAD.MOV R7, RZ, RZ, -R2 ;  /* 0x000000ffff077224 */ /* 0x000fe200078e0a02 */
[----:B------:R-:W-:Y:S01]  /*30a0*/  ISETP.GT.U32.AND P1, PT, R4, R56, PT ;  /* 0x000000380400720c */ /* 0x000fe20003f24070 */
[----:B------:R-:W-:Y:S02]  /*30b0*/  IMAD.MOV R5, RZ, RZ, -R5 ;  /* 0x000000ffff057224 */ /* 0x000fe400078e0a05 */
[----:B------:R-:W-:-:S04]  /*30c0*/  IMAD.HI.U32 R2, R9, R60, RZ ;  /* 0x0000003c09027227 */ /* 0x000fc800078e00ff */
[C---:B------:R-:W-:Y:S02]  /*30d0*/  IMAD R59, R4.reuse, R5, R59 ;  /* 0x00000005043b7224 */ /* 0x040fe400078e023b */
[C---:B------:R-:W-:Y:S02]  /*30e0*/  IMAD R58, R4.reuse, R7, R58 ;  /* 0x00000007043a7224 */ /* 0x040fe400078e023a */
[----:B------:R-:W-:Y:S02]  /*30f0*/  IMAD.MOV R5, RZ, RZ, -R2 ;  /* 0x000000ffff057224 */ /* 0x000fe400078e0a02 */
[----:B------:R-:W-:Y:S01]  /*3100*/  @!P4 IMAD.IADD R55, R55, 0x1, -R4 ;  /* 0x000000013737c824 */ /* 0x000fe200078e0a04 */
[C---:B------:R-:W-:Y:S01]  /*3110*/  ISETP.GT.U32.AND P4, PT, R4.reuse, R58, PT ;  /* 0x0000003a0400720c */ /* 0x040fe20003f84070 */
[C---:B------:R-:W-:Y:S02]  /*3120*/  IMAD R60, R4.reuse, R5, R60 ;  /* 0x00000005043c7224 */ /* 0x040fe400078e023c */
[----:B------:R-:W-:Y:S01]  /*3130*/  @!P5 IMAD.MOV R55, RZ, RZ, -R55 ;  /* 0x000000ffff37d224 */ /* 0x000fe200078e0a37 */
[C---:B------:R-:W-:Y:S01]  /*3140*/  ISETP.GT.U32.AND P5, PT, R4.reuse, R59, PT ;  /* 0x0000003b0400720c */ /* 0x040fe20003fa4070 */
[----:B------:R-:W-:Y:S01]  /*3150*/  @!P3 IMAD.IADD R57, R57, 0x1, -R4 ;  /* 0x000000013939b824 */ /* 0x000fe200078e0a04 */
[----:B------:R-:W-:Y:S01]  /*3160*/  ISETP.GT.U32.AND P3, PT, R4, R60, PT ;  /* 0x0000003c0400720c */ /* 0x000fe20003f64070 */
[----:B------:R-:W-:Y:S01]  /*3170*/  @!P2 IMAD.MOV R52, RZ, RZ, -R52 ;  /* 0x000000ffff34a224 */ /* 0x000fe200078e0a34 */
[----:B------:R-:W-:Y:S01]  /*3180*/  ISETP.GE.AND P2, PT, R6, RZ, PT ;  /* 0x000000ff0600720c */ /* 0x000fe20003f46270 */
[----:B------:R-:W-:Y:S01]  /*3190*/  @!P1 IMAD.IADD R56, R56, 0x1, -R4 ;  /* 0x0000000138389824 */ /* 0x000fe200078e0a04 */
[----:B------:R-:W-:Y:S01]  /*31a0*/  ISETP.GE.AND P1, PT, R10, RZ, PT ;  /* 0x000000ff0a00720c */ /* 0x000fe20003f26270 */
[----:B------:R-:W-:-:S02]  /*31b0*/  VIADD R6, R8, 0x120 ;  /* 0x0000012008067836 */ /* 0x000fc40000000000 */
[----:B------:R-:W-:Y:S01]  /*31c0*/  VIADD R7, R8, 0x11c ;  /* 0x0000011c08077836 */ /* 0x000fe20000000000 */
[----:B------:R-:W-:Y:S01]  /*31d0*/  ISETP.GT.U32.AND P6, PT, R4, R56, PT ;  /* 0x000000380400720c */ /* 0x000fe20003fc4070 */
[--C-:B------:R-:W-:Y:S01]  /*31e0*/  @!P4 IMAD.IADD R58, R58, 0x1, -R4.reuse ;  /* 0x000000013a3ac824 */ /* 0x100fe200078e0a04 */
[----:B------:R-:W-:Y:S01]  /*31f0*/  IABS R61, R6 ;  /* 0x00000006003d7213 */ /* 0x000fe20000000000 */
[--C-:B------:R-:W-:Y:S01]  /*3200*/  @!P5 IMAD.IADD R59, R59, 0x1, -R4.reuse ;  /* 0x000000013b3bd824 */ /* 0x100fe200078e0a04 */
[----:B------:R-:W-:Y:S01]  /*3210*/  ISETP.GE.AND P4, PT, R62, RZ, PT ;  /* 0x000000ff3e00720c */ /* 0x000fe20003f86270 */
[----:B------:R-:W-:Y:S01]  /*3220*/  @!P3 IMAD.IADD R60, R60, 0x1, -R4 ;  /* 0x000000013c3cb824 */ /* 0x000fe200078e0a04 */
[----:B------:R-:W-:Y:S01]  /*3230*/  IABS R62, R7 ;  /* 0x00000007003e7213 */ /* 0x000fe20000000000 */
[----:B------:R-:W-:Y:S01]  /*3240*/  IMAD.HI.U32 R2, R9, R61, RZ ;  /* 0x0000003d09027227 */ /* 0x000fe200078e00ff */
[C---:B------:R-:W-:Y:S02]  /*3250*/  ISETP.GT.U32.AND P5, PT, R4.reuse, R58, PT ;  /* 0x0000003a0400720c */ /* 0x040fe40003fa4070 */
[----:B------:R-:W-:Y:S01]  /*3260*/  ISETP.GT.U32.AND P3, PT, R4, R60, PT ;  /* 0x0000003c0400720c */ /* 0x000fe20003f64070 */
[----:B------:R-:W-:-:S02]  /*3270*/  IMAD.MOV R5, RZ, RZ, -R2 ;  /* 0x000000ffff057224 */ /* 0x000fc400078e0a02 */
[----:B------:R-:W-:-:S04]  /*3280*/  IMAD.HI.U32 R2, R9, R62, RZ ;  /* 0x0000003e09027227 */ /* 0x000fc800078e00ff */
[----:B------:R-:W-:Y:S01]  /*3290*/  @!P6 IMAD.IADD R56, R56, 0x1, -R4 ;  /* 0x000000013838e824 */ /* 0x000fe200078e0a04 */
[----:B------:R-:W-:Y:S01]  /*32a0*/  ISETP.GE.AND P6, PT, R12, RZ, PT ;  /* 0x000000ff0c00720c */ /* 0x000fe20003fc6270 */
[C---:B------:R-:W-:Y:S02]  /*32b0*/  IMAD R61, R4.reuse, R5, R61 ;  /* 0x00000005043d7224 */ /* 0x040fe400078e023d */
[----:B------:R-:W-:Y:S02]  /*32c0*/  IMAD.MOV R5, RZ, RZ, -R2 ;  /* 0x000000ffff057224 */ /* 0x000fe400078e0a02 */
[----:B------:R-:W-:Y:S01]  /*32d0*/  @!P2 IMAD.MOV R56, RZ, RZ, -R56 ;  /* 0x000000ffff38a224 */ /* 0x000fe200078e0a38 */
[----:B------:R-:W-:Y:S01]  /*32e0*/  ISETP.GT.U32.AND P2, PT, R4, R59, PT ;  /* 0x0000003b0400720c */ /* 0x000fe20003f44070 */
[----:B------:R-:W-:Y:S02]  /*32f0*/  VIADD R10, R8, 0x118 ;  /* 0x00000118080a7836 */ /* 0x000fe40000000000 */
[----:B------:R-:W-:Y:S01]  /*3300*/  @!P5 IMAD.IADD R58, R58, 0x1, -R4 ;  /* 0x000000013a3ad824 */ /* 0x000fe200078e0a04 */
[C---:B------:R-:W-:Y:S01]  /*3310*/  ISETP.GT.U32.AND P5, PT, R4.reuse, R61, PT ;  /* 0x0000003d0400720c */ /* 0x040fe20003fa4070 */
[----:B------:R-:W-:Y:S01]  /*3320*/  IMAD R62, R4, R5, R62 ;  /* 0x00000005043e7224 */ /* 0x000fe200078e023e */
[----:B------:R-:W-:Y:S01]  /*3330*/  IABS R63, R10 ;  /* 0x0000000a003f7213 */ /* 0x000fe20000000000 */
[----:B------:R-:W-:Y:S01]  /*3340*/  @!P0 IMAD.MOV R54, RZ, RZ, -R54 ;  /* 0x000000ffff368224 */ /* 0x000fe200078e0a36 */
[----:B------:R-:W-:Y:S01]  /*3350*/  ISETP.GE.AND P0, PT, R11, RZ, PT ;  /* 0x000000ff0b00720c */ /* 0x000fe20003f06270 */
[----:B------:R-:W-:-:S02]  /*3360*/  VIADD R11, R8, 0x114 ;  /* 0x00000114080b7836 */ /* 0x000fc40000000000 */
[----:B------:R-:W-:Y:S01]  /*3370*/  @!P3 IMAD.IADD R60, R60, 0x1, -R4 ;  /* 0x000000013c3cb824 */ /* 0x000fe200078e0a04 */
[----:B------:R-:W-:Y:S01]  /*3380*/  ISETP.GT.U32.AND P3, PT, R4, R62, PT ;  /* 0x0000003e0400720c */ /* 0x000fe20003f64070 */
[----:B------:R-:W-:Y:S01]  /*3390*/  IMAD.HI.U32 R2, R9, R63, RZ ;  /* 0x0000003f09027227 */ /* 0x000fe200078e00ff */
[----:B------:R-:W-:-:S03]  /*33a0*/  IABS R64, R11 ;  /* 0x0000000b00407213 */ /* 0x000fc60000000000 */
[----:B------:R-:W-:Y:S01]  /*33b0*/  @!P2 IMAD.IADD R59, R59, 0x1, -R4 ;  /* 0x000000013b3ba824 */ /* 0x000fe200078e0a04 */
[----:B------:R-:W-:Y:S01]  /*33c0*/  ISETP.GE.AND P2, PT, R6, RZ, PT ;  /* 0x000000ff0600720c */ /* 0x000fe20003f46270 */
[----:B------:R-:W-:-:S04]  /*33d0*/  IMAD.HI.U32 R5, R9, R64, RZ ;  /* 0x0000004009057227 */ /* 0x000fc800078e00ff */
[C---:B------:R-:W-:Y:S02]  /*33e0*/  VIADD R6, R8.reuse, 0x110 ;  /* 0x0000011008067836 */ /* 0x040fe40000000000 */
[----:B------:R-:W-:Y:S02]  /*33f0*/  IMAD.MOV R2, RZ, RZ, -R2 ;  /* 0x000000ffff027224 */ /* 0x000fe400078e0a02 */
[----:B------:R-:W-:Y:S01]  /*3400*/  @!P5 IMAD.IADD R61, R61, 0x1, -R4 ;  /* 0x000000013d3dd824 */ /* 0x000fe200078e0a04 */
[----:B------:R-:W-:Y:S01]  /*3410*/  ISETP.GE.AND P5, PT, R7, RZ, PT ;  /* 0x000000ff0700720c */ /* 0x000fe20003fa6270 */
[----:B------:R-:W-:Y:S01]  /*3420*/  IMAD.MOV R5, RZ, RZ, -R5 ;  /* 0x000000ffff057224 */ /* 0x000fe200078e0a05 */
[----:B------:R-:W-:Y:S01]  /*3430*/  IABS R65, R6 ;  /* 0x0000000600417213 */ /* 0x000fe20000000000 */
[----:B------:R-:W-:Y:S02]  /*3440*/  VIADD R7, R8, 0x10c ;  /* 0x0000010c08077836 */ /* 0x000fe40000000000 */
[----:B------:R-:W-:-:S02]  /*3450*/  IMAD R63, R4, R2, R63 ;  /* 0x00000002043f7224 */ /* 0x000fc400078e023f */
[----:B------:R-:W-:Y:S01]  /*3460*/  @!P3 IMAD.IADD R62, R62, 0x1, -R4 ;  /* 0x000000013e3eb824 */ /* 0x000fe200078e0a04 */
[C---:B------:R-:W-:Y:S01]  /*3470*/  ISETP.GT.U32.AND P3, PT, R4.reuse, R61, PT ;  /* 0x0000003d0400720c */ /* 0x040fe20003f64070 */
[C---:B------:R-:W-:Y:S01]  /*3480*/  IMAD R64, R4.reuse, R5, R64 ;  /* 0x0000000504407224 */ /* 0x040fe200078e0240 */
[----:B------:R-:W-:Y:S01]  /*3490*/  IABS R66, R7 ;  /* 0x0000000700427213 */ /* 0x000fe20000000000 */
[----:B------:R-:W-:Y:S01]  /*34a0*/  @!P1 IMAD.MOV R57, RZ, RZ, -R57 ;  /* 0x000000ffff399224 */ /* 0x000fe200078e0a39 */
[C---:B------:R-:W-:Y:S01]  /*34b0*/  ISETP.GT.U32.AND P1, PT, R4.reuse, R63, PT ;  /* 0x0000003f0400720c */ /* 0x040fe20003f24070 */
[----:B------:R-:W-:Y:S01]  /*34c0*/  @!P0 IMAD.MOV R58, RZ, RZ, -R58 ;  /* 0x000000ffff3a8224 */ /* 0x000fe200078e0a3a */
[----:B------:R-:W-:Y:S01]  /*34d0*/  ISETP.GT.U32.AND P0, PT, R4, R62, PT ;  /* 0x0000003e0400720c */ /* 0x000fe20003f04070 */
[----:B------:R-:W-:-:S04]  /*34e0*/  IMAD.HI.U32 R2, R9, R65, RZ ;  /* 0x0000004109027227 */ /* 0x000fc800078e00ff */
[----:B------:R-:W-:Y:S01]  /*34f0*/  @!P6 IMAD.MOV R59, RZ, RZ, -R59 ;  /* 0x000000ffff3be224 */ /* 0x000fe200078e0a3b */
[----:B------:R-:W-:Y:S01]  /*3500*/  ISETP.GT.U32.AND P6, PT, R4, R64, PT ;  /* 0x000000400400720c */ /* 0x000fe20003fc4070 */
[----:B------:R-:W-:-:S04]  /*3510*/  IMAD.HI.U32 R5, R9, R66, RZ ;  /* 0x0000004209057227 */ /* 0x000fc800078e00ff */
[----:B------:R-:W-:Y:S02]  /*3520*/  IMAD.MOV R2, RZ, RZ, -R2 ;  /* 0x000000ffff027224 */ /* 0x000fe400078e0a02 */
[--C-:B------:R-:W-:Y:S01]  /*3530*/  @!P3 IMAD.IADD R61, R61, 0x1, -R4.reuse ;  /* 0x000000013d3db824 */ /* 0x100fe200078e0a04 */
[----:B------:R-:W-:Y:S01]  /*3540*/  ISETP.GE.AND P3, PT, R11, RZ, PT ;  /* 0x000000ff0b00720c */ /* 0x000fe20003f66270 */
[----:B------:R-:W-:Y:S02]  /*3550*/  IMAD.MOV R5, RZ, RZ, -R5 ;  /* 0x000000ffff057224 */ /* 0x000fe400078e0a05 */
[----:B------:R-:W-:Y:S02]  /*3560*/  IMAD R65, R4, R2, R65 ;  /* 0x0000000204417224 */ /* 0x000fe400078e0241 */
[--C-:B------:R-:W-:Y:S01]  /*3570*/  @!P0 IMAD.IADD R62, R62, 0x1, -R4.reuse ;  /* 0x000000013e3e8824 */ /* 0x100fe200078e0a04 */
[----:B------:R-:W-:Y:S01]  /*3580*/  ISETP.GE.AND P0, PT, R6, RZ, PT ;  /* 0x000000ff0600720c */ /* 0x000fe20003f06270 */
[----:B------:R-:W-:-:S02]  /*3590*/  @!P1 IMAD.IADD R63, R63, 0x1, -R4 ;  /* 0x000000013f3f9824 */ /* 0x000fc400078e0a04 */
[C---:B------:R-:W-:Y:S02]  /*35a0*/  IMAD R66, R4.reuse, R5, R66 ;  /* 0x0000000504427224 */ /* 0x040fe400078e0242 */
[----:B------:R-:W-:Y:S01]  /*35b0*/  @!P2 IMAD.MOV R61, RZ, RZ, -R61 ;  /* 0x000000ffff3da224 */ /* 0x000fe200078e0a3d */
[----:B------:R-:W-:Y:S01]  /*35c0*/  ISETP.GT.U32.AND P2, PT, R4, R65, PT ;  /* 0x000000410400720c */ /* 0x000fe20003f44070 */
[----:B------:R-:W-:Y:S01]  /*35d0*/  @!P6 IMAD.IADD R64, R64, 0x1, -R4 ;  /* 0x000000014040e824 */ /* 0x000fe200078e0a04 */
[C---:B------:R-:W-:Y:S01]  /*35e0*/  ISETP.GT.U32.AND P1, PT, R4.reuse, R63, PT ;  /* 0x0000003f0400720c */ /* 0x040fe20003f24070 */
[----:B------:R-:W-:Y:S01]  /*35f0*/  @!P5 IMAD.MOV R62, RZ, RZ, -R62 ;  /* 0x000000ffff3ed224 */ /* 0x000fe200078e0a3e */
[----:B------:R-:W-:Y:S01]  /*3600*/  ISETP.GT.U32.AND P5, PT, R4, R66, PT ;  /* 0x000000420400720c */ /* 0x000fe20003fa4070 */
[----:B------:R-:W-:Y:S01]  /*3610*/  @!P4 IMAD.MOV R60, RZ, RZ, -R60 ;  /* 0x000000ffff3cc224 */ /* 0x000fe200078e0a3c */
[----:B------:R-:W-:Y:S01]  /*3620*/  ISETP.GE.AND P4, PT, R10, RZ, PT ;  /* 0x000000ff0a00720c */ /* 0x000fe20003f86270 */
[----:B------:R-:W-:Y:S01]  /*3630*/  VIADD R5, R8, 0x108 ;  /* 0x0000010808057836 */ /* 0x000fe20000000000 */
[----:B------:R-:W-:Y:S01]  /*3640*/  ISETP.GT.U32.AND P6, PT, R4, R64, PT ;  /* 0x000000400400720c */ /* 0x000fe20003fc4070 */
[----:B------:R-:W-:-:S02]  /*3650*/  VIADD R6, R8, 0x104 ;  /* 0x0000010408067836 */ /* 0x000fc40000000000 */
[----:B------:R-:W-:Y:S01]  /*3660*/  VIADD R10, R8, 0x100 ;  /* 0x00000100080a7836 */ /* 0x000fe20000000000 */
[----:B------:R-:W-:Y:S01]  /*3670*/  IABS R67, R5 ;  /* 0x0000000500437213 */ /* 0x000fe20000000000 */
[--C-:B------:R-:W-:Y:S01]  /*3680*/  @!P2 IMAD.IADD R65, R65, 0x1, -R4.reuse ;  /* 0x000000014141a824 */ /* 0x100fe200078e0a04 */
[----:B------:R-:W-:Y:S01]  /*3690*/  IABS R68, R6 ;  /* 0x0000000600447213 */ /* 0x000fe20000000000 */
[--C-:B------:R-:W-:Y:S01]  /*36a0*/  @!P1 IMAD.IADD R63, R63, 0x1, -R4.reuse ;  /* 0x000000013f3f9824 */ /* 0x100fe200078e0a04 */
[----:B------:R-:W-:Y:S01]  /*36b0*/  IABS R69, R10 ;  /* 0x0000000a00457213 */ /* 0x000fe20000000000 */
[--C-:B------:R-:W-:Y:S01]  /*36c0*/  @!P5 IMAD.IADD R66, R66, 0x1, -R4.reuse ;  /* 0x000000014242d824 */ /* 0x100fe200078e0a04 */
[----:B------:R-:W-:Y:S01]  /*36d0*/  ISETP.GT.U32.AND P2, PT, R4, R65, PT ;  /* 0x000000410400720c */ /* 0x000fe20003f44070 */
[----:B------:R-:W-:Y:S01]  /*36e0*/  IMAD.HI.U32 R2, R9, R67, RZ ;  /* 0x0000004309027227 */ /* 0x000fe200078e00ff */
[----:B------:R-:W-:Y:S02]  /*36f0*/  ISETP.GE.AND P5, PT, R6, RZ, PT ;  /* 0x000000ff0600720c */ /* 0x000fe40003fa6270 */
[----:B------:R-:W-:Y:S01]  /*3700*/  ISETP.GE.AND P1, PT, R7, RZ, PT ;  /* 0x000000ff0700720c */ /* 0x000fe20003f26270 */
[----:B------:R-:W-:Y:S01]  /*3710*/  @!P6 IMAD.IADD R64, R64, 0x1, -R4 ;  /* 0x000000014040e824 */ /* 0x000fe200078e0a04 */
[----:B------:R-:W-:Y:S01]  /*3720*/  ISETP.GE.AND P6, PT, R5, RZ, PT ;  /* 0x000000ff0500720c */ /* 0x000fe20003fc6270 */
[----:B------:R-:W-:Y:S01]  /*3730*/  @!P4 IMAD.MOV R63, RZ, RZ, -R63 ;  /* 0x000000ffff3fc224 */ /* 0x000fe200078e0a3f */
[----:B------:R-:W-:Y:S01]  /*3740*/  ISETP.GT.U32.AND P4, PT, R4, R66, PT ;  /* 0x000000420400720c */ /* 0x000fe20003f84070 */
[----:B------:R-:W-:-:S04]  /*3750*/  IMAD.HI.U32 R5, R9, R68, RZ ;  /* 0x0000004409057227 */ /* 0x000fc800078e00ff */
[----:B------:R-:W-:Y:S02]  /*3760*/  IMAD.MOV R2, RZ, RZ, -R2 ;  /* 0x000000ffff027224 */ /* 0x000fe400078e0a02 */
[----:B------:R-:W-:Y:S02]  /*3770*/  IMAD.MOV R5, RZ, RZ, -R5 ;  /* 0x000000ffff057224 */ /* 0x000fe400078e0a05 */
[C---:B------:R-:W-:Y:S02]  /*3780*/  IMAD R67, R4.reuse, R2, R67 ;  /* 0x0000000204437224 */ /* 0x040fe400078e0243 */
[C---:B------:R-:W-:Y:S02]  /*3790*/  IMAD R68, R4.reuse, R5, R68 ;  /* 0x0000000504447224 */ /* 0x040fe400078e0244 */
[--C-:B------:R-:W-:Y:S01]  /*37a0*/  @!P2 IMAD.IADD R65, R65, 0x1, -R4.reuse ;  /* 0x000000014141a824 */ /* 0x100fe200078e0a04 */
[----:B------:R-:W-:Y:S01]  /*37b0*/  ISETP.GT.U32.AND P2, PT, R4, R67, PT ;  /* 0x000000430400720c */ /* 0x000fe20003f44070 */
[----:B------:R-:W-:Y:S01]  /*37c0*/  @!P4 IMAD.IADD R66, R66, 0x1, -R4 ;  /* 0x000000014242c824 */ /* 0x000fe200078e0a04 */
[----:B------:R-:W-:Y:S01]  /*37d0*/  ISETP.GT.U32.AND P4, PT, R4, R68, PT ;  /* 0x000000440400720c */ /* 0x000fe20003f84070 */
[----:B------:R-:W-:-:S02]  /*37e0*/  VIADD R6, R8, 0xfc ;  /* 0x000000fc08067836 */ /* 0x000fc40000000000 */
[----:B------:R-:W-:-:S03]  /*37f0*/  IMAD.HI.U32 R2, R9, R69, RZ ;  /* 0x0000004509027227 */ /* 0x000fc600078e00ff */
[----:B------:R-:W-:Y:S01]  /*3800*/  IABS R70, R6 ;  /* 0x0000000600467213 */ /* 0x000fe20000000000 */
[----:B------:R-:W-:Y:S02]  /*3810*/  IMAD.MOV R2, RZ, RZ, -R2 ;  /* 0x000000ffff027224 */ /* 0x000fe400078e0a02 */
[----:B------:R-:W-:Y:S02]  /*3820*/  VIADD R12, R8, 0xf4 ;  /* 0x000000f4080c7836 */ /* 0x000fe40000000000 */
[--C-:B------:R-:W-:Y:S02]  /*3830*/  @!P2 IMAD.IADD R67, R67, 0x1, -R4.reuse ;  /* 0x000000014343a824 */ /* 0x100fe400078e0a04 */
[----:B------:R-:W-:Y:S01]  /*3840*/  @!P4 IMAD.IADD R68, R68, 0x1, -R4 ;  /* 0x000000014444c824 */ /* 0x000fe200078e0a04 */
[----:B------:R-:W-:Y:S01]  /*3850*/  IABS R72, R12 ;  /* 0x0000000c00487213 */ /* 0x000fe20000000000 */
[C---:B------:R-:W-:Y:S01]  /*3860*/  IMAD R69, R4.reuse, R2, R69 ;  /* 0x0000000204457224 */ /* 0x040fe200078e0245 */
[----:B------:R-:W-:Y:S01]  /*3870*/  ISETP.GT.U32.AND P4, PT, R4, R67, PT ;  /* 0x000000430400720c */ /* 0x000fe20003f84070 */
[----:B------:R-:W-:-:S03]  /*3880*/  IMAD.HI.U32 R2, R9, R70, RZ ;  /* 0x0000004609027227 */ /* 0x000fc600078e00ff */
[----:B------:R-:W-:Y:S01]  /*3890*/  ISETP.GT.U32.AND P2, PT, R4, R69, PT ;  /* 0x000000450400720c */ /* 0x000fe20003f44070 */
[----:B------:R-:W-:Y:S02]  /*38a0*/  IMAD.MOV R7, RZ, RZ, -R2 ;  /* 0x000000ffff077224 */ /* 0x000fe400078e0a02 */
[----:B------:R-:W-:Y:S02]  /*38b0*/  VIADD R11, R8, 0xf8 ;  /* 0x000000f8080b7836 */ /* 0x000fe40000000000 */
[----:B------:R-:W-:Y:S02]  /*38c0*/  IMAD R70, R4, R7, R70 ;  /* 0x0000000704467224 */ /* 0x000fe400078e0246 */
[----:B------:R-:W-:Y:S01]  /*38d0*/  IMAD.HI.U32 R2, R9, R72, RZ ;  /* 0x0000004809027227 */ /* 0x000fe200078e00ff */
[----:B------:R-:W-:-:S03]  /*38e0*/  IABS R71, R11 ;  /* 0x0000000b00477213 */ /* 0x000fc60000000000 */
[----:B------:R-:W-:Y:S01]  /*38f0*/  @!P4 IMAD.IADD R67, R67, 0x1, -R4 ;  /* 0x000000014343c824 */ /* 0x000fe200078e0a04 */
[----:B------:R-:W-:Y:S01]  /*3900*/  ISETP.GT.U32.AND P4, PT, R4, R70, PT ;  /* 0x000000460400720c */ /* 0x000fe20003f84070 */
[----:B------:R-:W-:-:S04]  /*3910*/  IMAD.HI.U32 R5, R9, R71, RZ ;  /* 0x0000004709057227 */ /* 0x000fc800078e00ff */
[----:B------:R-:W-:Y:S02]  /*3920*/  IMAD.MOV R7, RZ, RZ, -R2 ;  /* 0x000000ffff077224 */ /* 0x000fe400078e0a02 */
[----:B------:R-:W-:Y:S02]  /*3930*/  IMAD.MOV R5, RZ, RZ, -R5 ;  /* 0x000000ffff057224 */ /* 0x000fe400078e0a05 */
[C---:B------:R-:W-:Y:S02]  /*3940*/  IMAD R72, R4.reuse, R7, R72 ;  /* 0x0000000704487224 */ /* 0x040fe400078e0248 */
[----:B------:R-:W-:Y:S02]  /*3950*/  IMAD R71, R4, R5, R71 ;  /* 0x0000000504477224 */ /* 0x000fe400078e0247 */
[----:B------:R-:W-:Y:S01]  /*3960*/  @!P4 IMAD.IADD R70, R70, 0x1, -R4 ;  /* 0x000000014646c824 */ /* 0x000fe200078e0a04 */
[C---:B------:R-:W-:Y:S01]  /*3970*/  ISETP.GT.U32.AND P4, PT, R4.reuse, R72, PT ;  /* 0x000000480400720c */ /* 0x040fe20003f84070 */
[----:B------:R-:W-:Y:S01]  /*3980*/  @!P6 IMAD.MOV R67, RZ, RZ, -R67 ;  /* 0x000000ffff43e224 */ /* 0x000fe200078e0a43 */
[----:B------:R-:W-:Y:S01]  /*3990*/  ISETP.GT.U32.AND P6, PT, R4, R71, PT ;  /* 0x000000470400720c */ /* 0x000fe20003fc4070 */
[----:B------:R-:W-:-:S02]  /*39a0*/  VIADD R78, R8, 0xf0 ;  /* 0x000000f0084e7836 */ /* 0x000fc40000000000 */
[----:B------:R-:W-:Y:S02]  /*39b0*/  VIADD R7, R8, 0xec ;  /* 0x000000ec08077836 */ /* 0x000fe40000000000 */
[----:B------:R-:W-:Y:S01]  /*39c0*/  @!P2 IMAD.IADD R69, R69, 0x1, -R4 ;  /* 0x000000014545a824 */ /* 0x000fe200078e0a04 */
[----:B------:R-:W-:Y:S01]  /*39d0*/  IABS R73, R78 ;  /* 0x0000004e00497213 */ /* 0x000fe20000000000 */
[----:B------:R-:W-:Y:S01]  /*39e0*/  @!P3 IMAD.MOV R64, RZ, RZ, -R64 ;  /* 0x000000ffff40b224 */ /* 0x000fe200078e0a40 */
[----:B------:R-:W-:Y:S01]  /*39f0*/  IABS R74, R7 ;  /* 0x00000007004a7213 */ /* 0x000fe20000000000 */
[----:B------:R-:W-:Y:S01]  /*3a00*/  @!P0 IMAD.MOV R65, RZ, RZ, -R65 ;  /* 0x000000ffff418224 */ /* 0x000fe200078e0a41 */
[----:B------:R-:W-:Y:S01]  /*3a10*/  ISETP.GT.U32.AND P2, PT, R4, R68, PT ;  /* 0x000000440400720c */ /* 0x000fe20003f44070 */
[----:B------:R-:W-:Y:S01]  /*3a20*/  @!P4 IMAD.IADD R72, R72, 0x1, -R4 ;  /* 0x000000014848c824 */ /* 0x000fe200078e0a04 */
[----:B------:R-:W-:Y:S01]  /*3a30*/  ISETP.GE.AND P3, PT, R10, RZ, PT ;  /* 0x000000ff0a00720c */ /* 0x000fe20003f66270 */
[----:B------:R-:W-:Y:S01]  /*3a40*/  IMAD.HI.U32 R5, R9, R73, RZ ;  /* 0x0000004909057227 */ /* 0x000fe200078e00ff */
[----:B------:R-:W-:-:S02]  /*3a50*/  ISETP.GT.U32.AND P0, PT, R4, R69, PT ;  /* 0x000000450400720c */ /* 0x000fc40003f04070 */
[C---:B------:R-:W-:Y:S01]  /*3a60*/  ISETP.GT.U32.AND P4, PT, R4.reuse, R72, PT ;  /* 0x000000480400720c */ /* 0x040fe20003f84070 */
[----:B------:R-:W-:Y:S01]  /*3a70*/  @!P6 IMAD.IADD R71, R71, 0x1, -R4 ;  /* 0x000000014747e824 */ /* 0x000fe200078e0a04 */
[----:B------:R-:W-:Y:S01]  /*3a80*/  ISETP.GT.U32.AND P6, PT, R4, R70, PT ;  /* 0x000000460400720c */ /* 0x000fe20003fc4070 */
[----:B------:R-:W-:Y:S02]  /*3a90*/  IMAD.MOV R5, RZ, RZ, -R5 ;  /* 0x000000ffff057224 */ /* 0x000fe400078e0a05 */
[----:B------:R-:W-:-:S04]  /*3aa0*/  IMAD.HI.U32 R2, R9, R74, RZ ;  /* 0x0000004a09027227 */ /* 0x000fc800078e00ff */
[----:B------:R-:W-:Y:S02]  /*3ab0*/  IMAD R73, R4, R5, R73 ;  /* 0x0000000504497224 */ /* 0x000fe400078e0249 */
[----:B------:R-:W-:Y:S02]  /*3ac0*/  IMAD.MOV R5, RZ, RZ, -R2 ;  /* 0x000000ffff057224 */ /* 0x000fe400078e0a02 */
[----:B------:R-:W-:Y:S02]  /*3ad0*/  VIADD R10, R8, 0xe8 ;  /* 0x000000e8080a7836 */ /* 0x000fe40000000000 */
[----:B------:R-:W-:Y:S02]  /*3ae0*/  IMAD R74, R4, R5, R74 ;  /* 0x00000005044a7224 */ /* 0x000fe400078e024a */
[--C-:B------:R-:W-:Y:S01]  /*3af0*/  @!P2 IMAD.IADD R68, R68, 0x1, -R4.reuse ;  /* 0x000000014444a824 */ /* 0x100fe200078e0a04 */
[----:B------:R-:W-:Y:S01]  /*3b00*/  ISETP.GE.AND P2, PT, R11, RZ, PT ;  /* 0x000000ff0b00720c */ /* 0x000fe20003f46270 */
[--C-:B------:R-:W-:Y:S01]  /*3b10*/  @!P6 IMAD.IADD R70, R70, 0x1, -R4.reuse ;  /* 0x000000014646e824 */ /* 0x100fe200078e0a04 */
[----:B------:R-:W-:Y:S01]  /*3b20*/  ISETP.GT.U32.AND P6, PT, R4, R73, PT ;  /* 0x000000490400720c */ /* 0x000fe20003fc4070 */
[----:B------:R-:W-:Y:S01]  /*3b30*/  VIADD R11, R8, 0xe4 ;  /* 0x000000e4080b7836 */ /* 0x000fe20000000000 */
[----:B------:R-:W-:Y:S01]  /*3b40*/  IABS R75, R10 ;  /* 0x0000000a004b7213 */ /* 0x000fe20000000000 */
[----:B------:R-:W-:Y:S01]  /*3b50*/  @!P4 IMAD.IADD R72, R72, 0x1, -R4 ;  /* 0x000000014848c824 */ /* 0x000fe200078e0a04 */
[C---:B------:R-:W-:Y:S01]  /*3b60*/  ISETP.GT.U32.AND P4, PT, R4.reuse, R74, PT ;  /* 0x0000004a0400720c */ /* 0x040fe20003f84070 */
[----:B------:R-:W-:Y:S01]  /*3b70*/  @!P5 IMAD.MOV R68, RZ, RZ, -R68 ;  /* 0x000000ffff44d224 */ /* 0x000fe200078e0a44 */
[----:B------:R-:W-:Y:S01]  /*3b80*/  ISETP.GT.U32.AND P5, PT, R4, R71, PT ;  /* 0x000000470400720c */ /* 0x000fe20003fa4070 */
[----:B------:R-:W-:Y:S01]  /*3b90*/  @!P1 IMAD.MOV R66, RZ, RZ, -R66 ;  /* 0x000000ffff429224 */ /* 0x000fe200078e0a42 */
[----:B------:R-:W-:Y:S01]  /*3ba0*/  ISETP.GE.AND P1, PT, R6, RZ, PT ;  /* 0x000000ff0600720c */ /* 0x000fe20003f26270 */
[----:B------:R-:W-:Y:S01]  /*3bb0*/  IMAD.HI.U32 R2, R9, R75, RZ ;  /* 0x0000004b09027227 */ /* 0x000fe200078e00ff */
[----:B------:R-:W-:-:S03]  /*3bc0*/  IABS R76, R11 ;  /* 0x0000000b004c7213 */ /* 0x000fc60000000000 */
[----:B------:R-:W-:Y:S01]  /*3bd0*/  @!P0 IMAD.IADD R69, R69, 0x1, -R4 ;  /* 0x0000000145458824 */ /* 0x000fe200078e0a04 */
[----:B------:R-:W-:Y:S01]  /*3be0*/  ISETP.GE.AND P0, PT, R12, RZ, PT ;  /* 0x000000ff0c00720c */ /* 0x000fe20003f06270 */
[----:B------:R-:W-:-:S04]  /*3bf0*/  IMAD.HI.U32 R5, R9, R76, RZ ;  /* 0x0000004c09057227 */ /* 0x000fc800078e00ff */
[----:B------:R-:W-:Y:S02]  /*3c00*/  IMAD.MOV R2, RZ, RZ, -R2 ;  /* 0x000000ffff027224 */ /* 0x000fe400078e0a02 */
[----:B------:R-:W-:Y:S02]  /*3c10*/  VIADD R12, R8, 0xe0 ;  /* 0x000000e0080c7836 */ /* 0x000fe40000000000 */
[----:B------:R-:W-:Y:S01]  /*3c20*/  @!P6 IMAD.IADD R73, R73, 0x1, -R4 ;  /* 0x000000014949e824 */ /* 0x000fe200078e0a04 */
[----:B------:R-:W-:Y:S01]  /*3c30*/  ISETP.GE.AND P6, PT, R7, RZ, PT ;  /* 0x000000ff0700720c */ /* 0x000fe20003fc6270 */
[----:B------:R-:W-:Y:S01]  /*3c40*/  IMAD.MOV R5, RZ, RZ, -R5 ;  /* 0x000000ffff057224 */ /* 0x000fe200078e0a05 */
[----:B------:R-:W-:Y:S01]  /*3c50*/  IABS R77, R12 ;  /* 0x0000000c004d7213 */ /* 0x000fe20000000000 */
[----:B------:R-:W-:Y:S02]  /*3c60*/  IMAD R75, R4, R2, R75 ;  /* 0x00000002044b7224 */ /* 0x000fe400078e024b */
[----:B------:R-:W-:-:S02]  /*3c70*/  VIADD R7, R8, 0xdc ;  /* 0x000000dc08077836 */ /* 0x000fc40000000000 */
[--C-:B------:R-:W-:Y:S01]  /*3c80*/  @!P4 IMAD.IADD R74, R74, 0x1, -R4.reuse ;  /* 0x000000014a4ac824 */ /* 0x100fe200078e0a04 */
[----:B------:R-:W-:Y:S01]  /*3c90*/  ISETP.GT.U32.AND P4, PT, R4, R75, PT ;  /* 0x0000004b0400720c */ /* 0x000fe20003f84070 */
[----:B------:R-:W-:Y:S01]  /*3ca0*/  @!P5 IMAD.IADD R71, R71, 0x1, -R4 ;  /* 0x000000014747d824 */ /* 0x000fe200078e0a04 */
[----:B------:R-:W-:Y:S01]  /*3cb0*/  ISETP.GE.AND P5, PT, R78, RZ, PT ;  /* 0x000000ff4e00720c */ /* 0x000fe20003fa6270 */
        /* <DEDUP_REMOVED lines=11> */
[----:B------:R-:W-:Y:S02]  /*3d70*/  IMAD.MOV R5, RZ, RZ, -R2 ;  /* 0x000000ffff057224 */ /* 0x000fe400078e0a02 */
[----:B------:R-:W-:Y:S02]  /*3d80*/  IMAD R77, R4, R6, R77 ;  /* 0x00000006044d7224 */ /* 0x000fe400078e024d */
[----:B------:R-:W-:Y:S02]  /*3d90*/  VIADD R6, R8, 0xd8 ;  /* 0x000000d808067836 */ /* 0x000fe40000000000 */
[--C-:B------:R-:W-:Y:S01]  /*3da0*/  @!P1 IMAD.IADD R74, R74, 0x1, -R4.reuse ;  /* 0x000000014a4a9824 */ /* 0x100fe200078e0a04 */
[----:B------:R-:W-:Y:S01]  /*3db0*/  ISETP.GE.AND P1, PT, R11, RZ, PT ;  /* 0x000000ff0b00720c */ /* 0x000fe20003f26270 */
[----:B------:R-:W-:Y:S01]  /*3dc0*/  @!P4 IMAD.IADD R75, R75, 0x1, -R4 ;  /* 0x000000014b4bc824 */ /* 0x000fe200078e0a04 */
[----:B------:R-:W-:Y:S01]  /*3dd0*/  IABS R79, R6 ;  /* 0x00000006004f7213 */ /* 0x000fe20000000000 */
[----:B------:R-:W-:Y:S01]  /*3de0*/  IMAD R78, R4, R5, R78 ;  /* 0x00000005044e7224 */ /* 0x000fe200078e024e */
[----:B------:R-:W-:Y:S01]  /*3df0*/  ISETP.GE.AND P4, PT, R12, RZ, PT ;  /* 0x000000ff0c00720c */ /* 0x000fe20003f86270 */
[--C-:B------:R-:W-:Y:S01]  /*3e00*/  @!P3 IMAD.IADD R73, R73, 0x1, -R4.reuse ;  /* 0x000000014949b824 */ /* 0x100fe200078e0a04 */
[----:B------:R-:W-:Y:S01]  /*3e10*/  ISETP.GT.U32.AND P3, PT, R4, R77, PT ;  /* 0x0000004d0400720c */ /* 0x000fe20003f64070 */
[----:B------:R-:W-:Y:S01]  /*3e20*/  @!P2 IMAD.IADD R76, R76, 0x1, -R4 ;  /* 0x000000014c4ca824 */ /* 0x000fe200078e0a04 */
[C---:B------:R-:W-:Y:S01]  /*3e30*/  ISETP.GT.U32.AND P2, PT, R4.reuse, R75, PT ;  /* 0x0000004b0400720c */ /* 0x040fe20003f44070 */
[----:B------:R-:W-:Y:S01]  /*3e40*/  @!P6 IMAD.MOV R74, RZ, RZ, -R74 ;  /* 0x000000ffff4ae224 */ /* 0x000fe200078e0a4a */
[----:B------:R-:W-:Y:S01]  /*3e50*/  ISETP.GT.U32.AND P6, PT, R4, R78, PT ;  /* 0x0000004e0400720c */ /* 0x000fe20003fc4070 */
[----:B------:R-:W-:Y:S01]  /*3e60*/  @!P0 IMAD.MOV R72, RZ, RZ, -R72 ;  /* 0x000000ffff488224 */ /* 0x000fe200078e0a48 */
[----:B------:R-:W-:Y:S01]  /*3e70*/  ISETP.GE.AND P0, PT, R10, RZ, PT ;  /* 0x000000ff0a00720c */ /* 0x000fe20003f06270 */
[----:B------:R-:W-:Y:S01]  /*3e80*/  @!P5 IMAD.MOV R73, RZ, RZ, -R73 ;  /* 0x000000ffff49d224 */ /* 0x000fe200078e0a49 */
[----:B------:R-:W-:Y:S01]  /*3e90*/  ISETP.GT.U32.AND P5, PT, R4, R76, PT ;  /* 0x0000004c0400720c */ /* 0x000fe20003fa4070 */
[----:B------:R-:W-:-:S04]  /*3ea0*/  IMAD.HI.U32 R2, R9, R79, RZ ;  /* 0x0000004f09027227 */ /* 0x000fc800078e00ff */
[----:B------:R-:W-:Y:S02]  /*3eb0*/  IMAD.MOV R2, RZ, RZ, -R2 ;  /* 0x000000ffff027224 */ /* 0x000fe400078e0a02 */
[----:B------:R-:W-:Y:S02]  /*3ec0*/  VIADD R11, R8, 0xd0 ;  /* 0x000000d0080b7836 */ /* 0x000fe40000000000 */
[--C-:B------:R-:W-:Y:S02]  /*3ed0*/  @!P3 IMAD.IADD R77, R77, 0x1, -R4.reuse ;  /* 0x000000014d4db824 */ /* 0x100fe400078e0a04 */
[C---:B------:R-:W-:Y:S01]  /*3ee0*/  IMAD R79, R4.reuse, R2, R79 ;  /* 0x00000002044f7224 */ /* 0x040fe200078e024f */
[----:B------:R-:W-:Y:S01]  /*3ef0*/  IABS R81, R11 ;  /* 0x0000000b00517213 */ /* 0x000fe20000000000 */
[--C-:B------:R-:W-:Y:S01]  /*3f00*/  @!P2 IMAD.IADD R75, R75, 0x1, -R4.reuse ;  /* 0x000000014b4ba824 */ /* 0x100fe200078e0a04 */
[----:B------:R-:W-:Y:S01]  /*3f10*/  ISETP.GT.U32.AND P3, PT, R4, R77, PT ;  /* 0x0000004d0400720c */ /* 0x000fe20003f64070 */
[--C-:B------:R-:W-:Y:S01]  /*3f20*/  @!P6 IMAD.IADD R78, R78, 0x1, -R4.reuse ;  /* 0x000000014e4ee824 */ /* 0x100fe200078e0a04 */
[----:B------:R-:W-:Y:S01]  /*3f30*/  ISETP.GE.AND P2, PT, R7, RZ, PT ;  /* 0x000000ff0700720c */ /* 0x000fe20003f46270 */
[----:B------:R-:W-:Y:S01]  /*3f40*/  @!P5 IMAD.IADD R76, R76, 0x1, -R4 ;  /* 0x000000014c4cd824 */ /* 0x000fe200078e0a04 */
[C---:B------:R-:W-:Y:S01]  /*3f50*/  ISETP.GT.U32.AND P5, PT, R4.reuse, R79, PT ;  /* 0x0000004f0400720c */ /* 0x040fe20003fa4070 */
[----:B------:R-:W-:Y:S01]  /*3f60*/  @!P0 IMAD.MOV R75, RZ, RZ, -R75 ;  /* 0x000000ffff4b8224 */ /* 0x000fe200078e0a4b */
[----:B------:R-:W-:Y:S01]  /*3f70*/  ISETP.GT.U32.AND P0, PT, R4, R78, PT ;  /* 0x0000004e0400720c */ /* 0x000fe20003f04070 */
[----:B------:R-:W-:-:S04]  /*3f80*/  IMAD.HI.U32 R5, R9, R81, RZ ;  /* 0x0000005109057227 */ /* 0x000fc800078e00ff */
[----:B------:R-:W-:Y:S02]  /*3f90*/  IMAD.MOV R5, RZ, RZ, -R5 ;  /* 0x000000ffff057224 */ /* 0x000fe400078e0a05 */
[----:B------:R-:W-:Y:S02]  /*3fa0*/  VIADD R10, R8, 0xd4 ;  /* 0x000000d4080a7836 */ /* 0x000fe40000000000 */
[----:B------:R-:W-:Y:S02]  /*3fb0*/  IMAD R81, R4, R5, R81 ;  /* 0x0000000504517224 */ /* 0x000fe400078e0251 */
[--C-:B------:R-:W-:Y:S01]  /*3fc0*/  @!P3 IMAD.IADD R77, R77, 0x1, -R4.reuse ;  /* 0x000000014d4db824 */ /* 0x100fe200078e0a04 */
[----:B------:R-:W-:Y:S01]  /*3fd0*/  ISETP.GE.AND P3, PT, R6, RZ, PT ;  /* 0x000000ff0600720c */ /* 0x000fe20003f66270 */
[----:B------:R-:W-:Y:S01]  /*3fe0*/  VIADD R6, R8, 0xcc ;  /* 0x000000cc08067836 */ /* 0x000fe20000000000 */
[----:B------:R-:W-:Y:S01]  /*3ff0*/  IABS R80, R10 ;  /* 0x0000000a00507213 */ /* 0x000fe20000000000 */
[--C-:B------:R-:W-:Y:S01]  /*4000*/  @!P5 IMAD.IADD R79, R79, 0x1, -R4.reuse ;  /* 0x000000014f4fd824 */ /* 0x100fe200078e0a04 */
[----:B------:R-:W-:Y:S01]  /*4010*/  ISETP.GE.AND P6, PT, R10, RZ, PT ;  /* 0x000000ff0a00720c */ /* 0x000fe20003fc6270 */
[----:B------:R-:W-:Y:S01]  /*4020*/  @!P0 IMAD.IADD R78, R78, 0x1, -R4 ;  /* 0x000000014e4e8824 */ /* 0x000fe200078e0a04 */
[----:B------:R-:W-:Y:S01]  /*4030*/  ISETP.GT.U32.AND P0, PT, R4, R81, PT ;  /* 0x000000510400720c */ /* 0x000fe20003f04070 */
[----:B------:R-:W-:Y:S01]  /*4040*/  IMAD.HI.U32 R2, R9, R80, RZ ;  /* 0x0000005009027227 */ /* 0x000fe200078e00ff */
[----:B------:R-:W-:-:S02]  /*4050*/  IABS R82, R6 ;  /* 0x0000000600527213 */ /* 0x000fc40000000000 */
[----:B------:R-:W-:Y:S01]  /*4060*/  ISETP.GT.U32.AND P5, PT, R4, R79, PT ;  /* 0x0000004f0400720c */ /* 0x000fe20003fa4070 */
[----:B------:R-:W-:Y:S02]  /*4070*/  IMAD.MOV R7, RZ, RZ, -R2 ;  /* 0x000000ffff077224 */ /* 0x000fe400078e0a02 */
[----:B------:R-:W-:-:S04]  /*4080*/  IMAD.HI.U32 R2, R9, R82, RZ ;  /* 0x0000005209027227 */ /* 0x000fc800078e00ff */
[----:B------:R-:W-:Y:S02]  /*4090*/  IMAD.MOV R5, RZ, RZ, -R2 ;  /* 0x000000ffff057224 */ /* 0x000fe400078e0a02 */
[----:B------:R-:W-:Y:S02]  /*40a0*/  IMAD R80, R4, R7, R80 ;  /* 0x0000000704507224 */ /* 0x000fe400078e0250 */
[----:B------:R-:W-:Y:S02]  /*40b0*/  VIADD R2, R8, 0xc8 ;  /* 0x000000c808027836 */ /* 0x000fe40000000000 */
[----:B------:R-:W-:Y:S02]  /*40c0*/  @!P0 IMAD.IADD R81, R81, 0x1, -R4 ;  /* 0x0000000151518824 */ /* 0x000fe400078e0a04 */
[----:B------:R-:W-:Y:S01]  /*40d0*/  @!P1 IMAD.MOV R76, RZ, RZ, -R76 ;  /* 0x000000ffff4c9224 */ /* 0x000fe200078e0a4c */
[C---:B------:R-:W-:Y:S01]  /*40e0*/  ISETP.GT.U32.AND P1, PT, R4.reuse, R80, PT ;  /* 0x000000500400720c */ /* 0x040fe20003f24070 */
[----:B------:R-:W-:Y:S01]  /*40f0*/  @!P5 IMAD.IADD R79, R79, 0x1, -R4 ;  /* 0x000000014f4fd824 */ /* 0x000fe200078e0a04 */
[----:B------:R-:W-:Y:S01]  /*4100*/  IABS R83, R2 ;  /* 0x0000000200537213 */ /* 0x000fe20000000000 */
[C---:B------:R-:W-:Y:S01]  /*4110*/  IMAD R82, R4.reuse, R5, R82 ;  /* 0x0000000504527224 */ /* 0x040fe200078e0252 */
[----:B------:R-:W-:Y:S01]  /*4120*/  ISETP.GT.U32.AND P0, PT, R4, R81, PT ;  /* 0x000000510400720c */ /* 0x000fe20003f04070 */
[----:B------:R-:W-:Y:S01]  /*4130*/  @!P4 IMAD.MOV R77, RZ, RZ, -R77 ;  /* 0x000000ffff4dc224 */ /* 0x000fe200078e0a4d */
[----:B------:R-:W-:Y:S01]  /*4140*/  ISETP.GE.AND P4, PT, R11, RZ, PT ;  /* 0x000000ff0b00720c */ /* 0x000fe20003f86270 */
[----:B------:R-:W-:Y:S01]  /*4150*/  @!P2 IMAD.MOV R78, RZ, RZ, -R78 ;  /* 0x000000ffff4ea224 */ /* 0x000fe200078e0a4e */
[----:B------:R-:W-:Y:S01]  /*4160*/  ISETP.GE.AND P2, PT, R2, RZ, PT ;  /* 0x000000ff0200720c */ /* 0x000fe20003f46270 */
[----:B------:R-:W-:Y:S01]  /*4170*/  @!P3 IMAD.MOV R79, RZ, RZ, -R79 ;  /* 0x000000ffff4fb224 */ /* 0x000fe200078e0a4f */
[----:B------:R-:W-:Y:S01]  /*4180*/  ISETP.GT.U32.AND P3, PT, R4, R82, PT ;  /* 0x000000520400720c */ /* 0x000fe20003f64070 */
[----:B------:R-:W-:Y:S01]  /*4190*/  IMAD.HI.U32 R2, R9, R83, RZ ;  /* 0x0000005309027227 */ /* 0x000fe200078e00ff */
[----:B------:R-:W-:-:S03]  /*41a0*/  ISETP.GE.AND P5, PT, R6, RZ, PT ;  /* 0x000000ff0600720c */ /* 0x000fc60003fa6270 */
[----:B------:R-:W-:Y:S02]  /*41b0*/  IMAD.MOV R2, RZ, RZ, -R2 ;  /* 0x000000ffff027224 */ /* 0x000fe400078e0a02 */
[----:B------:R-:W-:Y:S02]  /*41c0*/  VIADD R7, R8, 0xc4 ;  /* 0x000000c408077836 */ /* 0x000fe40000000000 */
[--C-:B------:R-:W-:Y:S02]  /*41d0*/  @!P1 IMAD.IADD R80, R80, 0x1, -R4.reuse ;  /* 0x0000000150509824 */ /* 0x100fe400078e0a04 */
[--C-:B------:R-:W-:Y:S01]  /*41e0*/  @!P0 IMAD.IADD R81, R81, 0x1, -R4.reuse ;  /* 0x0000000151518824 */ /* 0x100fe200078e0a04 */
[----:B------:R-:W-:Y:S01]  /*41f0*/  IABS R84, R7 ;  /* 0x0000000700547213 */ /* 0x000fe20000000000 */
[C---:B------:R-:W-:Y:S01]  /*4200*/  IMAD R83, R4.reuse, R2, R83 ;  /* 0x0000000204537224 */ /* 0x040fe200078e0253 */
[----:B------:R-:W-:Y:S01]  /*4210*/  ISETP.GT.U32.AND P1, PT, R4, R80, PT ;  /* 0x000000500400720c */ /* 0x000fe20003f24070 */
[----:B------:R-:W-:-:S02]  /*4220*/  @!P3 IMAD.IADD R82, R82, 0x1, -R4 ;  /* 0x000000015252b824 */ /* 0x000fc400078e0a04 */
[----:B------:R-:W-:Y:S01]  /*4230*/  @!P4 IMAD.MOV R81, RZ, RZ, -R81 ;  /* 0x000000ffff51c224 */ /* 0x000fe200078e0a51 */
[----:B------:R-:W-:Y:S01]  /*4240*/  ISETP.GT.U32.AND P4, PT, R4, R83, PT ;  /* 0x000000530400720c */ /* 0x000fe20003f84070 */
[----:B------:R-:W-:Y:S01]  /*4250*/  VIADD R10, R8, 0xc0 ;  /* 0x000000c0080a7836 */ /* 0x000fe20000000000 */
[----:B------:R-:W-:Y:S01]  /*4260*/  ISETP.GT.U32.AND P3, PT, R4, R82, PT ;  /* 0x000000520400720c */ /* 0x000fe20003f64070 */
[----:B------:R-:W-:-:S03]  /*4270*/  IMAD.HI.U32 R5, R9, R84, RZ ;  /* 0x0000005409057227 */ /* 0x000fc600078e00ff */
[----:B------:R-:W-:Y:S01]  /*4280*/  IABS R85, R10 ;  /* 0x0000000a00557213 */ /* 0x000fe20000000000 */
[----:B------:R-:W-:Y:S01]  /*4290*/  IMAD.MOV R5, RZ, RZ, -R5 ;  /* 0x000000ffff057224 */ /* 0x000fe200078e0a05 */
[----:B------:R-:W-:Y:S01]  /*42a0*/  ISETP.GE.AND P0, PT, R10, RZ, PT ;  /* 0x000000ff0a00720c */ /* 0x000fe20003f06270 */
[----:B------:R-:W-:Y:S02]  /*42b0*/  VIADD R2, R8, 0xbc ;  /* 0x000000bc08027836 */ /* 0x000fe40000000000 */
[----:B------:R-:W-:Y:S01]  /*42c0*/  @!P1 IMAD.IADD R80, R80, 0x1, -R4 ;  /* 0x0000000150509824 */ /* 0x000fe200078e0a04 */
[----:B------:R-:W-:Y:S01]  /*42d0*/  ISETP.GE.AND P1, PT, R7, RZ, PT ;  /* 0x000000ff0700720c */ /* 0x000fe20003f26270 */
[----:B------:R-:W-:Y:S01]  /*42e0*/  IMAD R84, R4, R5, R84 ;  /* 0x0000000504547224 */ /* 0x000fe200078e0254 */
[----:B------:R-:W-:Y:S01]  /*42f0*/  IABS R86, R2 ;  /* 0x0000000200567213 */ /* 0x000fe20000000000 */
[----:B------:R-:W-:Y:S02]  /*4300*/  @!P4 IMAD.IADD R83, R83, 0x1, -R4 ;  /* 0x000000015353c824 */ /* 0x000fe400078e0a04 */
[----:B------:R-:W-:-:S03]  /*4310*/  IMAD.HI.U32 R6, R9, R85, RZ ;  /* 0x0000005509067227 */ /* 0x000fc600078e00ff */
[----:B------:R-:W-:Y:S01]  /*4320*/  ISETP.GT.U32.AND P4, PT, R4, R83, PT ;  /* 0x000000530400720c */ /* 0x000fe20003f84070 */
[----:B------:R-:W-:Y:S01]  /*4330*/  @!P6 IMAD.MOV R80, RZ, RZ, -R80 ;  /* 0x000000ffff50e224 */ /* 0x000fe200078e0a50 */
[----:B------:R-:W-:Y:S01]  /*4340*/  ISETP.GE.AND P6, PT, R2, RZ, PT ;  /* 0x000000ff0200720c */ /* 0x000fe20003fc6270 */
[----:B------:R-:W-:Y:S01]  /*4350*/  @!P3 IMAD.IADD R82, R82, 0x1, -R4 ;  /* 0x000000015252b824 */ /* 0x000fe200078e0a04 */
[----:B------:R-:W-:Y:S01]  /*4360*/  ISETP.GT.U32.AND P3, PT, R4, R84, PT ;  /* 0x000000540400720c */ /* 0x000fe20003f64070 */
[----:B------:R-:W-:Y:S02]  /*4370*/  IMAD.MOV R6, RZ, RZ, -R6 ;  /* 0x000000ffff067224 */ /* 0x000fe400078e0a06 */
[----:B------:R-:W-:-:S04]  /*4380*/  IMAD.HI.U32 R2, R9, R86, RZ ;  /* 0x0000005609027227 */ /* 0x000fc800078e00ff */
[----:B------:R-:W-:Y:S02]  /*4390*/  IMAD R85, R4, R6, R85 ;  /* 0x0000000604557224 */ /* 0x000fe400078e0255 */
[----:B------:R-:W-:Y:S02]  /*43a0*/  IMAD.MOV R7, RZ, RZ, -R2 ;  /* 0x000000ffff077224 */ /* 0x000fe400078e0a02 */
[C---:B------:R-:W-:Y:S02]  /*43b0*/  VIADD R92, R8.reuse, 0xb8 ;  /* 0x000000b8085c7836 */ /* 0x040fe40000000000 */
[----:B------:R-:W-:Y:S02]  /*43c0*/  VIADD R11, R8, 0xb4 ;  /* 0x000000b4080b7836 */ /* 0x000fe40000000000 */
[----:B------:R-:W-:Y:S01]  /*43d0*/  @!P5 IMAD.MOV R82, RZ, RZ, -R82 ;  /* 0x000000ffff52d224 */ /* 0x000fe200078e0a52 */
[C---:B------:R-:W-:Y:S01]  /*43e0*/  ISETP.GT.U32.AND P5, PT, R4.reuse, R85, PT ;  /* 0x000000550400720c */ /* 0x040fe20003fa4070 */
[----:B------:R-:W-:Y:S01]  /*43f0*/  IMAD R86, R4, R7, R86 ;  /* 0x0000000704567224 */ /* 0x000fe200078e0256 */
[----:B------:R-:W-:Y:S01]  /*4400*/  IABS R87, R92 ;  /* 0x0000005c00577213 */ /* 0x000fe20000000000 */
[--C-:B------:R-:W-:Y:S01]  /*4410*/  @!P3 IMAD.IADD R84, R84, 0x1, -R4.reuse ;  /* 0x000000015454b824 */ /* 0x100fe200078e0a04 */
[----:B------:R-:W-:Y:S01]  /*4420*/  IABS R88, R11 ;  /* 0x0000000b00587213 */ /* 0x000fe20000000000 */
[----:B------:R-:W-:Y:S01]  /*4430*/  @!P4 IMAD.IADD R83, R83, 0x1, -R4 ;  /* 0x000000015353c824 */ /* 0x000fe200078e0a04 */
[----:B------:R-:W-:Y:S01]  /*4440*/  ISETP.GT.U32.AND P4, PT, R4, R86, PT ;  /* 0x000000560400720c */ /* 0x000fe20003f84070 */
[----:B------:R-:W-:Y:S01]  /*4450*/  VIADD R12, R8, 0xb0 ;  /* 0x000000b0080c7836 */ /* 0x000fe20000000000 */
[----:B------:R-:W-:Y:S01]  /*4460*/  ISETP.GT.U32.AND P3, PT, R4, R84, PT ;  /* 0x000000540400720c */ /* 0x000fe20003f64070 */
[----:B------:R-:W-:-:S03]  /*4470*/  IMAD.HI.U32 R5, R9, R87, RZ ;  /* 0x0000005709057227 */ /* 0x000fc600078e00ff */
[----:B------:R-:W-:Y:S01]  /*4480*/  IABS R89, R12 ;  /* 0x0000000c00597213 */ /* 0x000fe20000000000 */
[----:B------:R-:W-:-:S04]  /*4490*/  IMAD.HI.U32 R6, R9, R88, RZ ;  /* 0x0000005809067227 */ /* 0x000fc800078e00ff */
[----:B------:R-:W-:Y:S02]  /*44a0*/  IMAD.MOV R5, RZ, RZ, -R5 ;  /* 0x000000ffff057224 */ /* 0x000fe400078e0a05 */
[----:B------:R-:W-:Y:S02]  /*44b0*/  IMAD.MOV R7, RZ, RZ, -R6 ;  /* 0x000000ffff077224 */ /* 0x000fe400078e0a06 */
[----:B------:R-:W-:Y:S02]  /*44c0*/  @!P5 IMAD.IADD R85, R85, 0x1, -R4 ;  /* 0x000000015555d824 */ /* 0x000fe400078e0a04 */
[C---:B------:R-:W-:Y:S02]  /*44d0*/  IMAD R87, R4.reuse, R5, R87 ;  /* 0x0000000504577224 */ /* 0x040fe400078e0257 */
[----:B------:R-:W-:Y:S02]  /*44e0*/  IMAD R88, R4, R7, R88 ;  /* 0x0000000704587224 */ /* 0x000fe400078e0258 */
[----:B------:R-:W-:Y:S01]  /*44f0*/  @!P4 IMAD.IADD R86, R86, 0x1, -R4 ;  /* 0x000000015656c824 */ /* 0x000fe200078e0a04 */
[C---:B------:R-:W-:Y:S01]  /*4500*/  ISETP.GT.U32.AND P4, PT, R4.reuse, R85, PT ;  /* 0x000000550400720c */ /* 0x040fe20003f84070 */
[----:B------:R-:W-:Y:S01]  /*4510*/  IMAD.HI.U32 R2, R9, R89, RZ ;  /* 0x0000005909027227 */ /* 0x000fe200078e00ff */
[----:B------:R-:W-:-:S03]  /*4520*/  ISETP.GT.U32.AND P5, PT, R4, R88, PT ;  /* 0x000000580400720c */ /* 0x000fc60003fa4070 */
[----:B------:R-:W-:Y:S01]  /*4530*/  @!P3 IMAD.IADD R84, R84, 0x1, -R4 ;  /* 0x000000015454b824 */ /* 0x000fe200078e0a04 */
[----:B------:R-:W-:Y:S01]  /*4540*/  ISETP.GT.U32.AND P3, PT, R4, R87, PT ;  /* 0x000000570400720c */ /* 0x000fe20003f64070 */
[----:B------:R-:W-:Y:S02]  /*4550*/  IMAD.MOV R2, RZ, RZ, -R2 ;  /* 0x000000ffff027224 */ /* 0x000fe400078e0a02 */
[----:B------:R-:W-:Y:S02]  /*4560*/  VIADD R10, R8, 0xac ;  /* 0x000000ac080a7836 */ /* 0x000fe40000000000 */
[----:B------:R-:W-:Y:S02]  /*4570*/  IMAD R89, R4, R2, R89 ;  /* 0x0000000204597224 */ /* 0x000fe400078e0259 */
[----:B------:R-:W-:Y:S01]  /*4580*/  VIADD R6, R8, 0xa8 ;  /* 0x000000a808067836 */ /* 0x000fe20000000000 */
[----:B------:R-:W-:Y:S01]  /*4590*/  IABS R90, R10 ;  /* 0x0000000a005a7213 */ /* 0x000fe20000000000 */
[--C-:B------:R-:W-:Y:S01]  /*45a0*/  @!P4 IMAD.IADD R85, R85, 0x1, -R4.reuse ;  /* 0x000000015555c824 */ /* 0x100fe200078e0a04 */
[----:B------:R-:W-:Y:S01]  /*45b0*/  ISETP.GT.U32.AND P4, PT, R4, R89, PT ;  /* 0x000000590400720c */ /* 0x000fe20003f84070 */
[--C-:B------:R-:W-:Y:S01]  /*45c0*/  @!P5 IMAD.IADD R88, R88, 0x1, -R4.reuse ;  /* 0x000000015858d824 */ /* 0x100fe200078e0a04 */
[----:B------:R-:W-:Y:S01]  /*45d0*/  IABS R91, R6 ;  /* 0x00000006005b7213 */ /* 0x000fe20000000000 */
[----:B------:R-:W-:Y:S01]  /*45e0*/  @!P3 IMAD.IADD R87, R87, 0x1, -R4 ;  /* 0x000000015757b824 */ /* 0x000fe200078e0a04 */
[C---:B------:R-:W-:Y:S01]  /*45f0*/  ISETP.GT.U32.AND P3, PT, R4.reuse, R86, PT ;  /* 0x000000560400720c */ /* 0x040fe20003f64070 */
[----:B------:R-:W-:Y:S01]  /*4600*/  IMAD.HI.U32 R5, R9, R90, RZ ;  /* 0x0000005a09057227 */ /* 0x000fe200078e00ff */
[----:B------:R-:W-:-:S03]  /*4610*/  ISETP.GT.U32.AND P5, PT, R4, R88, PT ;  /* 0x000000580400720c */ /* 0x000fc60003fa4070 */
[----:B------:R-:W-:Y:S02]  /*4620*/  VIADD R94, R8, 0xa0 ;  /* 0x000000a0085e7836 */ /* 0x000fe40000000000 */
[----:B------:R-:W-:Y:S02]  /*4630*/  IMAD.MOV R5, RZ, RZ, -R5 ;  /* 0x000000ffff057224 */ /* 0x000fe400078e0a05 */
[----:B------:R-:W-:Y:S01]  /*4640*/  IMAD.HI.U32 R2, R9, R91, RZ ;  /* 0x0000005b09027227 */ /* 0x000fe200078e00ff */
[----:B------:R-:W-:-:S03]  /*4650*/  IABS R93, R94 ;  /* 0x0000005e005d7213 */ /* 0x000fc60000000000 */
[----:B------:R-:W-:Y:S02]  /*4660*/  IMAD R90, R4, R5, R90 ;  /* 0x00000005045a7224 */ /* 0x000fe400078e025a */
[----:B------:R-:W-:Y:S02]  /*4670*/  IMAD.MOV R2, RZ, RZ, -R2 ;  /* 0x000000ffff027224 */ /* 0x000fe400078e0a02 */
[----:B------:R-:W-:Y:S01]  /*4680*/  @!P4 IMAD.IADD R89, R89, 0x1, -R4 ;  /* 0x000000015959c824 */ /* 0x000fe200078e0a04 */
[----:B------:R-:W-:Y:S01]  /*4690*/  ISETP.GE.AND P4, PT, R11, RZ, PT ;  /* 0x000000ff0b00720c */ /* 0x000fe20003f86270 */
[----:B------:R-:W-:-:S04]  /*46a0*/  IMAD.HI.U32 R5, R9, R93, RZ ;  /* 0x0000005d09057227 */ /* 0x000fc800078e00ff */
[----:B------:R-:W-:Y:S02]  /*46b0*/  VIADD R95, R8, 0xa4 ;  /* 0x000000a4085f7836 */ /* 0x000fe40000000000 */
[--C-:B------:R-:W-:Y:S01]  /*46c0*/  @!P3 IMAD.IADD R86, R86, 0x1, -R4.reuse ;  /* 0x000000015656b824 */ /* 0x100fe200078e0a04 */
[C---:B------:R-:W-:Y:S01]  /*46d0*/  ISETP.GT.U32.AND P3, PT, R4.reuse, R90, PT ;  /* 0x0000005a0400720c */ /* 0x040fe20003f64070 */
[C---:B------:R-:W-:Y:S01]  /*46e0*/  IMAD R91, R4.reuse, R2, R91 ;  /* 0x00000002045b7224 */ /* 0x040fe200078e025b */
[----:B------:R-:W-:Y:S01]  /*46f0*/  IABS R7, R95 ;  /* 0x0000005f00077213 */ /* 0x000fe20000000000 */
[----:B------:R-:W-:Y:S01]  /*4700*/  @!P2 IMAD.MOV R83, RZ, RZ, -R83 ;  /* 0x000000ffff53a224 */ /* 0x000fe200078e0a53 */
[----:B------:R-:W-:Y:S01]  /*4710*/  ISETP.GT.U32.AND P2, PT, R4, R87, PT ;  /* 0x000000570400720c */ /* 0x000fe20003f44070 */
[----:B------:R-:W-:Y:S02]  /*4720*/  IMAD.MOV R5, RZ, RZ, -R5 ;  /* 0x000000ffff057224 */ /* 0x000fe400078e0a05 */
[----:B------:R-:W-:Y:S01]  /*4730*/  @!P5 IMAD.IADD R88, R88, 0x1, -R4 ;  /* 0x000000015858d824 */ /* 0x000fe200078e0a04 */
[C---:B------:R-:W-:Y:S01]  /*4740*/  ISETP.GT.U32.AND P5, PT, R4.reuse, R91, PT ;  /* 0x0000005b0400720c */ /* 0x040fe20003fa4070 */
[----:B------:R-:W-:-:S02]  /*4750*/  IMAD R93, R4, R5, R93 ;  /* 0x00000005045d7224 */ /* 0x000fc400078e025d */
[----:B------:R-:W-:-:S04]  /*4760*/  IMAD.HI.U32 R2, R9, R7, RZ ;  /* 0x0000000709027227 */ /* 0x000fc800078e00ff */
[----:B------:R-:W-:Y:S01]  /*4770*/  @!P1 IMAD.MOV R84, RZ, RZ, -R84 ;  /* 0x000000ffff549224 */ /* 0x000fe200078e0a54 */
[C---:B------:R-:W-:Y:S01]  /*4780*/  ISETP.GT.U32.AND P1, PT, R4.reuse, R89, PT ;  /* 0x000000590400720c */ /* 0x040fe20003f24070 */
[----:B------:R-:W-:Y:S01]  /*4790*/  @!P4 IMAD.MOV R88, RZ, RZ, -R88 ;  /* 0x000000ffff58c224 */ /* 0x000fe200078e0a58 */
[----:B------:R-:W-:Y:S01]  /*47a0*/  ISETP.GT.U32.AND P4, PT, R4, R93, PT ;  /* 0x0000005d0400720c */ /* 0x000fe20003f84070 */
[----:B------:R-:W-:Y:S02]  /*47b0*/  IMAD.MOV R2, RZ, RZ, -R2 ;  /* 0x000000ffff027224 */ /* 0x000fe400078e0a02 */
[--C-:B------:R-:W-:Y:S01]  /*47c0*/  @!P3 IMAD.IADD R90, R90, 0x1, -R4.reuse ;  /* 0x000000015a5ab824 */ /* 0x100fe200078e0a04 */
[----:B------:R-:W-:Y:S01]  /*47d0*/  ISETP.GE.AND P3, PT, R12, RZ, PT ;  /* 0x000000ff0c00720c */ /* 0x000fe20003f66270 */
[----:B------:R-:W-:Y:S01]  /*47e0*/  @!P2 IMAD.IADD R87, R87, 0x1, -R4 ;  /* 0x000000015757a824 */ /* 0x000fe200078e0a04 */
[----:B------:R-:W-:Y:S01]  /*47f0*/  ISETP.GE.AND P2, PT, R92, RZ, PT ;  /* 0x000000ff5c00720c */ /* 0x000fe20003f46270 */
[----:B------:R-:W-:Y:S01]  /*4800*/  VIADD R96, R8, 0x9c ;  /* 0x0000009c08607836 */ /* 0x000fe20000000000 */
[----:B------:R-:W-:Y:S01]  /*4810*/  STL [R1+0x40c], R88 ;  /* 0x00040c5801007387 */ /* 0x000fe20000100800 */
[----:B------:R-:W-:-:S02]  /*4820*/  IMAD R92, R4, R2, R7 ;  /* 0x00000002045c7224 */ /* 0x000fc400078e0207 */
[----:B------:R-:W-:Y:S01]  /*4830*/  @!P5 IMAD.IADD R91, R91, 0x1, -R4 ;  /* 0x000000015b5bd824 */ /* 0x000fe200078e0a04 */
[----:B------:R-:W-:Y:S01]  /*4840*/  IABS R11, R96 ;  /* 0x00000060000b7213 */ /* 0x000fe20000000000 */
[----:B------:R-:W-:Y:S01]  /*4850*/  @!P6 IMAD.MOV R86, RZ, RZ, -R86 ;  /* 0x000000ffff56e224 */ /* 0x000fe200078e0a56 */
[C---:B------:R-:W-:Y:S01]  /*4860*/  ISETP.GT.U32.AND P6, PT, R4.reuse, R92, PT ;  /* 0x0000005c0400720c */ /* 0x040fe20003fc4070 */
[--C-:B------:R-:W-:Y:S01]  /*4870*/  @!P1 IMAD.IADD R89, R89, 0x1, -R4.reuse ;  /* 0x0000000159599824 */ /* 0x100fe200078e0a04 */
[----:B------:R-:W-:Y:S01]  /*4880*/  ISETP.GT.U32.AND P5, PT, R4, R91, PT ;  /* 0x0000005b0400720c */ /* 0x000fe20003fa4070 */
[----:B------:R-:W-:Y:S01]  /*4890*/  @!P4 IMAD.IADD R93, R93, 0x1, -R4 ;  /* 0x000000015d5dc824 */ /* 0x000fe200078e0a04 */
[----:B------:R-:W-:Y:S01]  /*48a0*/  ISETP.GE.AND P1, PT, R6, RZ, PT ;  /* 0x000000ff0600720c */ /* 0x000fe20003f26270 */
[----:B------:R-:W-:Y:S02]  /*48b0*/  IMAD.MOV.U32 R5, RZ, RZ, R11 ;  /* 0x000000ffff057224 */ /* 0x000fe400078e000b */
[----:B------:R-:W-:Y:S01]  /*48c0*/  @!P3 IMAD.MOV R89, RZ, RZ, -R89 ;  /* 0x000000ffff59b224 */ /* 0x000fe200078e0a59 */
[----:B------:R-:W-:Y:S01]  /*48d0*/  ISETP.GT.U32.AND P3, PT, R4, R93, PT ;  /* 0x0000005d0400720c */ /* 0x000fe20003f64070 */
[----:B------:R-:W-:-:S03]  /*48e0*/  IMAD.HI.U32 R2, R9, R5, RZ ;  /* 0x0000000509027227 */ /* 0x000fc600078e00ff */
[----:B------:R3:W-:Y:S01]  /*48f0*/  STL [R1+0x410], R89 ;  /* 0x0004105901007387 */ /* 0x0007e20000100800 */
[----:B------:R-:W-:Y:S01]  /*4900*/  @!P0 IMAD.MOV R85, RZ, RZ, -R85 ;  /* 0x000000ffff558224 */ /* 0x000fe200078e0a55 */
[----:B------:R-:W-:Y:S01]  /*4910*/  ISETP.GT.U32.AND P0, PT, R4, R90, PT ;  /* 0x0000005a0400720c */ /* 0x000fe20003f04070 */
[----:B------:R-:W-:Y:S02]  /*4920*/  IMAD.MOV R2, RZ, RZ, -R2 ;  /* 0x000000ffff027224 */ /* 0x000fe400078e0a02 */
[----:B------:R-:W-:Y:S01]  /*4930*/  @!P2 IMAD.MOV R87, RZ, RZ, -R87 ;  /* 0x000000ffff57a224 */ /* 0x000fe200078e0a57 */
[----:B------:R-:W-:Y:S01]  /*4940*/  ISETP.GE.AND P2, PT, R10, RZ, PT ;  /* 0x000000ff0a00720c */ /* 0x000fe20003f46270 */
[--C-:B------:R-:W-:Y:S01]  /*4950*/  @!P5 IMAD.IADD R91, R91, 0x1, -R4.reuse ;  /* 0x000000015b5bd824 */ /* 0x100fe200078e0a04 */
[----:B------:R-:W-:Y:S01]  /*4960*/  ISETP.GE.AND P5, PT, R94, RZ, PT ;  /* 0x000000ff5e00720c */ /* 0x000fe20003fa6270 */
[----:B------:R-:W-:Y:S01]  /*4970*/  @!P6 IMAD.IADD R92, R92, 0x1, -R4 ;  /* 0x000000015c5ce824 */ /* 0x000fe200078e0a04 */
[----:B------:R-:W-:Y:S01]  /*4980*/  ISETP.GE.AND P6, PT, R96, RZ, PT ;  /* 0x000000ff6000720c */ /* 0x000fe20003fc6270 */
[----:B------:R-:W-:-:S02]  /*4990*/  IMAD R94, R4, R2, R5 ;  /* 0x00000002045e7224 */ /* 0x000fc400078e0205 */
[----:B------:R-:W-:Y:S01]  /*49a0*/  VIADD R5, R8, 0x94 ;  /* 0x0000009408057836 */ /* 0x000fe20000000000 */
[----:B------:R-:W-:Y:S01]  /*49b0*/  ISETP.GT.U32.AND P4, PT, R4, R92, PT ;  /* 0x0000005c0400720c */ /* 0x000fe20003f84070 */
[----:B------:R-:W-:Y:S02]  /*49c0*/  VIADD R2, R8, 0x98 ;  /* 0x0000009808027836 */ /* 0x000fe40000000000 */
[--C-:B------:R-:W-:Y:S01]  /*49d0*/  @!P3 IMAD.IADD R93, R93, 0x1, -R4.reuse ;  /* 0x000000015d5db824 */ /* 0x100fe200078e0a04 */
[----:B------:R-:W-:Y:S01]  /*49e0*/  ISETP.GT.U32.AND P3, PT, R4, R94, PT ;  /* 0x0000005e0400720c */ /* 0x000fe20003f64070 */
[----:B------:R-:W-:Y:S01]  /*49f0*/  @!P0 IMAD.IADD R90, R90, 0x1, -R4 ;  /* 0x000000015a5a8824 */ /* 0x000fe200078e0a04 */
[----:B------:R-:W-:Y:S01]  /*4a00*/  IABS R96, R5 ;  /* 0x0000000500607213 */ /* 0x000fe20000000000 */
[----:B------:R-:W-:Y:S01]  /*4a10*/  @!P1 IMAD.MOV R91, RZ, RZ, -R91 ;  /* 0x000000ffff5b9224 */ /* 0x000fe200078e0a5b */
[----:B------:R-:W-:Y:S01]  /*4a20*/  ISETP.GE.AND P0, PT, R95, RZ, PT ;  /* 0x000000ff5f00720c */ /* 0x000fe20003f06270 */
[----:B------:R-:W-:Y:S01]  /*4a30*/  VIADD R6, R8, 0x90 ;  /* 0x0000009008067836 */ /* 0x000fe20000000000 */
[----:B------:R-:W-:Y:S01]  /*4a40*/  IABS R95, R2 ;  /* 0x00000002005f7213 */ /* 0x000fe20000000000 */
[----:B------:R-:W-:Y:S01]  /*4a50*/  @!P2 IMAD.MOV R90, RZ, RZ, -R90 ;  /* 0x000000ffff5aa224 */ /* 0x000fe200078e0a5a */
[----:B------:R-:W-:Y:S01]  /*4a60*/  ISETP.GE.AND P1, PT, R5, RZ, PT ;  /* 0x000000ff0500720c */ /* 0x000fe20003f26270 */
[----:B------:R-:W-:Y:S01]  /*4a70*/  IMAD.HI.U32 R5, R9, R96, RZ ;  /* 0x0000006009057227 */ /* 0x000fe200078e00ff */
[----:B------:R-:W-:-:S02]  /*4a80*/  ISETP.GE.AND P2, PT, R2, RZ, PT ;  /* 0x000000ff0200720c */ /* 0x000fc40003f46270 */
[----:B------:R-:W-:Y:S01]  /*4a90*/  IABS R97, R6 ;  /* 0x0000000600617213 */ /* 0x000fe20000000000 */
[----:B------:R-:W-:-:S04]  /*4aa0*/  IMAD.HI.U32 R2, R9, R95, RZ ;  /* 0x0000005f09027227 */ /* 0x000fc800078e00ff */
[----:B------:R-:W-:Y:S02]  /*4ab0*/  IMAD.MOV R5, RZ, RZ, -R5 ;  /* 0x000000ffff057224 */ /* 0x000fe400078e0a05 */
[----:B------:R-:W-:Y:S01]  /*4ac0*/  @!P4 IMAD.IADD R92, R92, 0x1, -R4 ;  /* 0x000000015c5cc824 */ /* 0x000fe200078e0a04 */
[----:B------:R-:W-:Y:S01]  /*4ad0*/  ISETP.GE.AND P4, PT, R6, RZ, PT ;  /* 0x000000ff0600720c */ /* 0x000fe20003f86270 */
[----:B------:R-:W-:Y:S02]  /*4ae0*/  IMAD.MOV R6, RZ, RZ, -R2 ;  /* 0x000000ffff067224 */ /* 0x000fe400078e0a02 */
[----:B------:R-:W-:Y:S02]  /*4af0*/  @!P3 IMAD.IADD R94, R94, 0x1, -R4 ;  /* 0x000000015e5eb824 */ /* 0x000fe400078e0a04 */
[C---:B------:R-:W-:Y:S02]  /*4b00*/  IMAD R96, R4.reuse, R5, R96 ;  /* 0x0000000504607224 */ /* 0x040fe400078e0260 */
[C---:B------:R-:W-:Y:S01]  /*4b10*/  IMAD R95, R4.reuse, R6, R95 ;  /* 0x00000006045f7224 */ /* 0x040fe200078e025f */
[C---:B------:R-:W-:Y:S01]  /*4b20*/  ISETP.GT.U32.AND P3, PT, R4.reuse, R94, PT ;  /* 0x0000005e0400720c */ /* 0x040fe20003f64070 */
[----:B------:R-:W-:Y:S01]  /*4b30*/  @!P5 IMAD.MOV R93, RZ, RZ, -R93 ;  /* 0x000000ffff5dd224 */ /* 0x000fe200078e0a5d */
[----:B------:R-:W-:Y:S01]  /*4b40*/  ISETP.GT.U32.AND P5, PT, R4, R96, PT ;  /* 0x000000600400720c */ /* 0x000fe20003fa4070 */
[----:B------:R-:W-:-:S02]  /*4b50*/  VIADD R11, R8, 0x88 ;  /* 0x00000088080b7836 */ /* 0x000fc40000000000 */
[----:B------:R-:W-:-:S03]  /*4b60*/  IMAD.HI.U32 R2, R9, R97, RZ ;  /* 0x0000006109027227 */ /* 0x000fc600078e00ff */
[----:B------:R-:W-:Y:S01]  /*4b70*/  IABS R99, R11 ;  /* 0x0000000b00637213 */ /* 0x000fe20000000000 */
[----:B------:R-:W-:Y:S01]  /*4b80*/  @!P0 IMAD.MOV R92, RZ, RZ, -R92 ;  /* 0x000000ffff5c8224 */ /* 0x000fe200078e0a5c */
[----:B------:R-:W-:Y:S01]  /*4b90*/  ISETP.GT.U32.AND P0, PT, R4, R95, PT ;  /* 0x0000005f0400720c */ /* 0x000fe20003f04070 */
[----:B------:R-:W-:Y:S02]  /*4ba0*/  IMAD.MOV R6, RZ, RZ, -R2 ;  /* 0x000000ffff067224 */ /* 0x000fe400078e0a02 */
[----:B------:R-:W-:Y:S02]  /*4bb0*/  VIADD R10, R8, 0x8c ;  /* 0x0000008c080a7836 */ /* 0x000fe40000000000 */
[----:B------:R-:W-:Y:S02]  /*4bc0*/  IMAD R97, R4, R6, R97 ;  /* 0x0000000604617224 */ /* 0x000fe400078e0261 */
[----:B------:R-:W-:Y:S01]  /*4bd0*/  VIADD R12, R8, 0x84 ;  /* 0x00000084080c7836 */ /* 0x000fe20000000000 */
[----:B------:R-:W-:Y:S01]  /*4be0*/  IABS R98, R10 ;  /* 0x0000000a00627213 */ /* 0x000fe20000000000 */
[----:B------:R-:W-:-:S03]  /*4bf0*/  IMAD.HI.U32 R5, R9, R99, RZ ;  /* 0x0000006309057227 */ /* 0x000fc600078e00ff */
[----:B------:R-:W-:Y:S01]  /*4c00*/  IABS R100, R12 ;  /* 0x0000000c00647213 */ /* 0x000fe20000000000 */
[--C-:B------:R-:W-:Y:S01]  /*4c10*/  @!P3 IMAD.IADD R94, R94, 0x1, -R4.reuse ;  /* 0x000000015e5eb824 */ /* 0x100fe200078e0a04 */
[----:B------:R-:W-:Y:S01]  /*4c20*/  ISETP.GT.U32.AND P3, PT, R4, R97, PT ;  /* 0x000000610400720c */ /* 0x000fe20003f64070 */
[--C-:B------:R-:W-:Y:S02]  /*4c30*/  @!P5 IMAD.IADD R96, R96, 0x1, -R4.reuse ;  /* 0x000000016060d824 */ /* 0x100fe400078e0a04 */
[----:B------:R-:W-:Y:S02]  /*4c40*/  IMAD.MOV R5, RZ, RZ, -R5 ;  /* 0x000000ffff057224 */ /* 0x000fe400078e0a05 */
[----:B------:R-:W-:Y:S02]  /*4c50*/  @!P0 IMAD.IADD R95, R95, 0x1, -R4 ;  /* 0x000000015f5f8824 */ /* 0x000fe400078e0a04 */
[----:B------:R-:W-:-:S03]  /*4c60*/  IMAD.HI.U32 R2, R9, R98, RZ ;  /* 0x0000006209027227 */ /* 0x000fc600078e00ff */
[C---:B------:R-:W-:Y:S01]  /*4c70*/  ISETP.GT.U32.AND P5, PT, R4.reuse, R95, PT ;  /* 0x0000005f0400720c */ /* 0x040fe20003fa4070 */
[----:B------:R-:W-:Y:S01]  /*4c80*/  @!P6 IMAD.MOV R94, RZ, RZ, -R94 ;  /* 0x000000ffff5ee224 */ /* 0x000fe200078e0a5e */
[C---:B------:R-:W-:Y:S01]  /*4c90*/  ISETP.GT.U32.AND P6, PT, R4.reuse, R96, PT ;  /* 0x000000600400720c */ /* 0x040fe20003fc4070 */
[----:B------:R-:W-:Y:S02]  /*4ca0*/  IMAD R99, R4, R5, R99 ;  /* 0x0000000504637224 */ /* 0x000fe400078e0263 */
[----:B------:R-:W-:-:S04]  /*4cb0*/  IMAD.HI.U32 R5, R9, R100, RZ ;  /* 0x0000006409057227 */ /* 0x000fc800078e00ff */
[----:B------:R-:W-:Y:S02]  /*4cc0*/  IMAD.MOV R7, RZ, RZ, -R2 ;  /* 0x000000ffff077224 */ /* 0x000fe400078e0a02 */
[----:B------:R-:W-:Y:S02]  /*4cd0*/  IMAD.MOV R5, RZ, RZ, -R5 ;  /* 0x000000ffff057224 */ /* 0x000fe400078e0a05 */
[C---:B------:R-:W-:Y:S02]  /*4ce0*/  IMAD R98, R4.reuse, R7, R98 ;  /* 0x0000000704627224 */ /* 0x040fe400078e0262 */
[----:B------:R-:W-:Y:S02]  /*4cf0*/  @!P3 IMAD.IADD R97, R97, 0x1, -R4 ;  /* 0x000000016161b824 */ /* 0x000fe400078e0a04 */
[C---:B------:R-:W-:Y:S01]  /*4d00*/  IMAD R100, R4.reuse, R5, R100 ;  /* 0x0000000504647224 */ /* 0x040fe200078e0264 */
[----:B------:R-:W-:Y:S01]  /*4d10*/  ISETP.GT.U32.AND P0, PT, R4, R98, PT ;  /* 0x000000620400720c */ /* 0x000fe20003f04070 */
[--C-:B------:R-:W-:Y:S01]  /*4d20*/  @!P6 IMAD.IADD R96, R96, 0x1, -R4.reuse ;  /* 0x000000016060e824 */ /* 0x100fe200078e0a04 */
[C---:B------:R-:W-:Y:S01]  /*4d30*/  ISETP.GT.U32.AND P3, PT, R4.reuse, R97, PT ;  /* 0x000000610400720c */ /* 0x040fe20003f64070 */
[----:B------:R-:W-:Y:S01]  /*4d40*/  @!P5 IMAD.IADD R95, R95, 0x1, -R4 ;  /* 0x000000015f5fd824 */ /* 0x000fe200078e0a04 */
[----:B------:R-:W-:Y:S01]  /*4d50*/  ISETP.GT.U32.AND P6, PT, R4, R100, PT ;  /* 0x000000640400720c */ /* 0x000fe20003fc4070 */
[----:B------:R-:W-:Y:S01]  /*4d60*/  VIADD R2, R8, 0x7c ;  /* 0x0000007c08027836 */ /* 0x000fe20000000000 */
[----:B------:R-:W-:Y:S01]  /*4d70*/  ISETP.GT.U32.AND P5, PT, R4, R99, PT ;  /* 0x000000630400720c */ /* 0x000fe20003fa4070 */
[----:B------:R-:W-:-:S02]  /*4d80*/  VIADD R7, R8, 0x80 ;  /* 0x0000008008077836 */ /* 0x000fc40000000000 */
[----:B------:R-:W-:Y:S01]  /*4d90*/  VIADD R5, R8, 0x78 ;  /* 0x0000007808057836 */ /* 0x000fe20000000000 */
[----:B------:R-:W-:Y:S01]  /*4da0*/  IABS R102, R2 ;  /* 0x0000000200667213 */ /* 0x000fe20000000000 */
[----:B------:R-:W-:Y:S01]  /*4db0*/  @!P1 IMAD.MOV R96, RZ, RZ, -R96 ;  /* 0x000000ffff609224 */ /* 0x000fe200078e0a60 */
[----:B------:R-:W-:Y:S01]  /*4dc0*/  IABS R101, R7 ;  /* 0x0000000700657213 */ /* 0x000fe20000000000 */
[--C-:B------:R-:W-:Y:S01]  /*4dd0*/  @!P0 IMAD.IADD R98, R98, 0x1, -R4.reuse ;  /* 0x0000000162628824 */ /* 0x100fe200078e0a04 */
[----:B------:R-:W-:Y:S01]  /*4de0*/  IABS R103, R5 ;  /* 0x0000000500677213 */ /* 0x000fe20000000000 */
[--C-:B------:R-:W-:Y:S01]  /*4df0*/  @!P3 IMAD.IADD R97, R97, 0x1, -R4.reuse ;  /* 0x000000016161b824 */ /* 0x100fe200078e0a04 */
[----:B------:R-:W-:Y:S01]  /*4e00*/  ISETP.GE.AND P3, PT, R10, RZ, PT ;  /* 0x000000ff0a00720c */ /* 0x000fe20003f66270 */
[----:B------:R-:W-:Y:S01]  /*4e10*/  @!P6 IMAD.IADD R100, R100, 0x1, -R4 ;  /* 0x000000016464e824 */ /* 0x000fe200078e0a04 */
[----:B------:R-:W-:Y:S01]  /*4e20*/  ISETP.GT.U32.AND P0, PT, R4, R98, PT ;  /* 0x000000620400720c */ /* 0x000fe20003f04070 */
[----:B------:R-:W-:Y:S01]  /*4e30*/  IMAD.HI.U32 R10, R9, R102, RZ ;  /* 0x00000066090a7227 */ /* 0x000fe200078e00ff */
[----:B------:R-:W-:-:S02]  /*4e40*/  ISETP.GE.AND P6, PT, R12, RZ, PT ;  /* 0x000000ff0c00720c */ /* 0x000fc40003fc6270 */
[----:B------:R-:W-:Y:S01]  /*4e50*/  ISETP.GT.U32.AND P1, PT, R4, R100, PT ;  /* 0x000000640400720c */ /* 0x000fe20003f24070 */
[----:B------:R-:W-:Y:S01]  /*4e60*/  @!P5 IMAD.IADD R99, R99, 0x1, -R4 ;  /* 0x000000016363d824 */ /* 0x000fe200078e0a04 */
[----:B------:R-:W-:Y:S01]  /*4e70*/  ISETP.GE.AND P5, PT, R11, RZ, PT ;  /* 0x000000ff0b00720c */ /* 0x000fe20003fa6270 */
[----:B------:R-:W-:-:S04]  /*4e80*/  IMAD.HI.U32 R6, R9, R101, RZ ;  /* 0x0000006509067227 */ /* 0x000fc800078e00ff */
[----:B------:R-:W-:Y:S02]  /*4e90*/  IMAD.MOV R11, RZ, RZ, -R10 ;  /* 0x000000ffff0b7224 */ /* 0x000fe400078e0a0a */
[----:B------:R-:W-:-:S04]  /*4ea0*/  IMAD.HI.U32 R10, R9, R103, RZ ;  /* 0x00000067090a7227 */ /* 0x000fc800078e00ff */
[----:B------:R-:W-:Y:S02]  /*4eb0*/  IMAD.MOV R6, RZ, RZ, -R6 ;  /* 0x000000ffff067224 */ /* 0x000fe400078e0a06 */
[C---:B------:R-:W-:Y:S02]  /*4ec0*/  IMAD R102, R4.reuse, R11, R102 ;  /* 0x0000000b04667224 */ /* 0x040fe400078e0266 */
[----:B------:R-:W-:Y:S02]  /*4ed0*/  IMAD.MOV R11, RZ, RZ, -R10 ;  /* 0x000000ffff0b7224 */ /* 0x000fe400078e0a0a */
[C---:B------:R-:W-:Y:S02]  /*4ee0*/  IMAD R101, R4.reuse, R6, R101 ;  /* 0x0000000604657224 */ /* 0x040fe400078e0265 */
[----:B------:R-:W-:Y:S02]  /*4ef0*/  IMAD R103, R4, R11, R103 ;  /* 0x0000000b04677224 */ /* 0x000fe400078e0267 */
[--C-:B------:R-:W-:Y:S01]  /*4f00*/  @!P0 IMAD.IADD R98, R98, 0x1, -R4.reuse ;  /* 0x0000000162628824 */ /* 0x100fe200078e0a04 */
[----:B------:R-:W-:Y:S01]  /*4f10*/  ISETP.GT.U32.AND P0, PT, R4, R101, PT ;  /* 0x000000650400720c */ /* 0x000fe20003f04070 */
[----:B------:R-:W-:Y:S01]  /*4f20*/  @!P1 IMAD.IADD R100, R100, 0x1, -R4 ;  /* 0x0000000164649824 */ /* 0x000fe200078e0a04 */
[----:B------:R-:W-:Y:S01]  /*4f30*/  ISETP.GT.U32.AND P1, PT, R4, R103, PT ;  /* 0x000000670400720c */ /* 0x000fe20003f24070 */
[----:B------:R-:W-:-:S02]  /*4f40*/  VIADD R6, R8, 0x74 ;  /* 0x0000007408067836 */ /* 0x000fc40000000000 */
[----:B------:R-:W-:Y:S01]  /*4f50*/  @!P4 IMAD.MOV R97, RZ, RZ, -R97 ;  /* 0x000000ffff61c224 */ /* 0x000fe200078e0a61 */
[C---:B------:R-:W-:Y:S01]  /*4f60*/  ISETP.GT.U32.AND P4, PT, R4.reuse, R102, PT ;  /* 0x000000660400720c */ /* 0x040fe20003f84070 */
[----:B------:R-:W-:Y:S01]  /*4f70*/  @!P6 IMAD.MOV R100, RZ, RZ, -R100 ;  /* 0x000000ffff64e224 */ /* 0x000fe200078e0a64 */
[----:B------:R-:W-:Y:S01]  /*4f80*/  IABS R104, R6 ;  /* 0x0000000600687213 */ /* 0x000fe20000000000 */
[----:B------:R-:W-:Y:S02]  /*4f90*/  @!P2 IMAD.MOV R95, RZ, RZ, -R95 ;  /* 0x000000ffff5fa224 */ /* 0x000fe400078e0a5f */
[----:B------:R-:W-:Y:S01]  /*4fa0*/  @!P3 IMAD.MOV R98, RZ, RZ, -R98 ;  /* 0x000000ffff62b224 */ /* 0x000fe200078e0a62 */
[----:B------:R-:W-:Y:S01]  /*4fb0*/  ISETP.GE.AND P3, PT, R7, RZ, PT ;  /* 0x000000ff0700720c */ /* 0x000fe20003f66270 */
[--C-:B------:R-:W-:Y:S01]  /*4fc0*/  @!P0 IMAD.IADD R101, R101, 0x1, -R4.reuse ;  /* 0x0000000165658824 */ /* 0x100fe200078e0a04 */
[----:B------:R-:W-:Y:S01]  /*4fd0*/  ISETP.GT.U32.AND P0, PT, R4, R99, PT ;  /* 0x000000630400720c */ /* 0x000fe20003f04070 */
[----:B------:R-:W-:-:S02]  /*4fe0*/  @!P1 IMAD.IADD R103, R103, 0x1, -R4 ;  /* 0x0000000167679824 */ /* 0x000fc400078e0a04 */
[----:B------:R-:W-:Y:S01]  /*4ff0*/  IMAD.HI.U32 R10, R9, R104, RZ ;  /* 0x00000068090a7227 */ /* 0x000fe200078e00ff */
[C---:B------:R-:W-:Y:S02]  /*5000*/  ISETP.GT.U32.AND P2, PT, R4.reuse, R101, PT ;  /* 0x000000650400720c */ /* 0x040fe40003f44070 */
[----:B------:R-:W-:Y:S01]  /*5010*/  ISETP.GT.U32.AND P6, PT, R4, R103, PT ;  /* 0x000000670400720c */ /* 0x000fe20003fc4070 */
[----:B------:R-:W-:Y:S02]  /*5020*/  IMAD.MOV R7, RZ, RZ, -R10 ;  /* 0x000000ffff077224 */ /* 0x000fe400078e0a0a */
[----:B------:R-:W-:Y:S02]  /*5030*/  @!P4 IMAD.IADD R102, R102, 0x1, -R4 ;  /* 0x000000016666c824 */ /* 0x000fe400078e0a04 */
[----:B------:R-:W-:Y:S02]  /*5040*/  IMAD R104, R4, R7, R104 ;  /* 0x0000000704687224 */ /* 0x000fe400078e0268 */
[--C-:B------:R-:W-:Y:S01]  /*5050*/  @!P0 IMAD.IADD R99, R99, 0x1, -R4.reuse ;  /* 0x0000000163638824 */ /* 0x100fe200078e0a04 */
[----:B------:R-:W-:Y:S01]  /*5060*/  ISETP.GE.AND P0, PT, R2, RZ, PT ;  /* 0x000000ff0200720c */ /* 0x000fe20003f06270 */
[----:B------:R-:W-:Y:S01]  /*5070*/  VIADD R2, R8, 0x70 ;  /* 0x0000007008027836 */ /* 0x000fe20000000000 */
[----:B------:R-:W-:Y:S01]  /*5080*/  ISETP.GT.U32.AND P4, PT, R4, R102, PT ;  /* 0x000000660400720c */ /* 0x000fe20003f84070 */
[--C-:B------:R-:W-:Y:S01]  /*5090*/  @!P2 IMAD.IADD R101, R101, 0x1, -R4.reuse ;  /* 0x000000016565a824 */ /* 0x100fe200078e0a04 */
[----:B------:R-:W-:Y:S01]  /*50a0*/  ISETP.GE.AND P2, PT, R5, RZ, PT ;  /* 0x000000ff0500720c */ /* 0x000fe20003f46270 */
[----:B------:R-:W-:Y:S01]  /*50b0*/  @!P6 IMAD.IADD R103, R103, 0x1, -R4 ;  /* 0x000000016767e824 */ /* 0x000fe200078e0a04 */
[----:B------:R-:W-:Y:S01]  /*50c0*/  IABS R105, R2 ;  /* 0x0000000200697213 */ /* 0x000fe20000000000 */
[----:B------:R-:W-:Y:S01]  /*50d0*/  VIADD R5, R8, 0x6c ;  /* 0x0000006c08057836 */ /* 0x000fe20000000000 */
[----:B------:R-:W-:Y:S01]  /*50e0*/  ISETP.GT.U32.AND P6, PT, R4, R104, PT ;  /* 0x000000680400720c */ /* 0x000fe20003fc4070 */
[----:B------:R-:W-:Y:S01]  /*50f0*/  @!P5 IMAD.MOV R99, RZ, RZ, -R99 ;  /* 0x000000ffff63d224 */ /* 0x000fe200078e0a63 */
[----:B------:R-:W-:Y:S01]  /*5100*/  ISETP.GE.AND P5, PT, R6, RZ, PT ;  /* 0x000000ff0600720c */ /* 0x000fe20003fa6270 */
[----:B------:R-:W-:Y:S01]  /*5110*/  IMAD.HI.U32 R10, R9, R105, RZ ;  /* 0x00000069090a7227 */ /* 0x000fe200078e00ff */
[----:B------:R-:W-:-:S02]  /*5120*/  IABS R106, R5 ;  /* 0x00000005006a7213 */ /* 0x000fc40000000000 */
[----:B------:R-:W-:Y:S01]  /*5130*/  ISETP.GE.AND P1, PT, R2, RZ, PT ;  /* 0x000000ff0200720c */ /* 0x000fe20003f26270 */
[----:B------:R-:W-:Y:S02]  /*5140*/  VIADD R6, R8, 0x68 ;  /* 0x0000006808067836 */ /* 0x000fe40000000000 */
[----:B------:R-:W-:Y:S02]  /*5150*/  IMAD.MOV R10, RZ, RZ, -R10 ;  /* 0x000000ffff0a7224 */ /* 0x000fe400078e0a0a */
[----:B------:R-:W-:Y:S01]  /*5160*/  @!P4 IMAD.IADD R102, R102, 0x1, -R4 ;  /* 0x000000016666c824 */ /* 0x000fe200078e0a04 */
[----:B------:R-:W-:Y:S01]  /*5170*/  ISETP.GE.AND P4, PT, R6, RZ, PT ;  /* 0x000000ff0600720c */ /* 0x000fe20003f86270 */
[----:B------:R-:W-:Y:S01]  /*5180*/  @!P3 IMAD.MOV R101, RZ, RZ, -R101 ;  /* 0x000000ffff65b224 */ /* 0x000fe200078e0a65 */
[----:B------:R-:W-:Y:S01]  /*5190*/  IABS R107, R6 ;  /* 0x00000006006b7213 */ /* 0x000fe20000000000 */
[----:B------:R-:W-:Y:S01]  /*51a0*/  VIADD R6, R8, 0x64 ;  /* 0x0000006408067836 */ /* 0x000fe20000000000 */
[----:B------:R-:W-:Y:S01]  /*51b0*/  ISETP.GE.AND P3, PT, R5, RZ, PT ;  /* 0x000000ff0500720c */ /* 0x000fe20003f66270 */
[----:B------:R-:W-:-:S02]  /*51c0*/  IMAD R105, R4, R10, R105 ;  /* 0x0000000a04697224 */ /* 0x000fc400078e0269 */
[----:B------:R-:W-:Y:S01]  /*51d0*/  @!P6 IMAD.IADD R104, R104, 0x1, -R4 ;  /* 0x000000016868e824 */ /* 0x000fe200078e0a04 */
[----:B------:R-:W-:Y:S01]  /*51e0*/  IABS R108, R6 ;  /* 0x00000006006c7213 */ /* 0x000fe20000000000 */
[----:B------:R-:W-:-:S03]  /*51f0*/  IMAD.HI.U32 R5, R9, R106, RZ ;  /* 0x0000006a09057227 */ /* 0x000fc600078e00ff */
[C---:B------:R-:W-:Y:S01]  /*5200*/  ISETP.GT.U32.AND P6, PT, R4.reuse, R104, PT ;  /* 0x000000680400720c */ /* 0x040fe20003fc4070 */
[----:B------:R-:W-:Y:S01]  /*5210*/  @!P0 IMAD.MOV R102, RZ, RZ, -R102 ;  /* 0x000000ffff668224 */ /* 0x000fe200078e0a66 */
[----:B------:R-:W-:Y:S01]  /*5220*/  ISETP.GT.U32.AND P0, PT, R4, R105, PT ;  /* 0x000000690400720c */ /* 0x000fe20003f04070 */
[----:B------:R-:W-:Y:S02]  /*5230*/  IMAD.MOV R5, RZ, RZ, -R5 ;  /* 0x000000ffff057224 */ /* 0x000fe400078e0a05 */
[----:B------:R-:W-:Y:S02]  /*5240*/  VIADD R7, R8, 0x60 ;  /* 0x0000006008077836 */ /* 0x000fe40000000000 */
[----:B------:R-:W-:Y:S02]  /*5250*/  IMAD R106, R4, R5, R106 ;  /* 0x00000005046a7224 */ /* 0x000fe400078e026a */
[----:B------:R-:W-:Y:S01]  /*5260*/  IMAD.HI.U32 R5, R9, R108, RZ ;  /* 0x0000006c09057227 */ /* 0x000fe200078e00ff */
[----:B------:R-:W-:-:S03]  /*5270*/  IABS R109, R7 ;  /* 0x00000007006d7213 */ /* 0x000fc60000000000 */
[----:B------:R-:W-:-:S04]  /*5280*/  IMAD.HI.U32 R2, R9, R107, RZ ;  /* 0x0000006b09027227 */ /* 0x000fc800078e00ff */
[----:B------:R-:W-:Y:S02]  /*5290*/  IMAD.MOV R5, RZ, RZ, -R5 ;  /* 0x000000ffff057224 */ /* 0x000fe400078e0a05 */
[----:B------:R-:W-:Y:S02]  /*52a0*/  IMAD.MOV R2, RZ, RZ, -R2 ;  /* 0x000000ffff027224 */ /* 0x000fe400078e0a02 */
[----:B------:R-:W-:Y:S01]  /*52b0*/  @!P2 IMAD.MOV R103, RZ, RZ, -R103 ;  /* 0x000000ffff67a224 */ /* 0x000fe200078e0a67 */
[C---:B------:R-:W-:Y:S01]  /*52c0*/  ISETP.GT.U32.AND P2, PT, R4.reuse, R106, PT ;  /* 0x0000006a0400720c */ /* 0x040fe20003f44070 */
[----:B------:R-:W-:Y:S02]  /*52d0*/  IMAD R108, R4, R5, R108 ;  /* 0x00000005046c7224 */ /* 0x000fe400078e026c */
[--C-:B------:R-:W-:Y:S02]  /*52e0*/  @!P6 IMAD.IADD R104, R104, 0x1, -R4.reuse ;  /* 0x000000016868e824 */ /* 0x100fe400078e0a04 */
[----:B------:R-:W-:-:S02]  /*52f0*/  @!P0 IMAD.IADD R105, R105, 0x1, -R4 ;  /* 0x0000000169698824 */ /* 0x000fc400078e0a04 */
[C---:B------:R-:W-:Y:S02]  /*5300*/  IMAD R107, R4.reuse, R2, R107 ;  /* 0x00000002046b7224 */ /* 0x040fe400078e026b */
[----:B------:R-:W-:Y:S01]  /*5310*/  @!P5 IMAD.MOV R104, RZ, RZ, -R104 ;  /* 0x000000ffff68d224 */ /* 0x000fe200078e0a68 */
[C---:B------:R-:W-:Y:S01]  /*5320*/  ISETP.GT.U32.AND P0, PT, R4.reuse, R105, PT ;  /* 0x000000690400720c */ /* 0x040fe20003f04070 */
[----:B------:R-:W-:Y:S01]  /*5330*/  IMAD.HI.U32 R2, R9, R109, RZ ;  /* 0x0000006d09027227 */ /* 0x000fe200078e00ff */
[C---:B------:R-:W-:Y:S02]  /*5340*/  ISETP.GT.U32.AND P5, PT, R4.reuse, R108, PT ;  /* 0x0000006c0400720c */ /* 0x040fe40003fa4070 */
[----:B------:R-:W-:Y:S01]  /*5350*/  ISETP.GT.U32.AND P6, PT, R4, R107, PT ;  /* 0x0000006b0400720c */ /* 0x000fe20003fc4070 */
[----:B------:R-:W-:Y:S02]  /*5360*/  VIADD R10, R8, 0x5c ;  /* 0x0000005c080a7836 */ /* 0x000fe40000000000 */
[----:B------:R-:W-:-:S02]  /*5370*/  IMAD.MOV R2, RZ, RZ, -R2 ;  /* 0x000000ffff027224 */ /* 0x000fc400078e0a02 */
[----:B------:R-:W-:Y:S01]  /*5380*/  @!P2 IMAD.IADD R106, R106, 0x1, -R4 ;  /* 0x000000016a6aa824 */ /* 0x000fe200078e0a04 */
[----:B------:R-:W-:Y:S01]  /*5390*/  IABS R110, R10 ;  /* 0x0000000a006e7213 */ /* 0x000fe20000000000 */
[----:B------:R-:W-:Y:S02]  /*53a0*/  IMAD R109, R4, R2, R109 ;  /* 0x00000002046d7224 */ /* 0x000fe400078e026d */
[----:B------:R-:W-:Y:S01]  /*53b0*/  VIADD R2, R8, 0x58 ;  /* 0x0000005808027836 */ /* 0x000fe20000000000 */
[----:B------:R-:W-:Y:S01]  /*53c0*/  ISETP.GT.U32.AND P2, PT, R4, R106, PT ;  /* 0x0000006a0400720c */ /* 0x000fe20003f44070 */
[----:B------:R-:W-:-:S03]  /*53d0*/  IMAD.HI.U32 R11, R9, R110, RZ ;  /* 0x0000006e090b7227 */ /* 0x000fc600078e00ff */
[----:B------:R-:W-:Y:S01]  /*53e0*/  IABS R111, R2 ;  /* 0x00000002006f7213 */ /* 0x000fe20000000000 */
[----:B------:R-:W-:Y:S02]  /*53f0*/  VIADD R5, R8, 0x54 ;  /* 0x0000005408057836 */ /* 0x000fe40000000000 */
[--C-:B------:R-:W-:Y:S01]  /*5400*/  @!P0 IMAD.IADD R105, R105, 0x1, -R4.reuse ;  /* 0x0000000169698824 */ /* 0x100fe200078e0a04 */
[----:B------:R-:W-:Y:S01]  /*5410*/  ISETP.GT.U32.AND P0, PT, R4, R109, PT ;  /* 0x0000006d0400720c */ /* 0x000fe20003f04070 */
[--C-:B------:R-:W-:Y:S01]  /*5420*/  @!P5 IMAD.IADD R108, R108, 0x1, -R4.reuse ;  /* 0x000000016c6cd824 */ /* 0x100fe200078e0a04 */
[----:B------:R-:W-:Y:S01]  /*5430*/  IABS R112, R5 ;  /* 0x0000000500707213 */ /* 0x000fe20000000000 */
[----:B------:R-:W-:Y:S01]  /*5440*/  IMAD.MOV R11, RZ, RZ, -R11 ;  /* 0x000000ffff0b7224 */ /* 0x000fe200078e0a0b */
[----:B------:R-:W-:Y:S01]  /*5450*/  ISETP.GE.AND P5, PT, R6, RZ, PT ;  /* 0x000000ff0600720c */ /* 0x000fe20003fa6270 */
[----:B------:R-:W-:Y:S02]  /*5460*/  @!P6 IMAD.IADD R107, R107, 0x1, -R4 ;  /* 0x000000016b6be824 */ /* 0x000fe400078e0a04 */
[----:B------:R-:W-:Y:S01]  /*5470*/  @!P1 IMAD.MOV R105, RZ, RZ, -R105 ;  /* 0x000000ffff699224 */ /* 0x000fe200078e0a69 */
[C---:B------:R-:W-:Y:S01]  /*5480*/  ISETP.GT.U32.AND P1, PT, R4.reuse, R108, PT ;  /* 0x0000006c0400720c */ /* 0x040fe20003f24070 */
[C---:B------:R-:W-:Y:S01]  /*5490*/  IMAD R110, R4.reuse, R11, R110 ;  /* 0x0000000b046e7224 */ /* 0x040fe200078e026e */
[----:B------:R-:W-:Y:S01]  /*54a0*/  ISETP.GT.U32.AND P6, PT, R4, R107, PT ;  /* 0x0000006b0400720c */ /* 0x000fe20003fc4070 */
[----:B------:R-:W-:-:S04]  /*54b0*/  IMAD.HI.U32 R11, R9, R111, RZ ;  /* 0x0000006f090b7227 */ /* 0x000fc800078e00ff */
[----:B------:R-:W-:-:S04]  /*54c0*/  IMAD.HI.U32 R12, R9, R112, RZ ;  /* 0x00000070090c7227 */ /* 0x000fc800078e00ff */
[----:B------:R-:W-:Y:S02]  /*54d0*/  IMAD.MOV R11, RZ, RZ, -R11 ;  /* 0x000000ffff0b7224 */ /* 0x000fe400078e0a0b */
[----:B------:R-:W-:Y:S01]  /*54e0*/  @!P2 IMAD.IADD R106, R106, 0x1, -R4 ;  /* 0x000000016a6aa824 */ /* 0x000fe200078e0a04 */
[----:B------:R-:W-:Y:S01]  /*54f0*/  ISETP.GT.U32.AND P2, PT, R4, R110, PT ;  /* 0x0000006e0400720c */ /* 0x000fe20003f44070 */
[----:B------:R-:W-:Y:S02]  /*5500*/  IMAD.MOV R12, RZ, RZ, -R12 ;  /* 0x000000ffff0c7224 */ /* 0x000fe400078e0a0c */
[----:B------:R-:W-:Y:S01]  /*5510*/  @!P0 IMAD.IADD R109, R109, 0x1, -R4 ;  /* 0x000000016d6d8824 */ /* 0x000fe200078e0a04 */
[----:B------:R-:W-:Y:S01]  /*5520*/  ISETP.GE.AND P0, PT, R10, RZ, PT ;  /* 0x000000ff0a00720c */ /* 0x000fe20003f06270 */
[C---:B------:R-:W-:Y:S02]  /*5530*/  IMAD R111, R4.reuse, R11, R111 ;  /* 0x0000000b046f7224 */ /* 0x040fe400078e026f */
[----:B------:R-:W-:-:S02]  /*5540*/  IMAD R112, R4, R12, R112 ;  /* 0x0000000c04707224 */ /* 0x000fc400078e0270 */
[----:B------:R-:W-:Y:S01]  /*5550*/  @!P3 IMAD.MOV R106, RZ, RZ, -R106 ;  /* 0x000000ffff6ab224 */ /* 0x000fe200078e0a6a */
[----:B------:R-:W-:Y:S01]  /*5560*/  ISETP.GT.U32.AND P3, PT, R4, R109, PT ;  /* 0x0000006d0400720c */ /* 0x000fe20003f64070 */
[--C-:B------:R-:W-:Y:S01]  /*5570*/  @!P1 IMAD.IADD R108, R108, 0x1, -R4.reuse ;  /* 0x000000016c6c9824 */ /* 0x100fe200078e0a04 */
[C---:B------:R-:W-:Y:S01]  /*5580*/  ISETP.GT.U32.AND P1, PT, R4.reuse, R111, PT ;  /* 0x0000006f0400720c */ /* 0x040fe20003f24070 */
[----:B------:R-:W-:Y:S01]  /*5590*/  @!P6 IMAD.IADD R107, R107, 0x1, -R4 ;  /* 0x000000016b6be824 */ /* 0x000fe200078e0a04 */
[----:B------:R-:W-:Y:S01]  /*55a0*/  ISETP.GE.AND P6, PT, R7, RZ, PT ;  /* 0x000000ff0700720c */ /* 0x000fe20003fc6270 */
[----:B------:R-:W-:Y:S01]  /*55b0*/  @!P5 IMAD.MOV R108, RZ, RZ, -R108 ;  /* 0x000000ffff6cd224 */ /* 0x000fe200078e0a6c */
[----:B------:R-:W-:Y:S01]  /*55c0*/  ISETP.GT.U32.AND P5, PT, R4, R112, PT ;  /* 0x000000700400720c */ /* 0x000fe20003fa4070 */
[C---:B------:R-:W-:Y:S02]  /*55d0*/  VIADD R7, R8.reuse, 0x50 ;  /* 0x0000005008077836 */ /* 0x040fe40000000000 */
[----:B------:R-:W-:-:S02]  /*55e0*/  VIADD R6, R8, 0x4c ;  /* 0x0000004c08067836 */ /* 0x000fc40000000000 */
[----:B------:R-:W-:Y:S01]  /*55f0*/  @!P4 IMAD.MOV R107, RZ, RZ, -R107 ;  /* 0x000000ffff6bc224 */ /* 0x000fe200078e0a6b */
[----:B------:R-:W-:Y:S01]  /*5600*/  IABS R10, R7 ;  /* 0x00000007000a7213 */ /* 0x000fe20000000000 */
[--C-:B------:R-:W-:Y:S01]  /*5610*/  @!P3 IMAD.IADD R109, R109, 0x1, -R4.reuse ;  /* 0x000000016d6db824 */ /* 0x100fe200078e0a04 */
[----:B------:R-:W-:Y:S01]  /*5620*/  ISETP.GE.AND P4, PT, R2, RZ, PT ;  /* 0x000000ff0200720c */ /* 0x000fe20003f86270 */
[--C-:B------:R-:W-:Y:S01]  /*5630*/  @!P1 IMAD.IADD R111, R111, 0x1, -R4.reuse ;  /* 0x000000016f6f9824 */ /* 0x100fe200078e0a04 */
[----:B------:R-:W-:Y:S01]  /*5640*/  IABS R114, R6 ;  /* 0x0000000600727213 */ /* 0x000fe20000000000 */
[----:B------:R-:W-:Y:S01]  /*5650*/  @!P6 IMAD.MOV R109, RZ, RZ, -R109 ;  /* 0x000000ffff6de224 */ /* 0x000fe200078e0a6d */
[----:B------:R-:W-:Y:S01]  /*5660*/  ISETP.GE.AND P3, PT, R5, RZ, PT ;  /* 0x000000ff0500720c */ /* 0x000fe20003f66270 */
[----:B------:R-:W-:Y:S01]  /*5670*/  @!P5 IMAD.IADD R112, R112, 0x1, -R4 ;  /* 0x000000017070d824 */ /* 0x000fe200078e0a04 */
[----:B------:R-:W-:Y:S01]  /*5680*/  ISETP.GT.U32.AND P6, PT, R4, R111, PT ;  /* 0x0000006f0400720c */ /* 0x000fe20003fc4070 */
[----:B------:R-:W-:Y:S01]  /*5690*/  IMAD.HI.U32 R2, R9, R10, RZ ;  /* 0x0000000a09027227 */ /* 0x000fe200078e00ff */
[----:B------:R-:W-:-:S02]  /*56a0*/  ISETP.GE.AND P1, PT, R6, RZ, PT ;  /* 0x000000ff0600720c */ /* 0x000fc40003f26270 */
[----:B------:R-:W-:Y:S01]  /*56b0*/  ISETP.GT.U32.AND P5, PT, R4, R112, PT ;  /* 0x000000700400720c */ /* 0x000fe20003fa4070 */
[----:B------:R-:W-:Y:S02]  /*56c0*/  IMAD.MOV R2, RZ, RZ, -R2 ;  /* 0x000000ffff027224 */ /* 0x000fe400078e0a02 */
[----:B------:R-:W-:-:S04]  /*56d0*/  IMAD.HI.U32 R5, R9, R114, RZ ;  /* 0x0000007209057227 */ /* 0x000fc800078e00ff */
[C---:B------:R-:W-:Y:S02]  /*56e0*/  IMAD R113, R4.reuse, R2, R10 ;  /* 0x0000000204717224 */ /* 0x040fe400078e020a */
[----:B------:R-:W-:Y:S02]  /*56f0*/  IMAD.MOV R5, RZ, RZ, -R5 ;  /* 0x000000ffff057224 */ /* 0x000fe400078e0a05 */
[--C-:B------:R-:W-:Y:S01]  /*5700*/  @!P6 IMAD.IADD R111, R111, 0x1, -R4.reuse ;  /* 0x000000016f6fe824 */ /* 0x100fe200078e0a04 */
[----:B------:R-:W-:Y:S01]  /*5710*/  ISETP.GT.U32.AND P6, PT, R4, R113, PT ;  /* 0x000000710400720c */ /* 0x000fe20003fc4070 */
[----:B------:R-:W-:Y:S02]  /*5720*/  @!P2 IMAD.IADD R110, R110, 0x1, -R4 ;  /* 0x000000016e6ea824 */ /* 0x000fe400078e0a04 */
[----:B------:R-:W-:Y:S02]  /*5730*/  IMAD R114, R4, R5, R114 ;  /* 0x0000000504727224 */ /* 0x000fe400078e0272 */
[----:B------:R-:W-:Y:S01]  /*5740*/  @!P5 IMAD.IADD R112, R112, 0x1, -R4 ;  /* 0x000000017070d824 */ /* 0x000fe200078e0a04 */
[----:B------:R-:W-:Y:S01]  /*5750*/  ISETP.GT.U32.AND P2, PT, R4, R110, PT ;  /* 0x0000006e0400720c */ /* 0x000fe20003f44070 */
[----:B------:R-:W-:-:S02]  /*5760*/  VIADD R116, R8, 0x44 ;  /* 0x0000004408747836 */ /* 0x000fc40000000000 */
[----:B------:R-:W-:Y:S01]  /*5770*/  @!P3 IMAD.MOV R112, RZ, RZ, -R112 ;  /* 0x000000ffff70b224 */ /* 0x000fe200078e0a70 */
[----:B------:R-:W-:Y:S01]  /*5780*/  ISETP.GT.U32.AND P3, PT, R4, R114, PT ;  /* 0x000000720400720c */ /* 0x000fe20003f64070 */
[----:B------:R-:W-:Y:S01]  /*5790*/  VIADD R117, R8, 0x40 ;  /* 0x0000004008757836 */ /* 0x000fe20000000000 */
[----:B------:R-:W-:Y:S01]  /*57a0*/  ISETP.GE.AND P5, PT, R116, RZ, PT ;  /* 0x000000ff7400720c */ /* 0x000fe20003fa6270 */
[--C-:B------:R-:W-:Y:S01]  /*57b0*/  @!P6 IMAD.IADD R113, R113, 0x1, -R4.reuse ;  /* 0x000000017171e824 */ /* 0x100fe200078e0a04 */
[----:B------:R-:W-:Y:S01]  /*57c0*/  IABS R116, R116 ;  /* 0x0000007400747213 */ /* 0x000fe20000000000 */
[----:B------:R-:W-:Y:S01]  /*57d0*/  @!P4 IMAD.MOV R111, RZ, RZ, -R111 ;  /* 0x000000ffff6fc224 */ /* 0x000fe200078e0a6f */
[----:B------:R-:W-:Y:S01]  /*57e0*/  ISETP.GE.AND P4, PT, R117, RZ, PT ;  /* 0x000000ff7500720c */ /* 0x000fe20003f86270 */
[----:B------:R-:W-:Y:S01]  /*57f0*/  VIADD R115, R8, 0x48 ;  /* 0x0000004808737836 */ /* 0x000fe20000000000 */
[----:B------:R-:W-:Y:S01]  /*5800*/  ISETP.GT.U32.AND P6, PT, R4, R113, PT ;  /* 0x000000710400720c */ /* 0x000fe20003fc4070 */
[----:B------:R-:W-:Y:S01]  /*5810*/  @!P2 IMAD.IADD R110, R110, 0x1, -R4 ;  /* 0x000000016e6ea824 */ /* 0x000fe200078e0a04 */
[----:B------:R-:W-:Y:S01]  /*5820*/  ISETP.GE.AND P2, PT, R7, RZ, PT ;  /* 0x000000ff0700720c */ /* 0x000fe20003f46270 */
[----:B------:R-:W-:Y:S01]  /*5830*/  IMAD.HI.U32 R2, R9, R116, RZ ;  /* 0x0000007409027227 */ /* 0x000fe200078e00ff */
[----:B------:R-:W-:-:S03]  /*5840*/  IABS R117, R117 ;  /* 0x0000007500757213 */ /* 0x000fc60000000000 */
[----:B------:R-:W-:Y:S02]  /*5850*/  @!P3 IMAD.IADD R114, R114, 0x1, -R4 ;  /* 0x000000017272b824 */ /* 0x000fe400078e0a04 */
[----:B------:R-:W-:Y:S02]  /*5860*/  IMAD.MOV R2, RZ, RZ, -R2 ;  /* 0x000000ffff027224 */ /* 0x000fe400078e0a02 */
[----:B------:R-:W-:Y:S01]  /*5870*/  IMAD.HI.U32 R6, R9, R117, RZ ;  /* 0x0000007509067227 */ /* 0x000fe200078e00ff */
[----:B------:R-:W-:-:S03]  /*5880*/  ISETP.GT.U32.AND P3, PT, R4, R114, PT ;  /* 0x000000720400720c */ /* 0x000fc60003f64070 */
[C---:B------:R-:W-:Y:S02]  /*5890*/  IMAD R116, R4.reuse, R2, R116 ;  /* 0x0000000204747224 */ /* 0x040fe400078e0274 */
[----:B------:R-:W-:Y:S02]  /*58a0*/  @!P6 IMAD.IADD R113, R113, 0x1, -R4 ;  /* 0x000000017171e824 */ /* 0x000fe400078e0a04 */
[----:B------:R-:W-:Y:S02]  /*58b0*/  IMAD.MOV R6, RZ, RZ, -R6 ;  /* 0x000000ffff067224 */ /* 0x000fe400078e0a06 */
[----:B------:R-:W-:Y:S01]  /*58c0*/  @!P2 IMAD.MOV R113, RZ, RZ, -R113 ;  /* 0x000000ffff71a224 */ /* 0x000fe200078e0a71 */
[C---:B------:R-:W-:Y:S01]  /*58d0*/  ISETP.GT.U32.AND P2, PT, R4.reuse, R116, PT ;  /* 0x000000740400720c */ /* 0x040fe20003f44070 */
[----:B------:R-:W-:Y:S02]  /*58e0*/  IMAD R117, R4, R6, R117 ;  /* 0x0000000604757224 */ /* 0x000fe400078e0275 */
[----:B------:R-:W-:Y:S01]  /*58f0*/  @!P0 IMAD.MOV R110, RZ, RZ, -R110 ;  /* 0x000000ffff6e8224 */ /* 0x000fe200078e0a6e */
[----:B------:R-:W-:Y:S01]  /*5900*/  ISETP.GE.AND P0, PT, R115, RZ, PT ;  /* 0x000000ff7300720c */ /* 0x000fe20003f06270 */
[----:B------:R-:W-:Y:S01]  /*5910*/  @!P3 IMAD.IADD R114, R114, 0x1, -R4 ;  /* 0x000000017272b824 */ /* 0x000fe200078e0a04 */
[----:B------:R-:W-:Y:S01]  /*5920*/  IABS R115, R115 ;  /* 0x0000007300737213 */ /* 0x000fe20000000000 */
[----:B------:R-:W-:Y:S01]  /*5930*/  VIADD R12, R8, 0x38 ;  /* 0x00000038080c7836 */ /* 0x000fe20000000000 */
[----:B------:R-:W-:Y:S01]  /*5940*/  ISETP.GT.U32.AND P3, PT, R4, R117, PT ;  /* 0x000000750400720c */ /* 0x000fe20003f64070 */
[----:B------:R-:W-:-:S02]  /*5950*/  VIADD R3, R8, 0x34 ;  /* 0x0000003408037836 */ /* 0x000fc40000000000 */
[C---:B------:R-:W-:Y:S01]  /*5960*/  IMAD.HI.U32 R5, R9.reuse, R115, RZ ;  /* 0x0000007309057227 */ /* 0x040fe200078e00ff */
[----:B------:R-:W-:Y:S02]  /*5970*/  IABS R119, R12 ;  /* 0x0000000c00777213 */ /* 0x000fe40000000000 */
[----:B------:R-:W-:Y:S01]  /*5980*/  IABS R120, R3 ;  /* 0x0000000300787213 */ /* 0x000fe20000000000 */
[----:B------:R-:W-:Y:S02]  /*5990*/  IMAD.MOV R5, RZ, RZ, -R5 ;  /* 0x000000ffff057224 */ /* 0x000fe400078e0a05 */
[----:B------:R-:W-:Y:S02]  /*59a0*/  @!P2 IMAD.IADD R116, R116, 0x1, -R4 ;  /* 0x000000017474a824 */ /* 0x000fe400078e0a04 */
[----:B------:R-:W-:-:S03]  /*59b0*/  IMAD.HI.U32 R2, R9, R119, RZ ;  /* 0x0000007709027227 */ /* 0x000fc600078e00ff */
[C---:B------:R-:W-:Y:S01]  /*59c0*/  ISETP.GT.U32.AND P2, PT, R4.reuse, R116, PT ;  /* 0x000000740400720c */ /* 0x040fe20003f44070 */
[C---:B------:R-:W-:Y:S02]  /*59d0*/  IMAD R115, R4.reuse, R5, R115 ;  /* 0x0000000504737224 */ /* 0x040fe400078e0273 */
[----:B------:R-:W-:Y:S02]  /*59e0*/  @!P3 IMAD.IADD R117, R117, 0x1, -R4 ;  /* 0x000000017575b824 */ /* 0x000fe400078e0a04 */
[----:B------:R-:W-:Y:S01]  /*59f0*/  IMAD.MOV R2, RZ, RZ, -R2 ;  /* 0x000000ffff027224 */ /* 0x000fe200078e0a02 */
[----:B------:R-:W-:Y:S01]  /*5a00*/  ISETP.GT.U32.AND P6, PT, R4, R115, PT ;  /* 0x000000730400720c */ /* 0x000fe20003fc4070 */
[----:B------:R-:W-:Y:S01]  /*5a10*/  VIADD R7, R8, 0x3c ;  /* 0x0000003c08077836 */ /* 0x000fe20000000000 */
[C---:B------:R-:W-:Y:S01]  /*5a20*/  ISETP.GT.U32.AND P3, PT, R4.reuse, R117, PT ;  /* 0x000000750400720c */ /* 0x040fe20003f64070 */
[----:B------:R-:W-:Y:S02]  /*5a30*/  IMAD R119, R4, R2, R119 ;  /* 0x0000000204777224 */ /* 0x000fe400078e0277 */
[----:B------:R-:W-:Y:S01]  /*5a40*/  IMAD.HI.U32 R2, R9, R120, RZ ;  /* 0x0000007809027227 */ /* 0x000fe200078e00ff */
[----:B------:R-:W-:-:S03]  /*5a50*/  IABS R118, R7 ;  /* 0x0000000700767213 */ /* 0x000fc60000000000 */
[----:B------:R-:W-:Y:S02]  /*5a60*/  IMAD.MOV R2, RZ, RZ, -R2 ;  /* 0x000000ffff027224 */ /* 0x000fe400078e0a02 */
[----:B------:R-:W-:Y:S01]  /*5a70*/  @!P2 IMAD.IADD R116, R116, 0x1, -R4 ;  /* 0x000000017474a824 */ /* 0x000fe200078e0a04 */
[C---:B------:R-:W-:Y:S01]  /*5a80*/  ISETP.GT.U32.AND P2, PT, R4.reuse, R119, PT ;  /* 0x000000770400720c */ /* 0x040fe20003f44070 */
[C---:B------:R-:W-:Y:S02]  /*5a90*/  IMAD R120, R4.reuse, R2, R120 ;  /* 0x0000000204787224 */ /* 0x040fe400078e0278 */
[--C-:B------:R-:W-:Y:S02]  /*5aa0*/  @!P6 IMAD.IADD R115, R115, 0x1, -R4.reuse ;  /* 0x000000017373e824 */ /* 0x100fe400078e0a04 */
[----:B------:R-:W-:Y:S01]  /*5ab0*/  @!P3 IMAD.IADD R117, R117, 0x1, -R4 ;  /* 0x000000017575b824 */ /* 0x000fe200078e0a04 */
[C---:B------:R-:W-:Y:S01]  /*5ac0*/  ISETP.GT.U32.AND P3, PT, R4.reuse, R120, PT ;  /* 0x000000780400720c */ /* 0x040fe20003f64070 */
[----:B------:R-:W-:Y:S01]  /*5ad0*/  IMAD.HI.U32 R5, R9, R118, RZ ;  /* 0x0000007609057227 */ /* 0x000fe200078e00ff */
[----:B------:R-:W-:-:S03]  /*5ae0*/  ISETP.GT.U32.AND P6, PT, R4, R115, PT ;  /* 0x000000730400720c */ /* 0x000fc60003fc4070 */
[C---:B0-----:R-:W-:Y:S02]  /*5af0*/  VIADD R20, R8.reuse, 0x30 ;  /* 0x0000003008147836 */ /* 0x041fe40000000000 */
[----:B------:R-:W-:Y:S02]  /*5b00*/  VIADD R19, R8, 0x2c ;  /* 0x0000002c08137836 */ /* 0x000fe40000000000 */
[----:B------:R-:W-:Y:S01]  /*5b10*/  IMAD.MOV R5, RZ, RZ, -R5 ;  /* 0x000000ffff057224 */ /* 0x000fe200078e0a05 */
[----:B------:R-:W-:Y:S01]  /*5b20*/  IABS R121, R20 ;  /* 0x0000001400797213 */ /* 0x000fe20000000000 */
[----:B------:R-:W-:Y:S01]  /*5b30*/  @!P2 IMAD.IADD R119, R119, 0x1, -R4 ;  /* 0x000000017777a824 */ /* 0x000fe200078e0a04 */
[----:B------:R-:W-:Y:S01]  /*5b40*/  IABS R122, R19 ;  /* 0x00000013007a7213 */ /* 0x000fe20000000000 */
[----:B------:R-:W-:Y:S02]  /*5b50*/  IMAD R118, R4, R5, R118 ;  /* 0x0000000504767224 */ /* 0x000fe400078e0276 */
[--C-:B------:R-:W-:Y:S01]  /*5b60*/  @!P3 IMAD.IADD R120, R120, 0x1, -R4.reuse ;  /* 0x000000017878b824 */ /* 0x100fe200078e0a04 */
[C---:B------:R-:W-:Y:S01]  /*5b70*/  ISETP.GT.U32.AND P3, PT, R4.reuse, R119, PT ;  /* 0x000000770400720c */ /* 0x040fe20003f64070 */
[----:B------:R-:W-:Y:S01]  /*5b80*/  @!P6 IMAD.IADD R115, R115, 0x1, -R4 ;  /* 0x000000017373e824 */ /* 0x000fe200078e0a04 */
[----:B------:R-:W-:Y:S01]  /*5b90*/  ISETP.GT.U32.AND P6, PT, R4, R118, PT ;  /* 0x000000760400720c */ /* 0x000fe20003fc4070 */
[----:B------:R-:W-:-:S04]  /*5ba0*/  IMAD.HI.U32 R2, R9, R121, RZ ;  /* 0x0000007909027227 */ /* 0x000fc800078e00ff */
[----:B------:R-:W-:-:S04]  /*5bb0*/  IMAD.HI.U32 R5, R9, R122, RZ ;  /* 0x0000007a09057227 */ /* 0x000fc800078e00ff */
[----:B------:R-:W-:Y:S02]  /*5bc0*/  IMAD.MOV R2, RZ, RZ, -R2 ;  /* 0x000000ffff027224 */ /* 0x000fe400078e0a02 */
[----:B------:R-:W-:Y:S02]  /*5bd0*/  IMAD.MOV R5, RZ, RZ, -R5 ;  /* 0x000000ffff057224 */ /* 0x000fe400078e0a05 */
[----:B------:R-:W-:Y:S02]  /*5be0*/  VIADD R17, R8, 0x24 ;  /* 0x0000002408117836 */ /* 0x000fe40000000000 */
[C---:B------:R-:W-:Y:S02]  /*5bf0*/  IMAD R121, R4.reuse, R2, R121 ;  /* 0x0000000204797224 */ /* 0x040fe400078e0279 */
[----:B------:R-:W-:Y:S01]  /*5c00*/  IMAD R122, R4, R5, R122 ;  /* 0x00000005047a7224 */ /* 0x000fe200078e027a */
[----:B------:R-:W-:Y:S01]  /*5c10*/  IABS R2, R17 ;  /* 0x0000001100027213 */ /* 0x000fe20000000000 */
[----:B------:R-:W-:-:S02]  /*5c20*/  VIADD R18, R8, 0x28 ;  /* 0x0000002808127836 */ /* 0x000fc40000000000 */
[--C-:B------:R-:W-:Y:S01]  /*5c30*/  @!P3 IMAD.IADD R119, R119, 0x1, -R4.reuse ;  /* 0x000000017777b824 */ /* 0x100fe200078e0a04 */
[----:B------:R-:W-:Y:S01]  /*5c40*/  ISETP.GT.U32.AND P3, PT, R4, R122, PT ;  /* 0x0000007a0400720c */ /* 0x000fe20003f64070 */
[----:B------:R-:W-:Y:S01]  /*5c50*/  @!P6 IMAD.IADD R118, R118, 0x1, -R4 ;  /* 0x000000017676e824 */ /* 0x000fe200078e0a04 */
[----:B------:R-:W-:Y:S01]  /*5c60*/  IABS R123, R18 ;  /* 0x00000012007b7213 */ /* 0x000fe20000000000 */
[----:B------:R-:W-:Y:S01]  /*5c70*/  IMAD.HI.U32 R10, R9, R2, RZ ;  /* 0x00000002090a7227 */ /* 0x000fe200078e00ff */
[----:B------:R-:W-:Y:S02]  /*5c80*/  ISETP.GE.AND P6, PT, R7, RZ, PT ;  /* 0x000000ff0700720c */ /* 0x000fe40003fc6270 */
[C---:B------:R-:W-:Y:S01]  /*5c90*/  ISETP.GT.U32.AND P2, PT, R4.reuse, R118, PT ;  /* 0x000000760400720c */ /* 0x040fe20003f44070 */
[----:B------:R-:W-:Y:S01]  /*5ca0*/  @!P1 IMAD.MOV R114, RZ, RZ, -R114 ;  /* 0x000000ffff729224 */ /* 0x000fe200078e0a72 */
[----:B------:R-:W-:Y:S01]  /*5cb0*/  ISETP.GT.U32.AND P1, PT, R4, R120, PT ;  /* 0x000000780400720c */ /* 0x000fe20003f24070 */
[----:B------:R-:W-:-:S02]  /*5cc0*/  VIADD R124, R8, 0x20 ;  /* 0x00000020087c7836 */ /* 0x000fc40000000000 */
[----:B------:R-:W-:Y:S02]  /*5cd0*/  IMAD.MOV R10, RZ, RZ, -R10 ;  /* 0x000000ffff0a7224 */ /* 0x000fe400078e0a0a */
[----:B------:R-:W-:Y:S01]  /*5ce0*/  IMAD.HI.U32 R6, R9, R123, RZ ;  /* 0x0000007b09067227 */ /* 0x000fe200078e00ff */
[----:B------:R-:W-:-:S03]  /*5cf0*/  IABS R5, R124 ;  /* 0x0000007c00057213 */ /* 0x000fc60000000000 */
[----:B------:R-:W-:Y:S02]  /*5d00*/  IMAD R2, R4, R10, R2 ;  /* 0x0000000a04027224 */ /* 0x000fe400078e0202 */
        /* <DEDUP_REMOVED lines=8> */
[----:B------:R-:W-:Y:S01]  /*5d90*/  @!P2 IMAD.IADD R118, R118, 0x1, -R4 ;  /* 0x000000017676a824 */ /* 0x000fe200078e0a04 */
[----:B------:R-:W-:Y:S01]  /*5da0*/  ISETP.GT.U32.AND P2, PT, R4, R121, PT ;  /* 0x000000790400720c */ /* 0x000fe20003f44070 */
[----:B------:R-:W-:Y:S01]  /*5db0*/  IMAD.MOV R10, RZ, RZ, -R11 ;  /* 0x000000ffff0a7224 */ /* 0x000fe200078e0a0b */
[----:B------:R-:W-:Y:S01]  /*5dc0*/  IABS R6, R16 ;  /* 0x0000001000067213 */ /* 0x000fe20000000000 */
[----:B------:R-:W-:Y:S02]  /*5dd0*/  VIADD R125, R8, 0x18 ;  /* 0x00000018087d7836 */ /* 0x000fe40000000000 */
[----:B------:R-:W-:-:S02]  /*5de0*/  IMAD R5, R4, R10, R5 ;  /* 0x0000000a04057224 */ /* 0x000fc400078e0205 */
[----:B------:R-:W-:Y:S01]  /*5df0*/  @!P3 IMAD.IADD R2, R2, 0x1, -R4 ;  /* 0x000000010202b824 */ /* 0x000fe200078e0a04 */
[----:B------:R-:W-:Y:S01]  /*5e00*/  IABS R7, R125 ;  /* 0x0000007d00077213 */ /* 0x000fe20000000000 */
[----:B------:R-:W-:Y:S01]  /*5e10*/  IMAD.HI.U32 R13, R9, R6, RZ ;  /* 0x00000006090d7227 */ /* 0x000fe200078e00ff */
[----:B------:R-:W-:-:S03]  /*5e20*/  ISETP.GT.U32.AND P3, PT, R4, R5, PT ;  /* 0x000000050400720c */ /* 0x000fc60003f64070 */
[C---:B------:R-:W-:Y:S02]  /*5e30*/  VIADD R14, R8.reuse, 0x14 ;  /* 0x00000014080e7836 */ /* 0x040fe40000000000 */
[--C-:B------:R-:W-:Y:S01]  /*5e40*/  @!P1 IMAD.IADD R123, R123, 0x1, -R4.reuse ;  /* 0x000000017b7b9824 */ /* 0x100fe200078e0a04 */
[----:B------:R-:W-:Y:S01]  /*5e50*/  ISETP.GE.AND P1, PT, R3, RZ, PT ;  /* 0x000000ff0300720c */ /* 0x000fe20003f26270 */
[----:B------:R-:W-:Y:S02]  /*5e60*/  VIADD R0, R8, 0x10 ;  /* 0x0000001008007836 */ /* 0x000fe40000000000 */
[----:B------:R-:W-:Y:S01]  /*5e70*/  @!P2 IMAD.IADD R121, R121, 0x1, -R4 ;  /* 0x000000017979a824 */ /* 0x000fe200078e0a04 */
[----:B------:R-:W-:Y:S01]  /*5e80*/  ISETP.GE.AND P2, PT, R12, RZ, PT ;  /* 0x000000ff0c00720c */ /* 0x000fe20003f46270 */
[----:B------:R-:W-:Y:S01]  /*5e90*/  IMAD.MOV R11, RZ, RZ, -R13 ;  /* 0x000000ffff0b7224 */ /* 0x000fe200078e0a0d */
[----:B------:R-:W-:Y:S01]  /*5ea0*/  IABS R10, R0 ;  /* 0x00000000000a7213 */ /* 0x000fe20000000000 */
[----:B------:R-:W-:-:S02]  /*5eb0*/  VIADD R15, R8, 0xc ;  /* 0x0000000c080f7836 */ /* 0x000fc40000000000 */
[C---:B------:R-:W-:Y:S02]  /*5ec0*/  VIADD R13, R8.reuse, 0x8 ;  /* 0x00000008080d7836 */ /* 0x040fe40000000000 */
[----:B------:R-:W-:Y:S01]  /*5ed0*/  VIADD R3, R8, 0x4 ;  /* 0x0000000408037836 */ /* 0x000fe20000000000 */
[----:B------:R-:W-:Y:S01]  /*5ee0*/  IABS R8, R14 ;  /* 0x0000000e00087213 */ /* 0x000fe20000000000 */
[----:B------:R-:W-:-:S03]  /*5ef0*/  IMAD.HI.U32 R12, R9, R7, RZ ;  /* 0x00000007090c7227 */ /* 0x000fc600078e00ff */
[----:B-1----:R-:W-:Y:S01]  /*5f00*/  IABS R21, R3 ;  /* 0x0000000300157213 */ /* 0x002fe20000000000 */
[----:B------:R-:W-:Y:S01]  /*5f10*/  IMAD R6, R4, R11, R6 ;  /* 0x0000000b04067224 */ /* 0x000fe200078e0206 */
[----:B------:R-:W-:Y:S01]  /*5f20*/  IABS R11, R15 ;  /* 0x0000000f000b7213 */ /* 0x000fe20000000000 */
[----:B------:R-:W-:Y:S02]  /*5f30*/  IMAD.MOV R12, RZ, RZ, -R12 ;  /* 0x000000ffff0c7224 */ /* 0x000fe400078e0a0c */
[----:B--2---:R-:W-:-:S04]  /*5f40*/  IMAD.HI.U32 R22, R9, R8, RZ ;  /* 0x0000000809167227 */ /* 0x004fc800078e00ff */
[----:B------:R-:W-:Y:S01]  /*5f50*/  @!P3 IMAD.IADD R5, R5, 0x1, -R4 ;  /* 0x000000010505b824 */ /* 0x000fe200078e0a04 */
[C---:B------:R-:W-:Y:S01]  /*5f60*/  ISETP.GT.U32.AND P3, PT, R4.reuse, R6, PT ;  /* 0x000000060400720c */ /* 0x040fe20003f64070 */
[----:B------:R-:W-:Y:S01]  /*5f70*/  @!P4 IMAD.MOV R117, RZ, RZ, -R117 ;  /* 0x000000ffff75c224 */ /* 0x000fe200078e0a75 */
[----:B------:R-:W-:Y:S01]  /*5f80*/  ISETP.GT.U32.AND P4, PT, R4, R123, PT ;  /* 0x0000007b0400720c */ /* 0x000fe20003f84070 */
[----:B---3--:R-:W-:-:S04]  /*5f90*/  IMAD.HI.U32 R89, R9, R10, RZ ;  /* 0x0000000a09597227 */ /* 0x008fc800078e00ff */
[----:B------:R-:W-:Y:S01]  /*5fa0*/  IMAD R7, R4, R12, R7 ;  /* 0x0000000c04077224 */ /* 0x000fe200078e0207 */
[----:B------:R-:W-:Y:S01]  /*5fb0*/  IABS R12, R13 ;  /* 0x0000000d000c7213 */ /* 0x000fe20000000000 */
[----:B------:R-:W-:-:S04]  /*5fc0*/  IMAD.HI.U32 R88, R9, R11, RZ ;  /* 0x0000000b09587227 */ /* 0x000fc800078e00ff */
[----:B------:R-:W-:Y:S02]  /*5fd0*/  IMAD.MOV R22, RZ, RZ, -R22 ;  /* 0x000000ffff167224 */ /* 0x000fe400078e0a16 */
[----:B------:R-:W-:Y:S02]  /*5fe0*/  IMAD.MOV R89, RZ, RZ, -R89 ;  /* 0x000000ffff597224 */ /* 0x000fe400078e0a59 */
[----:B------:R-:W-:Y:S02]  /*5ff0*/  IMAD.MOV R88, RZ, RZ, -R88 ;  /* 0x000000ffff587224 */ /* 0x000fe400078e0a58 */
[----:B------:R-:W-:Y:S02]  /*6000*/  IMAD R8, R4, R22, R8 ;  /* 0x0000001604087224 */ /* 0x000fe400078e0208 */
[----:B------:R-:W-:-:S04]  /*6010*/  IMAD.HI.U32 R23, R9, R12, RZ ;  /* 0x0000000c09177227 */ /* 0x000fc800078e00ff */
[----:B------:R-:W-:-:S04]  /*6020*/  IMAD.HI.U32 R22, R9, R21, RZ ;  /* 0x0000001509167227 */ /* 0x000fc800078e00ff */
[C---:B------:R-:W-:Y:S02]  /*6030*/  IMAD R9, R4.reuse, R89, R10 ;  /* 0x0000005904097224 */ /* 0x040fe400078e020a */
[C---:B------:R-:W-:Y:S01]  /*6040*/  IMAD R10, R4.reuse, R88, R11 ;  /* 0x00000058040a7224 */ /* 0x040fe200078e020b */
[----:B------:R-:W2:Y:S01]  /*6050*/  LDL.LU R89, [R1+0x410] ;  /* 0x0004100001597983 */ /* 0x000ea20000300800 */
[----:B------:R-:W-:Y:S01]  /*6060*/  @!P0 IMAD.MOV R115, RZ, RZ, -R115 ;  /* 0x000000ffff738224 */ /* 0x000fe200078e0a73 */
[----:B------:R-:W-:Y:S01]  /*6070*/  ISETP.GT.U32.AND P0, PT, R4, R121, PT ;  /* 0x000000790400720c */ /* 0x000fe20003f04070 */
[--C-:B------:R-:W-:Y:S01]  /*6080*/  @!P3 IMAD.IADD R6, R6, 0x1, -R4.reuse ;  /* 0x000000010606b824 */ /* 0x100fe200078e0a04 */
[C---:B------:R-:W-:Y:S01]  /*6090*/  ISETP.GT.U32.AND P3, PT, R4.reuse, R122, PT ;  /* 0x0000007a0400720c */ /* 0x040fe20003f64070 */
[----:B------:R-:W-:Y:S01]  /*60a0*/  @!P4 IMAD.IADD R123, R123, 0x1, -R4 ;  /* 0x000000017b7bc824 */ /* 0x000fe200078e0a04 */
[C---:B------:R-:W-:Y:S01]  /*60b0*/  ISETP.GT.U32.AND P4, PT, R4.reuse, R10, PT ;  /* 0x0000000a0400720c */ /* 0x040fe20003f84070 */
[----:B------:R-:W-:Y:S01]  /*60c0*/  @!P2 IMAD.MOV R119, RZ, RZ, -R119 ;  /* 0x000000ffff77a224 */ /* 0x000fe200078e0a77 */
[C---:B------:R-:W-:Y:S01]  /*60d0*/  ISETP.GT.U32.AND P2, PT, R4.reuse, R5, PT ;  /* 0x000000050400720c */ /* 0x040fe20003f44070 */
[----:B------:R-:W-:Y:S01]  /*60e0*/  @!P5 IMAD.MOV R116, RZ, RZ, -R116 ;  /* 0x000000ffff74d224 */ /* 0x000fe200078e0a74 */
[C---:B------:R-:W-:Y:S01]  /*60f0*/  ISETP.GT.U32.AND P5, PT, R4.reuse, R2, PT ;  /* 0x000000020400720c */ /* 0x040fe20003fa4070 */
[----:B------:R-:W-:Y:S01]  /*6100*/  @!P1 IMAD.MOV R120, RZ, RZ, -R120 ;  /* 0x000000ffff789224 */ /* 0x000fe200078e0a78 */
[C---:B------:R-:W-:Y:S01]  /*6110*/  ISETP.GT.U32.AND P1, PT, R4.reuse, R7, PT ;  /* 0x000000070400720c */ /* 0x040fe20003f24070 */
[----:B------:R-:W-:Y:S01]  /*6120*/  @!P6 IMAD.MOV R118, RZ, RZ, -R118 ;  /* 0x000000ffff76e224 */ /* 0x000fe200078e0a76 */
[----:B------:R-:W3:Y:S01]  /*6130*/  LDL.LU R88, [R1+0x40c] ;  /* 0x00040c0001587983 */ /* 0x000ee20000300800 */
[--C-:B------:R-:W-:Y:S01]  /*6140*/  @!P0 IMAD.IADD R121, R121, 0x1, -R4.reuse ;  /* 0x0000000179798824 */ /* 0x100fe200078e0a04 */
[----:B------:R-:W-:Y:S01]  /*6150*/  ISETP.GT.U32.AND P0, PT, R4, R8, PT ;  /* 0x000000080400720c */ /* 0x000fe20003f04070 */
[--C-:B------:R-:W-:Y:S01]  /*6160*/  @!P3 IMAD.IADD R122, R122, 0x1, -R4.reuse ;  /* 0x000000017a7ab824 */ /* 0x100fe200078e0a04 */
[----:B------:R-:W-:Y:S01]  /*6170*/  ISETP.GT.U32.AND P3, PT, R4, R9, PT ;  /* 0x000000090400720c */ /* 0x000fe20003f64070 */
[----:B------:R-:W-:Y:S01]  /*6180*/  @!P4 IMAD.IADD R10, R10, 0x1, -R4 ;  /* 0x000000010a0ac824 */ /* 0x000fe200078e0a04 */
[----:B------:R-:W-:Y:S01]  /*6190*/  ISETP.GE.AND P4, PT, R124, RZ, PT ;  /* 0x000000ff7c00720c */ /* 0x000fe20003f86270 */
[----:B------:R-:W-:Y:S01]  /*61a0*/  IMAD.MOV R23, RZ, RZ, -R23 ;  /* 0x000000ffff177224 */ /* 0x000fe200078e0a17 */
[C---:B------:R-:W-:Y:S01]  /*61b0*/  ISETP.GT.U32.AND P6, PT, R4.reuse, R6, PT ;  /* 0x000000060400720c */ /* 0x040fe20003fc4070 */
[----:B------:R-:W0:Y:S02]  /*61c0*/  S2R R124, SR_TID.X ;  /* 0x00000000007c7919 */ /* 0x000e240000002100 */
[----:B------:R-:W-:-:S02]  /*61d0*/  IMAD R11, R4, R23, R12 ;  /* 0x00000017040b7224 */ /* 0x000fc400078e020c */
[----:B------:R-:W-:Y:S01]  /*61e0*/  IMAD.MOV R12, RZ, RZ, -R22 ;  /* 0x000000ffff0c7224 */ /* 0x000fe200078e0a16 */
[----:B------:R-:W4:Y:S01]  /*61f0*/  LDL.LU R23, [R1+0x408] ;  /* 0x0004080001177983 */ /* 0x000f220000300800 */
[--C-:B------:R-:W-:Y:S01]  /*6200*/  @!P2 IMAD.IADD R5, R5, 0x1, -R4.reuse ;  /* 0x000000010505a824 */ /* 0x100fe200078e0a04 */
[----:B------:R-:W-:Y:S01]  /*6210*/  ISETP.GE.AND P2, PT, R20, RZ, PT ;  /* 0x000000ff1400720c */ /* 0x000fe20003f46270 */
[----:B------:R-:W-:Y:S01]  /*6220*/  IMAD R12, R4, R12, R21 ;  /* 0x0000000c040c7224 */ /* 0x000fe200078e0215 */
[----:B------:R-:W5:Y:S01]  /*6230*/  LDL.LU R22, [R1+0x404] ;  /* 0x0004040001167983 */ /* 0x000f620000300800 */
[--C-:B------:R-:W-:Y:S01]  /*6240*/  @!P5 IMAD.IADD R2, R2, 0x1, -R4.reuse ;  /* 0x000000010202d824 */ /* 0x100fe200078e0a04 */
[----:B------:R-:W-:Y:S01]  /*6250*/  ISETP.GT.U32.AND P5, PT, R4, R11, PT ;  /* 0x0000000b0400720c */ /* 0x000fe20003fa4070 */
[--C-:B------:R-:W-:Y:S01]  /*6260*/  @!P1 IMAD.IADD R7, R7, 0x1, -R4.reuse ;  /* 0x0000000107079824 */ /* 0x100fe200078e0a04 */
[----:B------:R-:W-:Y:S01]  /*6270*/  ISETP.GE.AND P1, PT, R19, RZ, PT ;  /* 0x000000ff1300720c */ /* 0x000fe20003f26270 */
[--C-:B------:R-:W-:Y:S01]  /*6280*/  @!P0 IMAD.IADD R8, R8, 0x1, -R4.reuse ;  /* 0x0000000108088824 */ /* 0x100fe200078e0a04 */
[----:B------:R-:W-:Y:S01]  /*6290*/  ISETP.GE.AND P0, PT, R18, RZ, PT ;  /* 0x000000ff1200720c */ /* 0x000fe20003f06270 */
[--C-:B------:R-:W-:Y:S01]  /*62a0*/  @!P3 IMAD.IADD R9, R9, 0x1, -R4.reuse ;  /* 0x000000010909b824 */ /* 0x100fe200078e0a04 */
[----:B------:R-:W-:Y:S01]  /*62b0*/  ISETP.GE.AND P3, PT, R17, RZ, PT ;  /* 0x000000ff1100720c */ /* 0x000fe20003f66270 */
[--C-:B------:R-:W-:Y:S01]  /*62c0*/  @!P6 IMAD.IADD R6, R6, 0x1, -R4.reuse ;  /* 0x000000010606e824 */ /* 0x100fe200078e0a04 */
[C---:B------:R-:W-:Y:S01]  /*62d0*/  ISETP.GT.U32.AND P6, PT, R4.reuse, R12, PT ;  /* 0x0000000c0400720c */ /* 0x040fe20003fc4070 */
[----:B------:R-:W-:Y:S01]  /*62e0*/  @!P2 IMAD.MOV R121, RZ, RZ, -R121 ;  /* 0x000000ffff79a224 */ /* 0x000fe200078e0a79 */
[----:B------:R-:W-:Y:S01]  /*62f0*/  ISETP.GT.U32.AND P2, PT, R4, R7, PT ;  /* 0x000000070400720c */ /* 0x000fe20003f44070 */
[----:B------:R-:W4:Y:S02]  /*6300*/  LDL.LU R21, [R1+0x400] ;  /* 0x0004000001157983 */ /* 0x000f240000300800 */
[----:B------:R-:W-:Y:S01]  /*6310*/  @!P5 IMAD.IADD R11, R11, 0x1, -R4 ;  /* 0x000000010b0bd824 */ /* 0x000fe200078e0a04 */
[----:B------:R-:W-:Y:S01]  /*6320*/  ISETP.GE.AND P5, PT, R16, RZ, PT ;  /* 0x000000ff1000720c */ /* 0x000fe20003fa6270 */
[----:B------:R-:W-:Y:S01]  /*6330*/  @!P1 IMAD.MOV R122, RZ, RZ, -R122 ;  /* 0x000000ffff7a9224 */ /* 0x000fe200078e0a7a */
[C---:B------:R-:W-:Y:S01]  /*6340*/  ISETP.GT.U32.AND P1, PT, R4.reuse, R8, PT ;  /* 0x000000080400720c */ /* 0x040fe20003f24070 */
[----:B------:R-:W-:Y:S01]  /*6350*/  @!P0 IMAD.MOV R123, RZ, RZ, -R123 ;  /* 0x000000ffff7b8224 */ /* 0x000fe200078e0a7b */
[C---:B------:R-:W-:Y:S01]  /*6360*/  ISETP.GT.U32.AND P0, PT, R4.reuse, R9, PT ;  /* 0x000000090400720c */ /* 0x040fe20003f04070 */
[----:B------:R-:W-:Y:S01]  /*6370*/  @!P3 IMAD.MOV R2, RZ, RZ, -R2 ;  /* 0x000000ffff02b224 */ /* 0x000fe200078e0a02 */
[----:B------:R-:W-:Y:S01]  /*6380*/  ISETP.GT.U32.AND P3, PT, R4, R10, PT ;  /* 0x0000000a0400720c */ /* 0x000fe20003f64070 */
[----:B------:R-:W-:Y:S01]  /*6390*/  @!P6 IMAD.IADD R12, R12, 0x1, -R4 ;  /* 0x000000010c0ce824 */ /* 0x000fe200078e0a04 */
[----:B------:R-:W-:Y:S01]  /*63a0*/  ISETP.GT.U32.AND P6, PT, R4, R11, PT ;  /* 0x0000000b0400720c */ /* 0x000fe20003fc4070 */
[----:B------:R-:W5:Y:S01]  /*63b0*/  LDL.LU R20, [R1+0x3fc] ;  /* 0x0003fc0001147983 */ /* 0x000f620000300800 */
[----:B0-----:R-:W-:Y:S01]  /*63c0*/  SHF.R.U32.HI R124, RZ, 0x5, R124 ;  /* 0x00000005ff7c7819 */ /* 0x001fe2000001167c */
[----:B------:R-:W-:-:S02]  /*63d0*/  @!P2 IMAD.IADD R7, R7, 0x1, -R4 ;  /* 0x000000010707a824 */ /* 0x000fc400078e0a04 */
[----:B------:R-:W4:Y:S01]  /*63e0*/  LDL.LU R19, [R1+0x3f8] ;  /* 0x0003f80001137983 */ /* 0x000f220000300800 */
[----:B------:R-:W-:-:S03]  /*63f0*/  ISETP.GE.AND P2, PT, R14, RZ, PT ;  /* 0x000000ff0e00720c */ /* 0x000fc60003f46270 */
[----:B------:R-:W5:Y:S01]  /*6400*/  LDL.LU R18, [R1+0x3f4] ;  /* 0x0003f40001127983 */ /* 0x000f620000300800 */
[----:B------:R-:W-:Y:S01]  /*6410*/  R2UR UR4, R124 ;  /* 0x000000007c0472ca */ /* 0x000fe200000e0000 */
[----:B------:R-:W-:Y:S02]  /*6420*/  @!P5 IMAD.MOV R6, RZ, RZ, -R6 ;  /* 0x000000ffff06d224 */ /* 0x000fe400078e0a06 */
[----:B------:R-:W5:Y:S01]  /*6430*/  LDL.LU R17, [R1+0x3f0] ;  /* 0x0003f00001117983 */ /* 0x000f620000300800 */
[----:B------:R-:W-:Y:S01]  /*6440*/  ISETP.GE.AND P5, PT, R125, RZ, PT ;  /* 0x000000ff7d00720c */ /* 0x000fe20003fa6270 */
[--C-:B------:R-:W-:Y:S02]  /*6450*/  @!P1 IMAD.IADD R8, R8, 0x1, -R4.reuse ;  /* 0x0000000108089824 */ /* 0x100fe400078e0a04 */
[----:B------:R-:W5:Y:S01]  /*6460*/  LDL.LU R16, [R1+0x3ec] ;  /* 0x0003ec0001107983 */ /* 0x000f620000300800 */
[----:B------:R-:W-:Y:S01]  /*6470*/  ISETP.GE.AND P1, PT, R0, RZ, PT ;  /* 0x000000ff0000720c */ /* 0x000fe20003f26270 */
[----:B------:R-:W-:-:S02]  /*6480*/  @!P0 IMAD.IADD R9, R9, 0x1, -R4 ;  /* 0x0000000109098824 */ /* 0x000fc400078e0a04 */
[----:B------:R-:W2:Y:S01]  /*6490*/  LDL.LU R14, [R1+0x14] ;  /* 0x00001400010e7983 */ /* 0x000ea20000300800 */
[----:B------:R-:W-:Y:S01]  /*64a0*/  ISETP.GE.AND P0, PT, R15, RZ, PT ;  /* 0x000000ff0f00720c */ /* 0x000fe20003f06270 */
[--C-:B------:R-:W-:Y:S01]  /*64b0*/  @!P3 IMAD.IADD R10, R10, 0x1, -R4.reuse ;  /* 0x000000010a0ab824 */ /* 0x100fe200078e0a04 */
[----:B------:R-:W-:Y:S01]  /*64c0*/  ULDC.64 UR4, c[0x0][0x218] ;  /* 0x0000860000047ab9 */ /* 0x000fe20000000a00 */
[----:B------:R-:W3:Y:S01]  /*64d0*/  LDL.LU R124, [R1+0x10] ;  /* 0x00001000017c7983 */ /* 0x000ee20000300800 */
[----:B------:R-:W-:Y:S01]  /*64e0*/  ISETP.GE.AND P3, PT, R13, RZ, PT ;  /* 0x000000ff0d00720c */ /* 0x000fe20003f66270 */
[----:B------:R-:W-:Y:S02]  /*64f0*/  @!P6 IMAD.IADD R11, R11, 0x1, -R4 ;  /* 0x000000010b0be824 */ /* 0x000fe400078e0a04 */
[----:B------:R-:W4:Y:S01]  /*6500*/  LDL.LU R125, [R1+0xc] ;  /* 0x00000c00017d7983 */ /* 0x000f220000300800 */
[----:B------:R-:W-:-:S03]  /*6510*/  ISETP.GE.AND P6, PT, R3, RZ, PT ;  /* 0x000000ff0300720c */ /* 0x000fc60003fc6270 */
[----:B------:R-:W5:Y:S04]  /*6520*/  LDL.LU R0, [R1+0x8] ;  /* 0x0000080001007983 */ /* 0x000f680000300800 */
[----:B------:R-:W5:Y:S04]  /*6530*/  LDL.LU R15, [R1+0x3e8] ;  /* 0x0003e800010f7983 */ /* 0x000f680000300800 */
[----:B------:R-:W4:Y:S04]  /*6540*/  LDL.LU R13, [R1+0x3e4] ;  /* 0x0003e400010d7983 */ /* 0x000f280000300800 */
[----:B------:R-:W2:Y:S01]  /*6550*/  LDL.LU R3, [R1+0x3e0] ;  /* 0x0003e00001037983 */ /* 0x000ea20000300800 */
[----:B------:R-:W-:Y:S01]  /*6560*/  @!P4 IMAD.MOV R5, RZ, RZ, -R5 ;  /* 0x000000ffff05c224 */ /* 0x000fe200078e0a05 */
[----:B------:R-:W-:-:S13]  /*6570*/  ISETP.GT.U32.AND P4, PT, R4, R12, PT ;  /* 0x0000000c0400720c */ /* 0x000fda0003f84070 */
[----:B------:R-:W-:Y:S01]  /*6580*/  @!P4 IMAD.IADD R12, R12, 0x1, -R4 ;  /* 0x000000010c0cc824 */ /* 0x000fe200078e0a04 */
[----:B--2---:R-:W-:Y:S02]  /*6590*/  ISETP.NE.AND P4, PT, R3, RZ, PT ;  /* 0x000000ff0300720c */ /* 0x004fe40003f85270 */
[----:B------:R-:W-:-:S04]  /*65a0*/  LOP3.LUT R3, RZ, R3, RZ, 0x33, !PT ;  /* 0x00000003ff037212 */ /* 0x000fc800078e33ff */
[C---:B------:R-:W-:Y:S02]  /*65b0*/  SEL R14, R3.reuse, R14, !P4 ;  /* 0x0000000e030e7207 */ /* 0x040fe40006000000 */
[C---:B---3--:R-:W-:Y:S02]  /*65c0*/  SEL R124, R3.reuse, R124, !P4 ;  /* 0x0000007c037c7207 */ /* 0x048fe40006000000 */
[C---:B----4-:R-:W-:Y:S02]  /*65d0*/  SEL R4, R3.reuse, R13, !P4 ;  /* 0x0000000d03047207 */ /* 0x050fe40006000000 */
[----:B------:R-:W2:Y:S01]  /*65e0*/  LDL.LU R13, [R1+0x4] ;  /* 0x00000400010d7983 */ /* 0x000ea20000300800 */
[C---:B------:R-:W-:Y:S02]  /*65f0*/  SEL R125, R3.reuse, R125, !P4 ;  /* 0x0000007d037d7207 */ /* 0x040fe40006000000 */
[----:B-----5:R-:W-:Y:S01]  /*6600*/  SEL R0, R3, R0, !P4 ;  /* 0x0000000003007207 */ /* 0x020fe20006000000 */
[----:B------:R0:W-:Y:S04]  /*6610*/  STL [R1+0x4c], R14 ;  /* 0x00004c0e01007387 */ /* 0x0001e80000100800 */
[----:B0-----:R-:W3:Y:S04]  /*6620*/  LDL.LU R14, [R1+0x3dc] ;  /* 0x0003dc00010e7983 */ /* 0x001ee80000300800 */
[----:B------:R0:W-:Y:S04]  /*6630*/  STL [R1+0x48], R124 ;  /* 0x0000487c01007387 */ /* 0x0001e80000100800 */
[----:B0-----:R-:W4:Y:S04]  /*6640*/  LDL.LU R124, [R1+0x3d8] ;  /* 0x0003d800017c7983 */ /* 0x001f280000300800 */
[----:B------:R0:W-:Y:S04]  /*6650*/  STL [R1+0x44], R125 ;  /* 0x0000447d01007387 */ /* 0x0001e80000100800 */
[----:B0-----:R-:W5:Y:S04]  /*6660*/  LDL.LU R125, [R1+0x3d4] ;  /* 0x0003d400017d7983 */ /* 0x001f680000300800 */
[----:B------:R0:W-:Y:S04]  /*6670*/  STL [R1+0x40], R0 ;  /* 0x0000400001007387 */ /* 0x0001e80000100800 */
[----:B0-----:R-:W5:Y:S01]  /*6680*/  LDL.LU R0, [R1+0x3d0] ;  /* 0x0003d00001007983 */ /* 0x001f620000300800 */
[----:B------:R-:W-:-:S02]  /*6690*/  @!P0 IMAD.MOV R10, RZ, RZ, -R10 ;  /* 0x000000ffff0a8224 */ /* 0x000fc400078e0a0a */
[----:B------:R-:W-:Y:S02]  /*66a0*/  @!P1 IMAD.MOV R9, RZ, RZ, -R9 ;  /* 0x000000ffff099224 */ /* 0x000fe400078e0a09 */
[----:B------:R-:W-:Y:S01]  /*66b0*/  @!P2 IMAD.MOV R8, RZ, RZ, -R8 ;  /* 0x000000ffff08a224 */ /* 0x000fe200078e0a08 */
[C---:B------:R-:W-:Y:S01]  /*66c0*/  SEL R10, R3.reuse, R10, !P4 ;  /* 0x0000000a030a7207 */ /* 0x040fe20006000000 */
[----:B------:R-:W-:Y:S01]  /*66d0*/  @!P3 IMAD.MOV R11, RZ, RZ, -R11 ;  /* 0x000000ffff0bb224 */ /* 0x000fe200078e0a0b */
[C---:B------:R-:W-:Y:S02]  /*66e0*/  SEL R9, R3.reuse, R9, !P4 ;  /* 0x0000000903097207 */ /* 0x040fe40006000000 */
[C---:B------:R-:W-:Y:S01]  /*66f0*/  SEL R8, R3.reuse, R8, !P4 ;  /* 0x0000000803087207 */ /* 0x040fe20006000000 */
[----:B------:R-:W-:Y:S01]  /*6700*/  IMAD R10, R10, UR22, RZ ;  /* 0x000000160a0a7c24 */ /* 0x000fe2000f8e02ff */
[C---:B------:R-:W-:Y:S01]  /*6710*/  SEL R11, R3.reuse, R11, !P4 ;  /* 0x0000000b030b7207 */ /* 0x040fe20006000000 */
[----:B------:R-:W-:Y:S01]  /*6720*/  @!P5 IMAD.MOV R7, RZ, RZ, -R7 ;  /* 0x000000ffff07d224 */ /* 0x000fe200078e0a07 */
[----:B------:R-:W-:Y:S01]  /*6730*/  SEL R2, R3, R2, !P4 ;  /* 0x0000000203027207 */ /* 0x000fe20006000000 */
[----:B------:R-:W-:-:S02]  /*6740*/  @!P6 IMAD.MOV R12, RZ, RZ, -R12 ;  /* 0x000000ffff0ce224 */ /* 0x000fc400078e0a0c */
[----:B------:R-:W-:Y:S02]  /*6750*/  IMAD R9, R9, UR22, RZ ;  /* 0x0000001609097c24 */ /* 0x000fe4000f8e02ff */
[----:B------:R-:W-:Y:S01]  /*6760*/  IMAD R8, R8, UR22, RZ ;  /* 0x0000001608087c24 */ /* 0x000fe2000f8e02ff */
[----:B------:R-:W-:Y:S01]  /*6770*/  SEL R43, R3, R43, !P4 ;  /* 0x0000002b032b7207 */ /* 0x000fe20006000000 */
[----:B------:R-:W-:Y:S01]  /*6780*/  IMAD R11, R11, UR22, RZ ;  /* 0x000000160b0b7c24 */ /* 0x000fe2000f8e02ff */
[C---:B------:R-:W-:Y:S02]  /*6790*/  SEL R44, R3.reuse, R44, !P4 ;  /* 0x0000002c032c7207 */ /* 0x040fe40006000000 */
[C---:B------:R-:W-:Y:S02]  /*67a0*/  SEL R45, R3.reuse, R45, !P4 ;  /* 0x0000002d032d7207 */ /* 0x040fe40006000000 */
[C---:B------:R-:W-:Y:S02]  /*67b0*/  SEL R46, R3.reuse, R46, !P4 ;  /* 0x0000002e032e7207 */ /* 0x040fe40006000000 */
[----:B------:R-:W-:-:S02]  /*67c0*/  SEL R47, R3, R47, !P4 ;  /* 0x0000002f032f7207 */ /* 0x000fc40006000000 */
[C---:B------:R-:W-:Y:S02]  /*67d0*/  SEL R48, R3.reuse, R48, !P4 ;  /* 0x0000003003307207 */ /* 0x040fe40006000000 */
[C---:B------:R-:W-:Y:S02]  /*67e0*/  SEL R49, R3.reuse, R49, !P4 ;  /* 0x0000003103317207 */ /* 0x040fe40006000000 */
        /* <DEDUP_REMOVED lines=76> */
[C---:B------:R-:W-:Y:S01]  /*6cb0*/  SEL R7, R3.reuse, R7, !P4 ;  /* 0x0000000703077207 */ /* 0x040fe20006000000 */
[----:B------:R-:W-:Y:S02]  /*6cc0*/  IMAD R2, R2, UR22, RZ ;  /* 0x0000001602027c24 */ /* 0x000fe4000f8e02ff */
[----:B------:R-:W-:Y:S01]  /*6cd0*/  IMAD R112, R112, UR22, RZ ;  /* 0x0000001670707c24 */ /* 0x000fe2000f8e02ff */
[----:B--2---:R-:W-:-:S05]  /*6ce0*/  SEL R13, R3, R13, !P4 ;  /* 0x0000000d030d7207 */ /* 0x004fca0006000000 */
[----:B------:R5:W-:Y:S01]  /*6cf0*/  STL [R1+0x3c], R13 ;  /* 0x00003c0d01007387 */ /* 0x000be20000100800 */
[C---:B---3--:R-:W-:Y:S02]  /*6d00*/  SEL R14, R3.reuse, R14, !P4 ;  /* 0x0000000e030e7207 */ /* 0x048fe40006000000 */
[C---:B----4-:R-:W-:Y:S02]  /*6d10*/  SEL R124, R3.reuse, R124, !P4 ;  /* 0x0000007c037c7207 */ /* 0x050fe40006000000 */
[C---:B-----5:R-:W-:Y:S02]  /*6d20*/  SEL R13, R3.reuse, R0, !P4 ;  /* 0x00000000030d7207 */ /* 0x060fe40006000000 */
[----:B------:R-:W2:Y:S04]  /*6d30*/  LDL.LU R0, [R1+0x3c4] ;  /* 0x0003c40001007983 */ /* 0x000ea80000300800 */
[----:B------:R0:W-:Y:S02]  /*6d40*/  STL [R1+0x38], R13 ;  /* 0x0000380d01007387 */ /* 0x0001e40000100800 */
[----:B0-----:R-:W-:-:S05]  /*6d50*/  SEL R13, R3, R125, !P4 ;  /* 0x0000007d030d7207 */ /* 0x001fca0006000000 */
[----:B------:R0:W-:Y:S04]  /*6d60*/  STL [R1+0x34], R13 ;  /* 0x0000340d01007387 */ /* 0x0001e80000100800 */
[----:B------:R-:W-:Y:S01]  /*6d70*/  STL [R1+0x30], R124 ;  /* 0x0000307c01007387 */ /* 0x000fe20000100800 */
[----:B0-----:R-:W-:-:S03]  /*6d80*/  SEL R13, R3, R15, !P4 ;  /* 0x0000000f030d7207 */ /* 0x001fc60006000000 */
[----:B------:R-:W-:Y:S04]  /*6d90*/  STL [R1+0x2c], R14 ;  /* 0x00002c0e01007387 */ /* 0x000fe80000100800 */
[----:B------:R0:W-:Y:S01]  /*6da0*/  STL [R1+0x28], R13 ;  /* 0x0000280d01007387 */ /* 0x0001e20000100800 */
[C---:B------:R-:W-:Y:S02]  /*6db0*/  SEL R15, R3.reuse, R19, !P4 ;  /* 0x00000013030f7207 */ /* 0x040fe40006000000 */
[C---:B0-----:R-:W-:Y:S02]  /*6dc0*/  SEL R13, R3.reuse, R18, !P4 ;  /* 0x00000012030d7207 */ /* 0x041fe40006000000 */
[----:B------:R-:W-:-:S03]  /*6dd0*/  SEL R14, R3, R20, !P4 ;  /* 0x00000014030e7207 */ /* 0x000fc60006000000 */
[----:B------:R0:W-:Y:S04]  /*6de0*/  STL [R1+0x24], R13 ;  /* 0x0000240d01007387 */ /* 0x0001e80000100800 */
[----:B------:R1:W-:Y:S01]  /*6df0*/  STL [R1+0x20], R15 ;  /* 0x0000200f01007387 */ /* 0x0003e20000100800 */
[----:B0-----:R-:W-:-:S03]  /*6e00*/  SEL R13, R3, R21, !P4 ;  /* 0x00000015030d7207 */ /* 0x001fc60006000000 */
[----:B------:R0:W-:Y:S01]  /*6e10*/  STL [R1+0x1c], R14 ;  /* 0x00001c0e01007387 */ /* 0x0001e20000100800 */
[----:B-1----:R-:W-:-:S03]  /*6e20*/  SEL R15, R3, R22, !P4 ;  /* 0x00000016030f7207 */ /* 0x002fc60006000000 */
[----:B------:R1:W-:Y:S01]  /*6e30*/  STL [R1+0x18], R13 ;  /* 0x0000180d01007387 */ /* 0x0003e20000100800 */
[----:B0-----:R-:W-:-:S03]  /*6e40*/  SEL R14, R3, R23, !P4 ;  /* 0x00000017030e7207 */ /* 0x001fc60006000000 */
[----:B------:R0:W-:Y:S01]  /*6e50*/  STL [R1+0x14], R15 ;  /* 0x0000140f01007387 */ /* 0x0001e20000100800 */
[----:B-1----:R-:W-:-:S03]  /*6e60*/  SEL R13, R3, R24, !P4 ;  /* 0x00000018030d7207 */ /* 0x002fc60006000000 */
[----:B------:R1:W-:Y:S04]  /*6e70*/  STL [R1+0x10], R14 ;  /* 0x0000100e01007387 */ /* 0x0003e80000100800 */
[----:B------:R3:W-:Y:S01]  /*6e80*/  STL [R1+0xc], R13 ;  /* 0x00000c0d01007387 */ /* 0x0007e20000100800 */
[C---:B0-----:R-:W-:Y:S02]  /*6e90*/  SEL R15, R3.reuse, R25, !P4 ;  /* 0x00000019030f7207 */ /* 0x041fe40006000000 */
[----:B-1----:R-:W-:-:S03]  /*6ea0*/  SEL R14, R3, R26, !P4 ;  /* 0x0000001a030e7207 */ /* 0x002fc60006000000 */
[----:B------:R0:W-:Y:S01]  /*6eb0*/  STL [R1+0x8], R15 ;  /* 0x0000080f01007387 */ /* 0x0001e20000100800 */
[----:B---3--:R-:W-:-:S03]  /*6ec0*/  SEL R13, R3, R27, !P4 ;  /* 0x0000001b030d7207 */ /* 0x008fc60006000000 */
[----:B------:R1:W-:Y:S01]  /*6ed0*/  STL [R1+0x4], R14 ;  /* 0x0000040e01007387 */ /* 0x0003e20000100800 */
[C---:B------:R-:W-:Y:S02]  /*6ee0*/  SEL R26, R3.reuse, R29, !P4 ;  /* 0x0000001d031a7207 */ /* 0x040fe40006000000 */
[C---:B------:R-:W-:Y:S01]  /*6ef0*/  SEL R124, R3.reuse, R16, !P4 ;  /* 0x00000010037c7207 */ /* 0x040fe20006000000 */
[----:B------:R3:W-:Y:S01]  /*6f00*/  STL [R1], R13 ;  /* 0x0000000d01007387 */ /* 0x0007e20000100800 */
[C---:B------:R-:W-:Y:S02]  /*6f10*/  SEL R125, R3.reuse, R17, !P4 ;  /* 0x00000011037d7207 */ /* 0x040fe40006000000 */
[----:B------:R-:W-:Y:S02]  /*6f20*/  IADD3 R29, P1, R10, UR14, RZ ;  /* 0x0000000e0a1d7c10 */ /* 0x000fe4000ff3e0ff */
        /* <DEDUP_REMOVED lines=11> */
[C---:B0-----:R-:W-:Y:S02]  /*6fe0*/  SEL R15, R3.reuse, R40, !P4 ;  /* 0x00000028030f7207 */ /* 0x041fe40006000000 */
[C---:B-1----:R-:W-:Y:S02]  /*6ff0*/  SEL R14, R3.reuse, R41, !P4 ;  /* 0x00000029030e7207 */ /* 0x042fe40006000000 */
[----:B---3--:R-:W-:-:S02]  /*7000*/  SEL R13, R3, R42, !P4 ;  /* 0x0000002a030d7207 */ /* 0x008fc40006000000 */
[----:B------:R-:W-:Y:S02]  /*7010*/  SHF.R.S32.HI R10, RZ, 0x1f, R10 ;  /* 0x0000001fff0a7819 */ /* 0x000fe4000001140a */
[----:B------:R-:W-:Y:S02]  /*7020*/  IADD3 R28, P2, R9, UR12, RZ ;  /* 0x0000000c091c7c10 */ /* 0x000fe4000ff5e0ff */
[----:B------:R-:W-:Y:S02]  /*7030*/  SEL R3, R3, R12, !P4 ;  /* 0x0000000c03037207 */ /* 0x000fe40006000000 */
[----:B------:R-:W-:Y:S02]  /*7040*/  IADD3 R12, P6, R8, UR10, RZ ;  /* 0x0000000a080c7c10 */ /* 0x000fe4000ffde0ff */
[----:B------:R-:W-:Y:S02]  /*7050*/  SHF.R.S32.HI R9, RZ, 0x1f, R9 ;  /* 0x0000001fff097819 */ /* 0x000fe40000011409 */
[----:B------:R-:W-:-:S02]  /*7060*/  IADD3 R30, P0, R11, UR16, RZ ;  /* 0x000000100b1e7c10 */ /* 0x000fc4000ff1e0ff */
[----:B------:R-:W-:Y:S01]  /*7070*/  IADD3.X R10, R10, UR17, RZ, P1, !PT ;  /* 0x000000110a0a7c10 */ /* 0x000fe20008ffe4ff */
[----:B------:R-:W-:Y:S01]  /*7080*/  ULDC.64 UR16, c[0x0][0x218] ;  /* 0x0000860000107ab9 */ /* 0x000fe20000000a00 */
[----:B------:R-:W-:Y:S01]  /*7090*/  IMAD R7, R7, UR22, RZ ;  /* 0x0000001607077c24 */ /* 0x000fe2000f8e02ff */
[----:B------:R-:W-:Y:S02]  /*70a0*/  R2UR UR54, R12 ;  /* 0x000000000c3672ca */ /* 0x000fe400000e0000 */
[----:B------:R-:W-:Y:S02]  /*70b0*/  IADD3.X R9, R9, UR15, RZ, P2, !PT ;  /* 0x0000000f09097c10 */ /* 0x000fe400097fe4ff */
[----:B------:R-:W-:Y:S02]  /*70c0*/  IADD3 R12, P2, R2, UR16, RZ ;  /* 0x00000010020c7c10 */ /* 0x000fe4000ff5e0ff */
[----:B------:R-:W-:Y:S01]  /*70d0*/  SHF.R.S32.HI R8, RZ, 0x1f, R8 ;  /* 0x0000001fff087819 */ /* 0x000fe20000011408 */
[----:B------:R-:W-:Y:S01]  /*70e0*/  IMAD R6, R6, UR22, RZ ;  /* 0x0000001606067c24 */ /* 0x000fe2000f8e02ff */
[----:B------:R-:W-:Y:S01]  /*70f0*/  R2UR UR55, R28 ;  /* 0x000000001c3772ca */ /* 0x000fe200000e0000 */
[----:B------:R-:W-:Y:S01]  /*7100*/  IMAD R123, R123, UR22, RZ ;  /* 0x000000167b7b7c24 */ /* 0x000fe2000f8e02ff */
[----:B------:R-:W-:Y:S01]  /*7110*/  IADD3 R28, P4, R7, UR8, RZ ;  /* 0x00000008071c7c10 */ /* 0x000fe2000ff9e0ff */
[----:B------:R-:W-:Y:S01]  /*7120*/  IMAD R114, R114, UR22, RZ ;  /* 0x0000001672727c24 */ /* 0x000fe2000f8e02ff */
[----:B------:R-:W-:-:S02]  /*7130*/  R2UR UR50, R12 ;  /* 0x000000000c3272ca */ /* 0x000fc400000e0000 */
[----:B------:R-:W-:Y:S02]  /*7140*/  IADD3.X R8, R8, UR13, RZ, P6, !PT ;  /* 0x0000000d08087c10 */ /* 0x000fe4000b7fe4ff */
[----:B------:R-:W-:Y:S02]  /*7150*/  IADD3 R12, P6, R112, UR16, RZ ;  /* 0x00000010700c7c10 */ /* 0x000fe4000ffde0ff */
[----:B------:R-:W-:Y:S02]  /*7160*/  SHF.R.S32.HI R7, RZ, 0x1f, R7 ;  /* 0x0000001fff077819 */ /* 0x000fe40000011407 */
[----:B------:R-:W-:Y:S01]  /*7170*/  R2UR UR56, R29 ;  /* 0x000000001d3872ca */ /* 0x000fe200000e0000 */
[----:B------:R-:W-:Y:S01]  /*7180*/  IMAD R113, R113, UR22, RZ ;  /* 0x0000001671717c24 */ /* 0x000fe2000f8e02ff */
[----:B------:R-:W-:Y:S02]  /*7190*/  IADD3 R29, P5, R6, UR6, RZ ;  /* 0x00000006061d7c10 */ /* 0x000fe4000ffbe0ff */
[----:B------:R-:W-:-:S02]  /*71a0*/  R2UR UR53, R28 ;  /* 0x000000001c3572ca */ /* 0x000fc400000e0000 */
[----:B------:R-:W-:Y:S02]  /*71b0*/  IADD3 R28, P1, R123, UR16, RZ ;  /* 0x000000107b1c7c10 */ /* 0x000fe4000ff3e0ff */
[----:B------:R-:W-:Y:S02]  /*71c0*/  SHF.R.S32.HI R6, RZ, 0x1f, R6 ;  /* 0x0000001fff067819 */ /* 0x000fe40000011406 */
[----:B------:R-:W-:Y:S02]  /*71d0*/  R2UR UR48, R12 ;  /* 0x000000000c3072ca */ /* 0x000fe400000e0000 */
[----:B------:R-:W-:Y:S02]  /*71e0*/  IADD3.X R7, R7, UR11, RZ, P4, !PT ;  /* 0x0000000b07077c10 */ /* 0x000fe4000a7fe4ff */
[----:B------:R-:W-:Y:S01]  /*71f0*/  IADD3 R12, P4, R114, UR16, RZ ;  /* 0x00000010720c7c10 */ /* 0x000fe2000ff9e0ff */
[----:B------:R-:W-:Y:S01]  /*7200*/  IMAD R5, R5, UR22, RZ ;  /* 0x0000001605057c24 */ /* 0x000fe2000f8e02ff */
[----:B------:R-:W-:Y:S01]  /*7210*/  R2UR UR49, R28 ;  /* 0x000000001c3172ca */ /* 0x000fe200000e0000 */
[----:B------:R-:W-:Y:S01]  /*7220*/  IMAD R115, R115, UR22, RZ ;  /* 0x0000001673737c24 */ /* 0x000fe2000f8e02ff */
[----:B------:R-:W-:Y:S01]  /*7230*/  IADD3.X R6, R6, UR9, RZ, P5, !PT ;  /* 0x0000000906067c10 */ /* 0x000fe2000affe4ff */
[----:B------:R-:W-:Y:S01]  /*7240*/  IMAD R118, R118, UR22, RZ ;  /* 0x0000001676767c24 */ /* 0x000fe2000f8e02ff */
[----:B------:R-:W-:-:S02]  /*7250*/  IADD3 R28, P5, R113, UR16, RZ ;  /* 0x00000010711c7c10 */ /* 0x000fc4000ffbe0ff */
[----:B------:R-:W-:Y:S02]  /*7260*/  SHF.R.S32.HI R2, RZ, 0x1f, R2 ;  /* 0x0000001fff027819 */ /* 0x000fe40000011402 */
[----:B------:R-:W-:Y:S02]  /*7270*/  R2UR UR46, R12 ;  /* 0x000000000c2e72ca */ /* 0x000fe400000e0000 */
[----:B------:R-:W-:Y:S02]  /*7280*/  SHF.R.S32.HI R12, RZ, 0x1f, R123 ;  /* 0x0000001fff0c7819 */ /* 0x000fe4000001147b */
[----:B------:R-:W-:Y:S01]  /*7290*/  R2UR UR57, R30 ;  /* 0x000000001e3972ca */ /* 0x000fe200000e0000 */
[----:B------:R-:W-:Y:S01]  /*72a0*/  IMAD R117, R117, UR22, RZ ;  /* 0x0000001675757c24 */ /* 0x000fe2000f8e02ff */
[----:B------:R-:W-:Y:S01]  /*72b0*/  IADD3 R30, P3, R5, UR4, RZ ;  /* 0x00000004051e7c10 */ /* 0x000fe2000ff7e0ff */
[----:B------:R-:W-:Y:S01]  /*72c0*/  IMAD R116, R116, UR22, RZ ;  /* 0x0000001674747c24 */ /* 0x000fe2000f8e02ff */
[----:B------:R-:W-:-:S02]  /*72d0*/  SHF.R.S32.HI R5, RZ, 0x1f, R5 ;  /* 0x0000001fff057819 */ /* 0x000fc40000011405 */
[----:B------:R-:W-:Y:S02]  /*72e0*/  R2UR UR47, R28 ;  /* 0x000000001c2f72ca */ /* 0x000fe400000e0000 */
[----:B------:R-:W-:Y:S02]  /*72f0*/  IADD3.X R2, R2, UR5, RZ, P2, !PT ;  /* 0x0000000502027c10 */ /* 0x000fe400097fe4ff */
[----:B------:R-:W-:Y:S02]  /*7300*/  SHF.R.S32.HI R11, RZ, 0x1f, R11 ;  /* 0x0000001fff0b7819 */ /* 0x000fe4000001140b */
[----:B------:R-:W-:Y:S02]  /*7310*/  IADD3 R28, P2, R115, UR16, RZ ;  /* 0x00000010731c7c10 */ /* 0x000fe4000ff5e0ff */
[----:B------:R-:W-:Y:S01]  /*7320*/  IADD3.X R12, R12, UR17, RZ, P1, !PT ;  /* 0x000000110c0c7c10 */ /* 0x000fe20008ffe4ff */
[----:B------:R-:W-:Y:S01]  /*7330*/  IMAD R3, R3, UR22, RZ ;  /* 0x0000001603037c24 */ /* 0x000fe2000f8e02ff */
[----:B------:R-:W-:Y:S01]  /*7340*/  IADD3 R31, P1, R118, UR16, RZ ;  /* 0x00000010761f7c10 */ /* 0x000fe2000ff3e0ff */
[----:B------:R-:W-:Y:S01]  /*7350*/  IMAD R122, R122, UR22, RZ ;  /* 0x000000167a7a7c24 */ /* 0x000fe2000f8e02ff */
[----:B------:R-:W-:-:S02]  /*7360*/  SHF.R.S32.HI R118, RZ, 0x1f, R118 ;  /* 0x0000001fff767819 */ /* 0x000fc40000011476 */
[----:B------:R-:W-:Y:S02]  /*7370*/  R2UR UR51, R30 ;  /* 0x000000001e3372ca */ /* 0x000fe400000e0000 */
[----:B------:R-:W-:Y:S02]  /*7380*/  IADD3.X R5, R5, UR7, RZ, P3, !PT ;  /* 0x0000000705057c10 */ /* 0x000fe40009ffe4ff */
[----:B------:R-:W-:Y:S02]  /*7390*/  SHF.R.S32.HI R34, RZ, 0x1f, R115 ;  /* 0x0000001fff227819 */ /* 0x000fe40000011473 */
[----:B------:R-:W-:Y:S02]  /*73a0*/  R2UR UR52, R29 ;  /* 0x000000001d3472ca */ /* 0x000fe400000e0000 */
[----:B------:R-:W-:Y:S02]  /*73b0*/  IADD3.X R11, R11, UR19, RZ, P0, !PT ;  /* 0x000000130b0b7c10 */ /* 0x000fe400087fe4ff */
[----:B------:R-:W-:-:S02]  /*73c0*/  IADD3 R30, P3, R117, UR16, RZ ;  /* 0x00000010751e7c10 */ /* 0x000fc4000ff7e0ff */
[----:B------:R-:W-:Y:S02]  /*73d0*/  R2UR UR45, R28 ;  /* 0x000000001c2d72ca */ /* 0x000fe400000e0000 */
[----:B------:R-:W-:Y:S02]  /*73e0*/  IADD3 R29, P0, R116, UR16, RZ ;  /* 0x00000010741d7c10 */ /* 0x000fe4000ff1e0ff */
[----:B------:R-:W-:Y:S01]  /*73f0*/  SHF.R.S32.HI R28, RZ, 0x1f, R112 ;  /* 0x0000001fff1c7819 */ /* 0x000fe20000011470 */
[----:B------:R-:W-:Y:S01]  /*7400*/  IMAD R112, R4, UR22, RZ ;  /* 0x0000001604707c24 */ /* 0x000fe2000f8e02ff */
[----:B------:R-:W-:Y:S02]  /*7410*/  R2UR UR28, R2 ;  /* 0x00000000021c72ca */ /* 0x000fe400000e0000 */
[----:B------:R-:W-:Y:S02]  /*7420*/  SHF.R.S32.HI R116, RZ, 0x1f, R116 ;  /* 0x0000001fff747819 */ /* 0x000fe40000011474 */
[----:B------:R-:W-:Y:S01]  /*7430*/  IADD3.X R118, R118, UR17, RZ, P1, !PT ;  /* 0x0000001176767c10 */ /* 0x000fe20008ffe4ff */
[----:B------:R-:W-:Y:S01]  /*7440*/  IMAD R121, R121, UR22, RZ ;  /* 0x0000001679797c24 */ /* 0x000fe2000f8e02ff */
[----:B------:R-:W-:-:S02]  /*7450*/  IADD3.X R34, R34, UR17, RZ, P2, !PT ;  /* 0x0000001122227c10 */ /* 0x000fc400097fe4ff */
[----:B------:R-:W-:Y:S01]  /*7460*/  IADD3 R2, P1, R3, UR18, RZ ;  /* 0x0000001203027c10 */ /* 0x000fe2000ff3e0ff */
[----:B------:R-:W-:Y:S01]  /*7470*/  IMAD R120, R120, UR22, RZ ;  /* 0x0000001678787c24 */ /* 0x000fe2000f8e02ff */
[----:B------:R-:W-:Y:S01]  /*7480*/  R2UR UR43, R30 ;  /* 0x000000001e2b72ca */ /* 0x000fe200000e0000 */
[----:B------:R-:W-:Y:S01]  /*7490*/  ULDC.64 UR18, c[0x0][0x218] ;  /* 0x0000860000127ab9 */ /* 0x000fe20000000a00 */
[----:B------:R-:W-:Y:S02]  /*74a0*/  SHF.R.S32.HI R32, RZ, 0x1f, R114 ;  /* 0x0000001fff207819 */ /* 0x000fe40000011472 */
[----:B------:R-:W-:Y:S02]  /*74b0*/  IADD3 R35, P2, R122, UR16, RZ ;  /* 0x000000107a237c10 */ /* 0x000fe4000ff5e0ff */
[----:B------:R-:W-:Y:S02]  /*74c0*/  SHF.R.S32.HI R30, RZ, 0x1f, R113 ;  /* 0x0000001fff1e7819 */ /* 0x000fe40000011471 */
[----:B------:R-:W-:-:S02]  /*74d0*/  SHF.R.S32.HI R122, RZ, 0x1f, R122 ;  /* 0x0000001fff7a7819 */ /* 0x000fc4000001147a */
[----:B------:R-:W-:Y:S01]  /*74e0*/  SHF.R.S32.HI R3, RZ, 0x1f, R3 ;  /* 0x0000001fff037819 */ /* 0x000fe20000011403 */
[----:B------:R-:W-:Y:S01]  /*74f0*/  IMAD R119, R119, UR22, RZ ;  /* 0x0000001677777c24 */ /* 0x000fe2000f8e02ff */
[----:B------:R-:W-:Y:S01]  /*7500*/  IADD3.X R116, R116, UR17, RZ, P0, !PT ;  /* 0x0000001174747c10 */ /* 0x000fe200087fe4ff */
[----:B------:R0:W-:Y:S01]  /*7510*/  STL [R1+0x378], R2 ;  /* 0x0003780201007387 */ /* 0x0001e20000100800 */
[----:B------:R-:W-:Y:S02]  /*7520*/  IADD3 R4, P0, R112, UR18, RZ ;  /* 0x0000001270047c10 */ /* 0x000fe4000ff1e0ff */
[----:B------:R-:W-:Y:S02]  /*7530*/  IADD3.X R32, R32, UR17, RZ, P4, !PT ;  /* 0x0000001120207c10 */ /* 0x000fe4000a7fe4ff */
[----:B------:R-:W-:Y:S02]  /*7540*/  R2UR UR42, R31 ;  /* 0x000000001f2a72ca */ /* 0x000fe400000e0000 */
[----:B------:R-:W-:-:S02]  /*7550*/  IADD3.X R30, R30, UR17, RZ, P5, !PT ;  /* 0x000000111e1e7c10 */ /* 0x000fc4000affe4ff */
[----:B------:R-:W-:Y:S02]  /*7560*/  IADD3 R33, P4, R121, UR16, RZ ;  /* 0x0000001079217c10 */ /* 0x000fe4000ff9e0ff */
[----:B------:R-:W-:Y:S02]  /*7570*/  SHF.R.S32.HI R117, RZ, 0x1f, R117 ;  /* 0x0000001fff757819 */ /* 0x000fe40000011475 */
[----:B------:R-:W-:Y:S02]  /*7580*/  IADD3.X R122, R122, UR17, RZ, P2, !PT ;  /* 0x000000117a7a7c10 */ /* 0x000fe400097fe4ff */
[----:B0-----:R-:W-:Y:S01]  /*7590*/  IADD3.X R2, R3, UR19, RZ, P1, !PT ;  /* 0x0000001303027c10 */ /* 0x001fe20008ffe4ff */
[----:B------:R-:W-:Y:S01]  /*75a0*/  ULDC.64 UR18, c[0x0][0x210] ;  /* 0x0000840000127ab9 */ /* 0x000fe20000000a00 */
[----:B------:R-:W-:Y:S02]  /*75b0*/  IADD3 R31, P5, R120, UR16, RZ ;  /* 0x00000010781f7c10 */ /* 0x000fe4000ffbe0ff */
[----:B------:R-:W-:-:S02]  /*75c0*/  R2UR UR32, R8 ;  /* 0x00000000082072ca */ /* 0x000fc400000e0000 */
[----:B------:R-:W-:Y:S01]  /*75d0*/  SHF.R.S32.HI R121, RZ, 0x1f, R121 ;  /* 0x0000001fff797819 */ /* 0x000fe20000011479 */
[----:B------:R-:W3:Y:S01]  /*75e0*/  LDL.LU R8, [R1+0x4c] ;  /* 0x00004c0001087983 */ /* 0x000ee20000300800 */
[----:B------:R-:W-:Y:S02]  /*75f0*/  R2UR UR44, R29 ;  /* 0x000000001d2c72ca */ /* 0x000fe400000e0000 */
[----:B------:R-:W-:Y:S01]  /*7600*/  IADD3.X R28, R28, UR17, RZ, P6, !PT ;  /* 0x000000111c1c7c10 */ /* 0x000fe2000b7fe4ff */
[----:B------:R0:W-:Y:S01]  /*7610*/  STL [R1+0x380], R4 ;  /* 0x0003800401007387 */ /* 0x0001e20000100800 */
[----:B------:R-:W-:Y:S02]  /*7620*/  SHF.R.S32.HI R120, RZ, 0x1f, R120 ;  /* 0x0000001fff787819 */ /* 0x000fe40000011478 */
[----:B------:R-:W-:Y:S02]  /*7630*/  IADD3 R29, P6, R119, UR16, RZ ;  /* 0x00000010771d7c10 */ /* 0x000fe4000ffde0ff */
[----:B------:R-:W-:-:S02]  /*7640*/  IADD3.X R117, R117, UR17, RZ, P3, !PT ;  /* 0x0000001175757c10 */ /* 0x000fc40009ffe4ff */
[----:B------:R-:W-:Y:S02]  /*7650*/  SHF.R.S32.HI R119, RZ, 0x1f, R119 ;  /* 0x0000001fff777819 */ /* 0x000fe40000011477 */
[----:B------:R-:W-:Y:S01]  /*7660*/  IADD3.X R121, R121, UR17, RZ, P4, !PT ;  /* 0x0000001179797c10 */ /* 0x000fe2000a7fe4ff */
[----:B0-----:R-:W4:Y:S01]  /*7670*/  LDL.LU R4, [R1+0x48] ;  /* 0x0000480001047983 */ /* 0x001f220000300800 */
[----:B------:R-:W-:Y:S02]  /*7680*/  R2UR UR4, R122 ;  /* 0x000000007a0472ca */ /* 0x000fe400000e0000 */
[----:B------:R-:W-:Y:S01]  /*7690*/  R2UR UR29, R5 ;  /* 0x00000000051d72ca */ /* 0x000fe200000e0000 */
[----:B------:R0:W-:Y:S01]  /*76a0*/  STL [R1+0x374], R2 ;  /* 0x0003740201007387 */ /* 0x0001e20000100800 */
[----:B------:R-:W-:Y:S02]  /*76b0*/  IADD3.X R120, R120, UR17, RZ, P5, !PT ;  /* 0x0000001178787c10 */ /* 0x000fe4000affe4ff */
[----:B------:R-:W-:Y:S01]  /*76c0*/  R2UR UR30, R6 ;  /* 0x00000000061e72ca */ /* 0x000fe200000e0000 */
[----:B------:R-:W5:Y:S01]  /*76d0*/  LDL.LU R122, [R1+0x44] ;  /* 0x00004400017a7983 */ /* 0x000f620000300800 */
[----:B------:R-:W-:-:S02]  /*76e0*/  R2UR UR31, R7 ;  /* 0x00000000071f72ca */ /* 0x000fc400000e0000 */
[----:B------:R-:W-:Y:S01]  /*76f0*/  IADD3.X R119, R119, UR17, RZ, P6, !PT ;  /* 0x0000001177777c10 */ /* 0x000fe2000b7fe4ff */
[----:B------:R-:W5:Y:S01]  /*7700*/  LDL.LU R5, [R1+0x40] ;  /* 0x0000400001057983 */ /* 0x000f620000300800 */
[----:B------:R-:W-:-:S03]  /*7710*/  R2UR UR9, R117 ;  /* 0x00000000750972ca */ /* 0x000fc600000e0000 */
        /* <DEDUP_REMOVED lines=18> */
[----:B------:R-:W5:Y:S04]  /*7840*/  LDL.LU R12, [R1+0x18] ;  /* 0x00001800010c7983 */ /* 0x000f680000300800 */
[----:B------:R-:W5:Y:S04]  /*7850*/  LDL.LU R9, [R1+0x14] ;  /* 0x0000140001097983 */ /* 0x000f680000300800 */
[----:B------:R-:W5:Y:S04]  /*7860*/  LDL.LU R10, [R1+0x10] ;  /* 0x00001000010a7983 */ /* 0x000f680000300800 */
[----:B------:R-:W5:Y:S04]  /*7870*/  LDL.LU R11, [R1+0xc] ;  /* 0x00000c00010b7983 */ /* 0x000f680000300800 */
[----:B------:R-:W5:Y:S04]  /*7880*/  LDL.LU R115, [R1+0x8] ;  /* 0x0000080001737983 */ /* 0x000f680000300800 */
[----:B------:R-:W5:Y:S04]  /*7890*/  LDL.LU R114, [R1+0x4] ;  /* 0x0000040001727983 */ /* 0x000f680000300800 */
[----:B------:R-:W5:Y:S01]  /*78a0*/  LDL.LU R113, [R1] ;  /* 0x0000000001717983 */ /* 0x000f620000300800 */
[----:B------:R-:W-:Y:S01]  /*78b0*/  R2UR UR40, R31 ;  /* 0x000000001f2872ca */ /* 0x000fe200000e0000 */
[----:B--2---:R-:W-:Y:S01]  /*78c0*/  IMAD R0, R0, UR21, RZ ;  /* 0x0000001500007c24 */ /* 0x004fe2000f8e02ff */
[----:B------:R-:W-:Y:S01]  /*78d0*/  R2UR UR14, R28 ;  /* 0x000000001c0e72ca */ /* 0x000fe200000e0000 */
[----:B------:R-:W-:Y:S01]  /*78e0*/  IMAD R124, R124, UR22, RZ ;  /* 0x000000167c7c7c24 */ /* 0x000fe2000f8e02ff */
[----:B------:R-:W-:Y:S01]  /*78f0*/  R2UR UR11, R34 ;  /* 0x00000000220b72ca */ /* 0x000fe200000e0000 */
[----:B------:R-:W-:Y:S01]  /*7900*/  IMAD R125, R125, UR22, RZ ;  /* 0x000000167d7d7c24 */ /* 0x000fe2000f8e02ff */
[----:B0-----:R-:W-:Y:S01]  /*7910*/  IADD3 R2, P1, R0, UR18, RZ ;  /* 0x0000001200027c10 */ /* 0x001fe2000ff3e0ff */
[----:B------:R-:W-:Y:S01]  /*7920*/  IMAD R27, R27, UR22, RZ ;  /* 0x000000161b1b7c24 */ /* 0x000fe2000f8e02ff */
[----:B------:R-:W-:Y:S01]  /*7930*/  R2UR UR41, R29 ;  /* 0x000000001d2972ca */ /* 0x000fe200000e0000 */
[----:B------:R-:W-:Y:S01]  /*7940*/  IMAD R26, R26, UR22, RZ ;  /* 0x000000161a1a7c24 */ /* 0x000fe2000f8e02ff */
[----:B------:R-:W-:Y:S01]  /*7950*/  LEA.HI.X.SX32 R0, R0, UR19, 0x1, P1 ;  /* 0x0000001300007c11 */ /* 0x000fe200088f0eff */
[----:B------:R-:W-:Y:S01]  /*7960*/  IMAD R25, R25, UR22, RZ ;  /* 0x0000001619197c24 */ /* 0x000fe2000f8e02ff */
[----:B------:R-:W-:Y:S01]  /*7970*/  R2UR UR36, R35 ;  /* 0x00000000232472ca */ /* 0x000fe200000e0000 */
[----:B------:R-:W-:Y:S01]  /*7980*/  IMAD R24, R24, UR22, RZ ;  /* 0x0000001618187c24 */ /* 0x000fe2000f8e02ff */
[----:B------:R-:W-:Y:S01]  /*7990*/  R2UR UR37, R33 ;  /* 0x00000000212572ca */ /* 0x000fe200000e0000 */
[----:B------:R-:W-:Y:S01]  /*79a0*/  IMAD R23, R23, UR22, RZ ;  /* 0x0000001617177c24 */ /* 0x000fe2000f8e02ff */
[----:B------:R-:W-:Y:S01]  /*79b0*/  R2UR UR12, R32 ;  /* 0x00000000200c72ca */ /* 0x000fe200000e0000 */
[----:B------:R-:W-:Y:S01]  /*79c0*/  IMAD R22, R22, UR22, RZ ;  /* 0x0000001616167c24 */ /* 0x000fe2000f8e02ff */
[----:B------:R-:W-:Y:S01]  /*79d0*/  R2UR UR13, R30 ;  /* 0x000000001e0d72ca */ /* 0x000fe200000e0000 */
[----:B------:R-:W-:Y:S01]  /*79e0*/  IMAD R21, R21, UR22, RZ ;  /* 0x0000001615157c24 */ /* 0x000fe2000f8e02ff */
[----:B------:R-:W-:Y:S01]  /*79f0*/  ULDC UR21, c[0x0][0x238] ;  /* 0x00008e0000157ab9 */ /* 0x000fe20000000800 */
[----:B------:R-:W-:Y:S01]  /*7a00*/  IMAD R20, R20, UR22, RZ ;  /* 0x0000001614147c24 */ /* 0x000fe2000f8e02ff */
[----:B------:R-:W-:Y:S01]  /*7a10*/  ULEA.HI UR26, UR26, UR20, URZ, 0x7 ;  /* 0x000000141a1a7291 */ /* 0x000fe2000f8f383f */
[----:B------:R-:W-:Y:S01]  /*7a20*/  IMAD R19, R19, UR22, RZ ;  /* 0x0000001613137c24 */ /* 0x000fe2000f8e02ff */
[----:B------:R-:W-:Y:S01]  /*7a30*/  ULDC UR19, c[0x0][0x238] ;  /* 0x00008e0000137ab9 */ /* 0x000fe20000000800 */
[----:B------:R-:W-:-:S02]  /*7a40*/  IMAD R18, R18, UR22, RZ ;  /* 0x0000001612127c24 */ /* 0x000fc4000f8e02ff */
[----:B------:R-:W-:Y:S02]  /*7a50*/  IMAD R17, R17, UR22, RZ ;  /* 0x0000001611117c24 */ /* 0x000fe4000f8e02ff */
[----:B------:R-:W-:Y:S02]  /*7a60*/  IMAD R16, R16, UR22, RZ ;  /* 0x0000001610107c24 */ /* 0x000fe4000f8e02ff */
[----:B------:R-:W-:Y:S02]  /*7a70*/  IMAD R15, R15, UR22, RZ ;  /* 0x000000160f0f7c24 */ /* 0x000fe4000f8e02ff */
[----:B------:R-:W-:Y:S02]  /*7a80*/  IMAD R14, R14, UR22, RZ ;  /* 0x000000160e0e7c24 */ /* 0x000fe4000f8e02ff */
[----:B------:R-:W-:Y:S02]  /*7a90*/  IMAD R13, R13, UR22, RZ ;  /* 0x000000160d0d7c24 */ /* 0x000fe4000f8e02ff */
[----:B---3--:R-:W-:-:S05]  /*7aa0*/  IMAD R8, R8, UR22, RZ ;  /* 0x0000001608087c24 */ /* 0x008fca000f8e02ff */
[----:B------:R-:W-:Y:S02]  /*7ab0*/  SHF.R.S32.HI R38, RZ, 0x1f, R8 ;  /* 0x0000001fff267819 */ /* 0x000fe40000011408 */
[----:B------:R-:W-:Y:S01]  /*7ac0*/  IADD3 R8, P5, R8, UR16, RZ ;  /* 0x0000001008087c10 */ /* 0x000fe2000ffbe0ff */
[----:B----4-:R-:W-:Y:S02]  /*7ad0*/  IMAD R3, R4, UR22, RZ ;  /* 0x0000001604037c24 */ /* 0x010fe4000f8e02ff */
[----:B-----5:R-:W-:Y:S02]  /*7ae0*/  IMAD R4, R122, UR22, RZ ;  /* 0x000000167a047c24 */ /* 0x020fe4000f8e02ff */
[----:B------:R-:W-:Y:S02]  /*7af0*/  IMAD R5, R5, UR22, RZ ;  /* 0x0000001605057c24 */ /* 0x000fe4000f8e02ff */
[----:B------:R-:W-:-:S03]  /*7b00*/  IMAD R6, R6, UR22, RZ ;  /* 0x0000001606067c24 */ /* 0x000fc6000f8e02ff */
[----:B------:R-:W-:Y:S02]  /*7b10*/  SHF.R.S32.HI R42, RZ, 0x1f, R5 ;  /* 0x0000001fff2a7819 */ /* 0x000fe40000011405 */
[----:B------:R-:W-:Y:S01]  /*7b20*/  IADD3 R5, P2, R5, UR16, RZ ;  /* 0x0000001005057c10 */ /* 0x000fe2000ff5e0ff */
[----:B------:R-:W-:Y:S01]  /*7b30*/  IMAD R7, R7, UR22, RZ ;  /* 0x0000001607077c24 */ /* 0x000fe2000f8e02ff */
[----:B------:R-:W-:Y:S02]  /*7b40*/  SHF.R.S32.HI R41, RZ, 0x1f, R6 ;  /* 0x0000001fff297819 */ /* 0x000fe40000011406 */
[----:B------:R-:W-:Y:S01]  /*7b50*/  IADD3 R6, P3, R6, UR16, RZ ;  /* 0x0000001006067c10 */ /* 0x000fe2000ff7e0ff */
[----:B------:R-:W-:Y:S01]  /*7b60*/  IMAD R117, R117, UR22, RZ ;  /* 0x0000001675757c24 */ /* 0x000fe2000f8e02ff */
[----:B------:R-:W-:Y:S02]  /*7b70*/  SHF.R.S32.HI R40, RZ, 0x1f, R7 ;  /* 0x0000001fff287819 */ /* 0x000fe40000011407 */
[----:B------:R-:W-:Y:S01]  /*7b80*/  IADD3 R7, P4, R7, UR16, RZ ;  /* 0x0000001007077c10 */ /* 0x000fe2000ff9e0ff */
[----:B------:R-:W-:-:S02]  /*7b90*/  IMAD R34, R12, UR22, RZ ;  /* 0x000000160c227c24 */ /* 0x000fc4000f8e02ff */
[----:B------:R-:W-:Y:S01]  /*7ba0*/  IMAD R12, R43, UR22, RZ ;  /* 0x000000162b0c7c24 */ /* 0x000fe2000f8e02ff */
[----:B------:R-:W-:Y:S01]  /*7bb0*/  SHF.R.S32.HI R43, RZ, 0x1f, R4 ;  /* 0x0000001fff2b7819 */ /* 0x000fe20000011404 */
[----:B------:R-:W-:Y:S02]  /*7bc0*/  IMAD R31, R11, UR22, RZ ;  /* 0x000000160b1f7c24 */ /* 0x000fe4000f8e02ff */
[----:B------:R-:W-:Y:S01]  /*7bd0*/  IMAD R11, R44, UR22, RZ ;  /* 0x000000162c0b7c24 */ /* 0x000fe2000f8e02ff */
[----:B------:R-:W-:Y:S02]  /*7be0*/  SHF.R.S32.HI R44, RZ, 0x1f, R3 ;  /* 0x0000001fff2c7819 */ /* 0x000fe40000011403 */
[----:B------:R-:W-:Y:S01]  /*7bf0*/  IADD3 R3, P6, R3, UR16, RZ ;  /* 0x0000001003037c10 */ /* 0x000fe2000ffde0ff */
[----:B------:R-:W-:Y:S01]  /*7c00*/  IMAD R28, R113, UR22, RZ ;  /* 0x00000016711c7c24 */ /* 0x000fe2000f8e02ff */
[----:B------:R-:W-:Y:S02]  /*7c10*/  IADD3.X R113, R38, UR17, RZ, P5, !PT ;  /* 0x0000001126717c10 */ /* 0x000fe4000affe4ff */
[----:B------:R-:W-:-:S03]  /*7c20*/  IADD3 R4, P1, R4, UR16, RZ ;  /* 0x0000001004047c10 */ /* 0x000fc6000ff3e0ff */
[----:B------:R0:W-:Y:S02]  /*7c30*/  STL [R1+0xec], R113 ;  /* 0x0000ec7101007387 */ /* 0x0001e40000100800 */
[----:B0-----:R-:W-:-:S05]  /*7c40*/  IADD3.X R113, R44, UR17, RZ, P6, !PT ;  /* 0x000000112c717c10 */ /* 0x001fca000b7fe4ff */
[----:B------:R0:W-:Y:S02]  /*7c50*/  STL [R1+0xf0], R113 ;  /* 0x0000f07101007387 */ /* 0x0001e40000100800 */
[----:B0-----:R-:W-:-:S05]  /*7c60*/  IADD3.X R113, R43, UR17, RZ, P1, !PT ;  /* 0x000000112b717c10 */ /* 0x001fca0008ffe4ff */
[----:B------:R0:W-:Y:S02]  /*7c70*/  STL [R1+0xf4], R113 ;  /* 0x0000f47101007387 */ /* 0x0001e40000100800 */
[----:B0-----:R-:W-:-:S05]  /*7c80*/  IADD3.X R113, R42, UR17, RZ, P2, !PT ;  /* 0x000000112a717c10 */ /* 0x001fca00097fe4ff */
[----:B------:R0:W-:Y:S01]  /*7c90*/  STL [R1+0xf8], R113 ;  /* 0x0000f87101007387 */ /* 0x0001e20000100800 */
[----:B------:R-:W-:Y:S01]  /*7ca0*/  SHF.R.S32.HI R39, RZ, 0x1f, R117 ;  /* 0x0000001fff277819 */ /* 0x000fe20000011475 */
[----:B------:R-:W-:Y:S01]  /*7cb0*/  IMAD R121, R121, UR22, RZ ;  /* 0x0000001679797c24 */ /* 0x000fe2000f8e02ff */
[----:B0-----:R-:W-:Y:S02]  /*7cc0*/  IADD3.X R113, R41, UR17, RZ, P3, !PT ;  /* 0x0000001129717c10 */ /* 0x001fe40009ffe4ff */
[----:B------:R-:W-:-:S03]  /*7cd0*/  IADD3 R117, P5, R117, UR16, RZ ;  /* 0x0000001075757c10 */ /* 0x000fc6000ffbe0ff */
[----:B------:R0:W-:Y:S01]  /*7ce0*/  STL [R1+0xfc], R113 ;  /* 0x0000fc7101007387 */ /* 0x0001e20000100800 */
[----:B------:R-:W-:Y:S01]  /*7cf0*/  IMAD R37, R119, UR22, RZ ;  /* 0x0000001677257c24 */ /* 0x000fe2000f8e02ff */
[----:B------:R-:W-:Y:S02]  /*7d00*/  SHF.R.S32.HI R38, RZ, 0x1f, R121 ;  /* 0x0000001fff267819 */ /* 0x000fe40000011479 */
[----:B0-----:R-:W-:Y:S01]  /*7d10*/  IADD3.X R113, R40, UR17, RZ, P4, !PT ;  /* 0x0000001128717c10 */ /* 0x001fe2000a7fe4ff */
[----:B------:R-:W-:Y:S01]  /*7d20*/  IMAD R122, R120, UR22, RZ ;  /* 0x00000016787a7c24 */ /* 0x000fe2000f8e02ff */
[----:B------:R-:W-:-:S03]  /*7d30*/  IADD3 R121, P6, R121, UR16, RZ ;  /* 0x0000001079797c10 */ /* 0x000fc6000ffde0ff */
[----:B------:R0:W-:Y:S01]  /*7d40*/  STL [R1+0x100], R113 ;  /* 0x0001007101007387 */ /* 0x0001e20000100800 */
[----:B------:R-:W-:Y:S01]  /*7d50*/  IMAD R29, R114, UR22, RZ ;  /* 0x00000016721d7c24 */ /* 0x000fe2000f8e02ff */
[----:B------:R-:W-:Y:S01]  /*7d60*/  SHF.R.S32.HI R44, RZ, 0x1f, R122 ;  /* 0x0000001fff2c7819 */ /* 0x000fe2000001147a */
[----:B------:R-:W-:Y:S01]  /*7d70*/  IMAD R36, R118, UR22, RZ ;  /* 0x0000001676247c24 */ /* 0x000fe2000f8e02ff */
[----:B0-----:R-:W-:Y:S02]  /*7d80*/  IADD3.X R113, R39, UR17, RZ, P5, !PT ;  /* 0x0000001127717c10 */ /* 0x001fe4000affe4ff */
[----:B------:R-:W-:-:S03]  /*7d90*/  IADD3 R114, P5, R37, UR16, RZ ;  /* 0x0000001025727c10 */ /* 0x000fc6000ffbe0ff */
[----:B------:R0:W-:Y:S01]  /*7da0*/  STL [R1+0x104], R113 ;  /* 0x0001047101007387 */ /* 0x0001e20000100800 */
[----:B------:R-:W-:Y:S01]  /*7db0*/  IMAD R123, R123, UR22, RZ ;  /* 0x000000167b7b7c24 */ /* 0x000fe2000f8e02ff */
[----:B------:R-:W-:Y:S02]  /*7dc0*/  IADD3 R122, P1, R122, UR16, RZ ;  /* 0x000000107a7a7c10 */ /* 0x000fe4000ff3e0ff */
[----:B------:R1:W-:Y:S01]  /*7dd0*/  STL [R1], R114 ;  /* 0x0000007201007387 */ /* 0x0003e20000100800 */
[----:B0-----:R-:W-:Y:S01]  /*7de0*/  IADD3.X R113, R38, UR17, RZ, P6, !PT ;  /* 0x0000001126717c10 */ /* 0x001fe2000b7fe4ff */
[----:B------:R-:W-:Y:S01]  /*7df0*/  IMAD R35, R116, UR22, RZ ;  /* 0x0000001674237c24 */ /* 0x000fe2000f8e02ff */
[----:B------:R-:W-:Y:S02]  /*7e00*/  SHF.R.S32.HI R43, RZ, 0x1f, R123 ;  /* 0x0000001fff2b7819 */ /* 0x000fe4000001147b */
[----:B-1----:R-:W-:Y:S01]  /*7e10*/  IADD3 R114, P6, R36, UR16, RZ ;  /* 0x0000001024727c10 */ /* 0x002fe2000ffde0ff */
[----:B------:R0:W-:Y:S01]  /*7e20*/  STL [R1+0x108], R113 ;  /* 0x0001087101007387 */ /* 0x0001e20000100800 */
[----:B------:R-:W-:-:S03]  /*7e30*/  IADD3 R123, P2, R123, UR16, RZ ;  /* 0x000000107b7b7c10 */ /* 0x000fc6000ff5e0ff */
[----:B------:R1:W-:Y:S01]  /*7e40*/  STL [R1+0x4], R114 ;  /* 0x0000047201007387 */ /* 0x0003e20000100800 */
[----:B0-----:R-:W-:Y:S02]  /*7e50*/  IADD3.X R113, R44, UR17, RZ, P1, !PT ;  /* 0x000000112c717c10 */ /* 0x001fe40008ffe4ff */
[----:B------:R-:W-:Y:S02]  /*7e60*/  SHF.R.S32.HI R42, RZ, 0x1f, R124 ;  /* 0x0000001fff2a7819 */ /* 0x000fe4000001147c */
[----:B-1----:R-:W-:Y:S01]  /*7e70*/  IADD3 R114, P1, R35, UR16, RZ ;  /* 0x0000001023727c10 */ /* 0x002fe2000ff3e0ff */
[----:B------:R0:W-:Y:S01]  /*7e80*/  STL [R1+0x10c], R113 ;  /* 0x00010c7101007387 */ /* 0x0001e20000100800 */
[----:B------:R-:W-:Y:S01]  /*7e90*/  IADD3 R124, P3, R124, UR16, RZ ;  /* 0x000000107c7c7c10 */ /* 0x000fe2000ff7e0ff */
[----:B------:R-:W-:Y:S02]  /*7ea0*/  IMAD R33, R9, UR22, RZ ;  /* 0x0000001609217c24 */ /* 0x000fe4000f8e02ff */
[----:B------:R1:W-:Y:S01]  /*7eb0*/  STL [R1+0x8], R114 ;  /* 0x0000087201007387 */ /* 0x0003e20000100800 */
[----:B0-----:R-:W-:-:S02]  /*7ec0*/  IADD3.X R113, R43, UR17, RZ, P2, !PT ;  /* 0x000000112b717c10 */ /* 0x001fc400097fe4ff */
[----:B------:R-:W-:Y:S02]  /*7ed0*/  SHF.R.S32.HI R41, RZ, 0x1f, R125 ;  /* 0x0000001fff297819 */ /* 0x000fe4000001147d */
[----:B-1----:R-:W-:Y:S01]  /*7ee0*/  IADD3 R114, P2, R34, UR16, RZ ;  /* 0x0000001022727c10 */ /* 0x002fe2000ff5e0ff */
[----:B------:R0:W-:Y:S01]  /*7ef0*/  STL [R1+0x110], R113 ;  /* 0x0001107101007387 */ /* 0x0001e20000100800 */
[----:B------:R-:W-:Y:S01]  /*7f00*/  IADD3 R125, P4, R125, UR16, RZ ;  /* 0x000000107d7d7c10 */ /* 0x000fe2000ff9e0ff */
[----:B------:R-:W-:Y:S02]  /*7f10*/  IMAD R32, R10, UR22, RZ ;  /* 0x000000160a207c24 */ /* 0x000fe4000f8e02ff */
[----:B------:R1:W-:Y:S01]  /*7f20*/  STL [R1+0xc], R114 ;  /* 0x00000c7201007387 */ /* 0x0003e20000100800 */
[----:B0-----:R-:W-:Y:S02]  /*7f30*/  IADD3.X R113, R42, UR17, RZ, P3, !PT ;  /* 0x000000112a717c10 */ /* 0x001fe40009ffe4ff */
[----:B-1----:R-:W-:-:S03]  /*7f40*/  IADD3 R114, P3, R33, UR16, RZ ;  /* 0x0000001021727c10 */ /* 0x002fc6000ff7e0ff */
[----:B------:R0:W-:Y:S01]  /*7f50*/  STL [R1+0x114], R113 ;  /* 0x0001147101007387 */ /* 0x0001e20000100800 */
[----:B------:R-:W-:-:S03]  /*7f60*/  SHF.R.S32.HI R40, RZ, 0x1f, R37 ;  /* 0x0000001fff287819 */ /* 0x000fc60000011425 */
[----:B------:R1:W-:Y:S01]  /*7f70*/  STL [R1+0x10], R114 ;  /* 0x0000107201007387 */ /* 0x0003e20000100800 */
[----:B0-----:R-:W-:Y:S02]  /*7f80*/  IADD3.X R113, R41, UR17, RZ, P4, !PT ;  /* 0x0000001129717c10 */ /* 0x001fe4000a7fe4ff */
[----:B-1----:R-:W-:-:S03]  /*7f90*/  IADD3 R114, P4, R32, UR16, RZ ;  /* 0x0000001020727c10 */ /* 0x002fc6000ff9e0ff */
[----:B------:R0:W-:Y:S01]  /*7fa0*/  STL [R1+0x118], R113 ;  /* 0x0001187101007387 */ /* 0x0001e20000100800 */
[----:B------:R-:W-:Y:S01]  /*7fb0*/  SHF.R.S32.HI R39, RZ, 0x1f, R36 ;  /* 0x0000001fff277819 */ /* 0x000fe20000011424 */
        /* <DEDUP_REMOVED lines=35> */
[----:B------:R-:W-:Y:S02]  /*81f0*/  SHF.R.S32.HI R32, RZ, 0x1f, R29 ;  /* 0x0000001fff207819 */ /* 0x000fe4000001141d */
[----:B------:R-:W-:Y:S01]  /*8200*/  SHF.R.S32.HI R29, RZ, 0x1f, R26 ;  /* 0x0000001fff1d7819 */ /* 0x000fe2000001141a */
[----:B------:R1:W-:Y:S01]  /*8210*/  STL [R1+0x38], R114 ;  /* 0x0000387201007387 */ /* 0x0003e20000100800 */
[----:B0-----:R-:W-:Y:S02]  /*8220*/  IADD3.X R113, R33, UR17, RZ, P6, !PT ;  /* 0x0000001121717c10 */ /* 0x001fe4000b7fe4ff */
[----:B------:R-:W-:Y:S02]  /*8230*/  SHF.R.S32.HI R26, RZ, 0x1f, R23 ;  /* 0x0000001fff1a7819 */ /* 0x000fe40000011417 */
[----:B-1----:R-:W-:Y:S01]  /*8240*/  IADD3 R114, P6, R24, UR16, RZ ;  /* 0x0000001018727c10 */ /* 0x002fe2000ffde0ff */
[----:B------:R0:W-:Y:S01]  /*8250*/  STL [R1+0x138], R113 ;  /* 0x0001387101007387 */ /* 0x0001e20000100800 */
[----:B------:R-:W-:-:S02]  /*8260*/  SHF.R.S32.HI R31, RZ, 0x1f, R28 ;  /* 0x0000001fff1f7819 */ /* 0x000fc4000001141c */
[----:B------:R-:W-:Y:S01]  /*8270*/  SHF.R.S32.HI R30, RZ, 0x1f, R27 ;  /* 0x0000001fff1e7819 */ /* 0x000fe2000001141b */
[----:B------:R-:W-:Y:S01]  /*8280*/  STL [R1+0x3c], R114 ;  /* 0x00003c7201007387 */ /* 0x000fe20000100800 */
[----:B0-----:R-:W-:Y:S02]  /*8290*/  IADD3.X R113, R32, UR17, RZ, P1, !PT ;  /* 0x0000001120717c10 */ /* 0x001fe40008ffe4ff */
[----:B------:R-:W-:Y:S02]  /*82a0*/  IADD3 R23, P1, R23, UR16, RZ ;  /* 0x0000001017177c10 */ /* 0x000fe4000ff3e0ff */
[----:B------:R-:W-:Y:S01]  /*82b0*/  SHF.R.S32.HI R28, RZ, 0x1f, R25 ;  /* 0x0000001fff1c7819 */ /* 0x000fe20000011419 */
[----:B------:R0:W-:Y:S01]  /*82c0*/  STL [R1+0x13c], R113 ;  /* 0x00013c7101007387 */ /* 0x0001e20000100800 */
[----:B------:R-:W-:Y:S02]  /*82d0*/  SHF.R.S32.HI R27, RZ, 0x1f, R24 ;  /* 0x0000001fff1b7819 */ /* 0x000fe40000011418 */
[----:B------:R-:W-:Y:S01]  /*82e0*/  SHF.R.S32.HI R25, RZ, 0x1f, R22 ;  /* 0x0000001fff197819 */ /* 0x000fe20000011416 */
[----:B------:R1:W-:Y:S01]  /*82f0*/  STL [R1+0x40], R23 ;  /* 0x0000401701007387 */ /* 0x0003e20000100800 */
[----:B------:R-:W-:-:S02]  /*8300*/  SHF.R.S32.HI R24, RZ, 0x1f, R21 ;  /* 0x0000001fff187819 */ /* 0x000fc40000011415 */
[----:B0-----:R-:W-:Y:S02]  /*8310*/  IADD3.X R113, R31, UR17, RZ, P2, !PT ;  /* 0x000000111f717c10 */ /* 0x001fe400097fe4ff */
[----:B-1----:R-:W-:Y:S02]  /*8320*/  IADD3 R23, P2, R22, UR16, RZ ;  /* 0x0000001016177c10 */ /* 0x002fe4000ff5e0ff */
[----:B------:R-:W-:Y:S02]  /*8330*/  IADD3.X R22, R30, UR17, RZ, P3, !PT ;  /* 0x000000111e167c10 */ /* 0x000fe40009ffe4ff */
[----:B------:R-:W-:Y:S01]  /*8340*/  IADD3 R21, P3, R21, UR16, RZ ;  /* 0x0000001015157c10 */ /* 0x000fe2000ff7e0ff */
[----:B------:R0:W-:Y:S04]  /*8350*/  STL [R1+0x140], R113 ;  /* 0x0001407101007387 */ /* 0x0001e80000100800 */
[----:B------:R1:W-:Y:S04]  /*8360*/  STL [R1+0x44], R23 ;  /* 0x0000441701007387 */ /* 0x0003e80000100800 */
[----:B------:R2:W-:Y:S01]  /*8370*/  STL [R1+0x144], R22 ;  /* 0x0001441601007387 */ /* 0x0005e20000100800 */
[----:B0-----:R-:W-:-:S03]  /*8380*/  IADD3.X R113, R29, UR17, RZ, P4, !PT ;  /* 0x000000111d717c10 */ /* 0x001fc6000a7fe4ff */
[----:B------:R0:W-:Y:S01]  /*8390*/  STL [R1+0x48], R21 ;  /* 0x0000481501007387 */ /* 0x0001e20000100800 */
[----:B-1----:R-:W-:Y:S02]  /*83a0*/  SHF.R.S32.HI R23, RZ, 0x1f, R20 ;  /* 0x0000001fff177819 */ /* 0x002fe40000011414 */
[----:B--2---:R-:W-:Y:S02]  /*83b0*/  SHF.R.S32.HI R22, RZ, 0x1f, R19 ;  /* 0x0000001fff167819 */ /* 0x004fe40000011413 */
[----:B0-----:R-:W-:Y:S02]  /*83c0*/  IADD3 R21, P4, R20, UR16, RZ ;  /* 0x0000001014157c10 */ /* 0x001fe4000ff9e0ff */
        /* <DEDUP_REMOVED lines=22> */
[----:B------:R-:W-:Y:S01]  /*8530*/  STL [R1+0x158], R113 ;  /* 0x0001587101007387 */ /* 0x000fe20000100800 */
[----:B------:R-:W-:-:S03]  /*8540*/  IADD3.X R23, R23, UR17, RZ, P4, !PT ;  /* 0x0000001117177c10 */ /* 0x000fc6000a7fe4ff */
[----:B------:R0:W-:Y:S04]  /*8550*/  STL [R1+0x5c], R17 ;  /* 0x00005c1101007387 */ /* 0x0001e80000100800 */
[----:B------:R-:W-:Y:S04]  /*8560*/  STL [R1+0x15c], R16 ;  /* 0x00015c1001007387 */ /* 0x000fe80000100800 */
[----:B------:R1:W-:Y:S01]  /*8570*/  STL [R1+0x60], R15 ;  /* 0x0000600f01007387 */ /* 0x0003e20000100800 */
[----:B0-----:R-:W-:-:S03]  /*8580*/  SHF.R.S32.HI R17, RZ, 0x1f, R14 ;  /* 0x0000001fff117819 */ /* 0x001fc6000001140e */
[----:B------:R-:W-:Y:S01]  /*8590*/  STL [R1+0x160], R23 ;  /* 0x0001601701007387 */ /* 0x000fe20000100800 */
[----:B-1----:R-:W-:Y:S02]  /*85a0*/  IADD3 R15, P4, R14, UR16, RZ ;  /* 0x000000100e0f7c10 */ /* 0x002fe4000ff9e0ff */
[----:B------:R-:W-:Y:S02]  /*85b0*/  IADD3.X R14, R22, UR17, RZ, P5, !PT ;  /* 0x00000011160e7c10 */ /* 0x000fe4000affe4ff */
[----:B------:R-:W-:Y:S01]  /*85c0*/  SHF.R.S32.HI R16, RZ, 0x1f, R13 ;  /* 0x0000001fff107819 */ /* 0x000fe2000001140d */
[----:B------:R0:W-:Y:S04]  /*85d0*/  STL [R1+0x64], R15 ;  /* 0x0000640f01007387 */ /* 0x0001e80000100800 */
[----:B------:R1:W-:Y:S01]  /*85e0*/  STL [R1+0x164], R14 ;  /* 0x0001640e01007387 */ /* 0x0003e20000100800 */
[----:B0-----:R-:W-:-:S02]  /*85f0*/  IADD3 R15, P5, R13, UR16, RZ ;  /* 0x000000100d0f7c10 */ /* 0x001fc4000ffbe0ff */
[----:B------:R-:W-:Y:S02]  /*8600*/  SHF.R.S32.HI R13, RZ, 0x1f, R12 ;  /* 0x0000001fff0d7819 */ /* 0x000fe4000001140c */
[----:B-1----:R-:W-:Y:S02]  /*8610*/  IADD3.X R14, R21, UR17, RZ, P6, !PT ;  /* 0x00000011150e7c10 */ /* 0x002fe4000b7fe4ff */
[----:B------:R-:W-:Y:S01]  /*8620*/  IADD3 R12, P6, R12, UR16, RZ ;  /* 0x000000100c0c7c10 */ /* 0x000fe2000ffde0ff */
[----:B------:R0:W-:Y:S01]  /*8630*/  STL [R1+0x68], R15 ;  /* 0x0000680f01007387 */ /* 0x0001e20000100800 */
[----:B------:R-:W-:Y:S01]  /*8640*/  IADD3.X R20, R20, UR17, RZ, P1, !PT ;  /* 0x0000001114147c10 */ /* 0x000fe20008ffe4ff */
[----:B------:R-:W-:Y:S02]  /*8650*/  IMAD R10, R45, UR22, RZ ;  /* 0x000000162d0a7c24 */ /* 0x000fe4000f8e02ff */
[----:B------:R-:W-:Y:S01]  /*8660*/  STL [R1+0x168], R14 ;  /* 0x0001680e01007387 */ /* 0x000fe20000100800 */
[----:B------:R-:W-:-:S03]  /*8670*/  IMAD R9, R46, UR22, RZ ;  /* 0x000000162e097c24 */ /* 0x000fc6000f8e02ff */
[----:B------:R1:W-:Y:S01]  /*8680*/  STL [R1+0x6c], R12 ;  /* 0x00006c0c01007387 */ /* 0x0003e20000100800 */
[----:B0-----:R-:W-:-:S03]  /*8690*/  SHF.R.S32.HI R15, RZ, 0x1f, R11 ;  /* 0x0000001fff0f7819 */ /* 0x001fc6000001140b */
[----:B------:R-:W-:Y:S01]  /*86a0*/  STL [R1+0x16c], R20 ;  /* 0x00016c1401007387 */ /* 0x000fe20000100800 */
[----:B-1----:R-:W-:Y:S02]  /*86b0*/  IADD3 R12, P1, R11, UR16, RZ ;  /* 0x000000100b0c7c10 */ /* 0x002fe4000ff3e0ff */
[----:B------:R-:W-:Y:S02]  /*86c0*/  IADD3.X R11, R19, UR17, RZ, P2, !PT ;  /* 0x00000011130b7c10 */ /* 0x000fe400097fe4ff */
[----:B------:R-:W-:Y:S01]  /*86d0*/  SHF.R.S32.HI R14, RZ, 0x1f, R10 ;  /* 0x0000001fff0e7819 */ /* 0x000fe2000001140a */
[----:B------:R0:W-:Y:S01]  /*86e0*/  STL [R1+0x70], R12 ;  /* 0x0000700c01007387 */ /* 0x0001e20000100800 */
[----:B------:R-:W-:-:S03]  /*86f0*/  IADD3 R10, P2, R10, UR16, RZ ;  /* 0x000000100a0a7c10 */ /* 0x000fc6000ff5e0ff */
[----:B------:R1:W-:Y:S01]  /*8700*/  STL [R1+0x170], R11 ;  /* 0x0001700b01007387 */ /* 0x0003e20000100800 */
[----:B------:R-:W-:Y:S01]  /*8710*/  IMAD R47, R47, UR22, RZ ;  /* 0x000000162f2f7c24 */ /* 0x000fe2000f8e02ff */
[----:B------:R-:W-:Y:S02]  /*8720*/  IADD3.X R17, R17, UR17, RZ, P4, !PT ;  /* 0x0000001111117c10 */ /* 0x000fe4000a7fe4ff */
[----:B0-----:R-:W-:Y:S02]  /*8730*/  SHF.R.S32.HI R12, RZ, 0x1f, R9 ;  /* 0x0000001fff0c7819 */ /* 0x001fe40000011409 */
[----:B-1----:R-:W-:Y:S02]  /*8740*/  IADD3.X R11, R18, UR17, RZ, P3, !PT ;  /* 0x00000011120b7c10 */ /* 0x002fe40009ffe4ff */
[----:B------:R-:W-:Y:S01]  /*8750*/  IADD3 R9, P3, R9, UR16, RZ ;  /* 0x0000001009097c10 */ /* 0x000fe2000ff7e0ff */
[----:B------:R-:W-:Y:S01]  /*8760*/  IMAD R48, R48, UR22, RZ ;  /* 0x0000001630307c24 */ /* 0x000fe2000f8e02ff */
[----:B------:R-:W-:Y:S04]  /*8770*/  STL [R1+0x74], R10 ;  /* 0x0000740a01007387 */ /* 0x000fe80000100800 */
[----:B------:R0:W-:Y:S04]  /*8780*/  STL [R1+0x174], R11 ;  /* 0x0001740b01007387 */ /* 0x0001e80000100800 */
[----:B------:R-:W-:Y:S01]  /*8790*/  STL [R1+0x78], R9 ;  /* 0x0000780901007387 */ /* 0x000fe20000100800 */
[----:B------:R-:W-:-:S03]  /*87a0*/  IMAD R49, R49, UR22, RZ ;  /* 0x0000001631317c24 */ /* 0x000fc6000f8e02ff */
[----:B------:R1:W-:Y:S01]  /*87b0*/  STL [R1+0x178], R17 ;  /* 0x0001781101007387 */ /* 0x0003e20000100800 */
[----:B0-----:R-:W-:Y:S02]  /*87c0*/  IADD3 R11, P4, R47, UR16, RZ ;  /* 0x000000102f0b7c10 */ /* 0x001fe4000ff9e0ff */
[----:B-1----:R-:W-:Y:S02]  /*87d0*/  IADD3.X R17, R16, UR17, RZ, P5, !PT ;  /* 0x0000001110117c10 */ /* 0x002fe4000affe4ff */
[----:B------:R-:W-:Y:S01]  /*87e0*/  IADD3 R16, P5, R48, UR16, RZ ;  /* 0x0000001030107c10 */ /* 0x000fe2000ffbe0ff */
[----:B------:R-:W-:Y:S01]  /*87f0*/  STL [R1+0x7c], R11 ;  /* 0x00007c0b01007387 */ /* 0x000fe20000100800 */
[----:B------:R-:W-:-:S03]  /*8800*/  IMAD R50, R50, UR22, RZ ;  /* 0x0000001632327c24 */ /* 0x000fc6000f8e02ff */
[----:B------:R0:W-:Y:S04]  /*8810*/  STL [R1+0x17c], R17 ;  /* 0x00017c1101007387 */ /* 0x0001e80000100800 */
[----:B------:R1:W-:Y:S01]  /*8820*/  STL [R1+0x80], R16 ;  /* 0x0000801001007387 */ /* 0x0003e20000100800 */
[----:B0-----:R-:W-:Y:S02]  /*8830*/  IADD3.X R17, R13, UR17, RZ, P6, !PT ;  /* 0x000000110d117c10 */ /* 0x001fe4000b7fe4ff */
[----:B-1----:R-:W-:-:S03]  /*8840*/  IADD3 R16, P6, R49, UR16, RZ ;  /* 0x0000001031107c10 */ /* 0x002fc6000ffde0ff */
[----:B------:R0:W-:Y:S01]  /*8850*/  STL [R1+0x180], R17 ;  /* 0x0001801101007387 */ /* 0x0001e20000100800 */
[----:B------:R-:W-:-:S03]  /*8860*/  IMAD R51, R51, UR22, RZ ;  /* 0x0000001633337c24 */ /* 0x000fc6000f8e02ff */
        /* <DEDUP_REMOVED lines=9> */
[----:B------:R-:W-:Y:S01]  /*8900*/  IMAD R53, R53, UR22, RZ ;  /* 0x0000001635357c24 */ /* 0x000fe2000f8e02ff */
[----:B------:R-:W-:Y:S02]  /*8910*/  SHF.R.S32.HI R10, RZ, 0x1f, R47 ;  /* 0x0000001fff0a7819 */ /* 0x000fe4000001142f */
        /* <DEDUP_REMOVED lines=307> */
[----:B------:R-:W-:Y:S02]  /*9c50*/  SHF.R.S32.HI R13, RZ, 0x1f, R99 ;  /* 0x0000001fff0d7819 */ /* 0x000fe40000011463 */
[----:B0-----:R-:W-:Y:S02]  /*9c60*/  IADD3.X R17, R9, UR17, RZ, P6, !PT ;  /* 0x0000001109117c10 */ /* 0x001fe4000b7fe4ff */
[----:B-1----:R-:W-:-:S03]  /*9c70*/  IADD3 R16, P6, R103, UR16, RZ ;  /* 0x0000001067107c10 */ /* 0x002fc6000ffde0ff */
[----:B------:R0:W-:Y:S01]  /*9c80*/  STL [R1+0x2fc], R17 ;  /* 0x0002fc1101007387 */ /* 0x0001e20000100800 */
[----:B------:R-:W-:-:S03]  /*9c90*/  IMAD R105, R105, UR22, RZ ;  /* 0x0000001669697c24 */ /* 0x000fc6000f8e02ff */
[----:B------:R1:W-:Y:S01]  /*9ca0*/  STL [R1+0x330], R16 ;  /* 0x0003301001007387 */ /* 0x0003e20000100800 */
[----:B------:R-:W-:Y:S01]  /*9cb0*/  IADD3.X R13, R13, UR17, RZ, P2, !PT ;  /* 0x000000110d0d7c10 */ /* 0x000fe200097fe4ff */
[----:B------:R-:W-:Y:S01]  /*9cc0*/  IMAD R106, R106, UR22, RZ ;  /* 0x000000166a6a7c24 */ /* 0x000fe2000f8e02ff */
[----:B0-----:R-:W-:Y:S02]  /*9cd0*/  IADD3.X R17, R11, UR17, RZ, P1, !PT ;  /* 0x000000110b117c10 */ /* 0x001fe40008ffe4ff */
[----:B-1----:R-:W-:-:S03]  /*9ce0*/  IADD3 R16, P1, R104, UR16, RZ ;  /* 0x0000001068107c10 */ /* 0x002fc6000ff3e0ff */
[----:B------:R-:W-:Y:S01]  /*9cf0*/  STL [R1+0x304], R17 ;  /* 0x0003041101007387 */ /* 0x000fe20000100800 */
[----:B------:R-:W-:Y:S02]  /*9d00*/  SHF.R.S32.HI R15, RZ, 0x1f, R100 ;  /* 0x0000001fff0f7819 */ /* 0x000fe40000011464 */
[----:B------:R-:W-:Y:S01]  /*9d10*/  SHF.R.S32.HI R14, RZ, 0x1f, R101 ;  /* 0x0000001fff0e7819 */ /* 0x000fe20000011465 */
[----:B------:R0:W-:Y:S01]  /*9d20*/  STL [R1+0x338], R16 ;  /* 0x0003381001007387 */ /* 0x0001e20000100800 */
[----:B------:R-:W-:Y:S01]  /*9d30*/  IADD3.X R15, R15, UR17, RZ, P3, !PT ;  /* 0x000000110f0f7c10 */ /* 0x000fe20009ffe4ff */
[----:B------:R-:W-:Y:S02]  /*9d40*/  IMAD R107, R107, UR22, RZ ;  /* 0x000000166b6b7c24 */ /* 0x000fe4000f8e02ff */
[----:B------:R1:W-:Y:S01]  /*9d50*/  STL [R1+0x30c], R13 ;  /* 0x00030c0d01007387 */ /* 0x0003e20000100800 */
[----:B------:R-:W-:Y:S01]  /*9d60*/  IADD3.X R14, R14, UR17, RZ, P4, !PT ;  /* 0x000000110e0e7c10 */ /* 0x000fe2000a7fe4ff */
[----:B------:R-:W-:Y:S01]  /*9d70*/  IMAD R108, R108, UR22, RZ ;  /* 0x000000166c6c7c24 */ /* 0x000fe2000f8e02ff */
[----:B0-----:R-:W-:-:S02]  /*9d80*/  IADD3 R16, P2, R105, UR16, RZ ;  /* 0x0000001069107c10 */ /* 0x001fc4000ff5e0ff */
[----:B------:R-:W-:Y:S02]  /*9d90*/  SHF.R.S32.HI R12, RZ, 0x1f, R102 ;  /* 0x0000001fff0c7819 */ /* 0x000fe40000011466 */
[----:B-1----:R-:W-:Y:S01]  /*9da0*/  IADD3 R13, P3, R106, UR16, RZ ;  /* 0x000000106a0d7c10 */ /* 0x002fe2000ff7e0ff */
[----:B------:R-:W-:Y:S01]  /*9db0*/  STL [R1+0x340], R16 ;  /* 0x0003401001007387 */ /* 0x000fe20000100800 */
[----:B------:R-:W-:-:S03]  /*9dc0*/  SHF.R.S32.HI R10, RZ, 0x1f, R103 ;  /* 0x0000001fff0a7819 */ /* 0x000fc60000011467 */
[----:B------:R0:W-:Y:S01]  /*9dd0*/  STL [R1+0x314], R15 ;  /* 0x0003140f01007387 */ /* 0x0001e20000100800 */
[----:B------:R-:W-:-:S03]  /*9de0*/  IMAD R109, R109, UR22, RZ ;  /* 0x000000166d6d7c24 */ /* 0x000fc6000f8e02ff */
[----:B------:R1:W-:Y:S01]  /*9df0*/  STL [R1+0x348], R13 ;  /* 0x0003480d01007387 */ /* 0x0003e20000100800 */
[----:B------:R-:W-:-:S03]  /*9e00*/  IMAD R110, R110, UR22, RZ ;  /* 0x000000166e6e7c24 */ /* 0x000fc6000f8e02ff */
[----:B------:R2:W-:Y:S01]  /*9e10*/  STL [R1+0x31c], R14 ;  /* 0x00031c0e01007387 */ /* 0x0005e20000100800 */
[----:B0-----:R-:W-:Y:S02]  /*9e20*/  IADD3 R15, P4, R107, UR16, RZ ;  /* 0x000000106b0f7c10 */ /* 0x001fe4000ff9e0ff */
[----:B-1----:R-:W-:Y:S02]  /*9e30*/  IADD3.X R13, R12, UR17, RZ, P5, !PT ;  /* 0x000000110c0d7c10 */ /* 0x002fe4000affe4ff */
[----:B------:R-:W-:Y:S02]  /*9e40*/  IADD3.X R12, R10, UR17, RZ, P6, !PT ;  /* 0x000000110a0c7c10 */ /* 0x000fe4000b7fe4ff */
[----:B--2---:R-:W-:Y:S01]  /*9e50*/  IADD3 R14, P5, R108, UR16, RZ ;  /* 0x000000106c0e7c10 */ /* 0x004fe2000ffbe0ff */
[----:B------:R-:W-:Y:S01]  /*9e60*/  STL [R1+0x350], R15 ;  /* 0x0003500f01007387 */ /* 0x000fe20000100800 */
[----:B------:R-:W-:Y:S02]  /*9e70*/  SHF.R.S32.HI R9, RZ, 0x1f, R104 ;  /* 0x0000001fff097819 */ /* 0x000fe40000011468 */
[----:B------:R-:W-:Y:S01]  /*9e80*/  SHF.R.S32.HI R11, RZ, 0x1f, R105 ;  /* 0x0000001fff0b7819 */ /* 0x000fe20000011469 */
[----:B------:R0:W-:Y:S01]  /*9e90*/  STL [R1+0x324], R13 ;  /* 0x0003240d01007387 */ /* 0x0001e20000100800 */
[----:B------:R-:W-:Y:S01]  /*9ea0*/  IADD3.X R10, R9, UR17, RZ, P1, !PT ;  /* 0x00000011090a7c10 */ /* 0x000fe20008ffe4ff */
[----:B------:R-:W-:-:S02]  /*9eb0*/  IMAD R111, R111, UR22, RZ ;  /* 0x000000166f6f7c24 */ /* 0x000fc4000f8e02ff */
[----:B------:R-:W-:Y:S01]  /*9ec0*/  STL [R1+0x358], R14 ;  /* 0x0003580e01007387 */ /* 0x000fe20000100800 */
[----:B------:R-:W-:Y:S01]  /*9ed0*/  IADD3.X R9, R11, UR17, RZ, P2, !PT ;  /* 0x000000110b097c10 */ /* 0x000fe200097fe4ff */
[----:B------:R-:W-:Y:S02]  /*9ee0*/  ULDC UR22, c[0x0][0x238] ;  /* 0x00008e0000167ab9 */ /* 0x000fe40000000800 */
[----:B------:R1:W-:Y:S01]  /*9ef0*/  STL [R1+0x32c], R12 ;  /* 0x00032c0c01007387 */ /* 0x0003e20000100800 */
[----:B0-----:R-:W-:-:S05]  /*9f00*/  IADD3 R13, P6, R109, UR16, RZ ;  /* 0x000000106d0d7c10 */ /* 0x001fca000ffde0ff */
[----:B------:R-:W-:Y:S01]  /*9f10*/  STL [R1+0x360], R13 ;  /* 0x0003600d01007387 */ /* 0x000fe20000100800 */
[----:B-1----:R-:W-:-:S03]  /*9f20*/  IADD3 R12, P1, R110, UR16, RZ ;  /* 0x000000106e0c7c10 */ /* 0x002fc6000ff3e0ff */
[----:B------:R0:W-:Y:S04]  /*9f30*/  STL [R1+0x334], R10 ;  /* 0x0003340a01007387 */ /* 0x0001e80000100800 */
[----:B------:R-:W-:Y:S04]  /*9f40*/  STL [R1+0x368], R12 ;  /* 0x0003680c01007387 */ /* 0x000fe80000100800 */
[----:B------:R1:W-:Y:S01]  /*9f50*/  STL [R1+0x33c], R9 ;  /* 0x00033c0901007387 */ /* 0x0003e20000100800 */
[----:B0-----:R-:W-:Y:S02]  /*9f60*/  IADD3 R10, P2, R111, UR16, RZ ;  /* 0x000000106f0a7c10 */ /* 0x001fe4000ff5e0ff */
[----:B------:R-:W-:-:S03]  /*9f70*/  SHF.R.S32.HI R11, RZ, 0x1f, R108 ;  /* 0x0000001fff0b7819 */ /* 0x000fc6000001146c */
[----:B------:R0:W-:Y:S01]  /*9f80*/  STL [R1+0x370], R10 ;  /* 0x0003700a01007387 */ /* 0x0001e20000100800 */
[----:B-1----:R-:W-:Y:S02]  /*9f90*/  SHF.R.S32.HI R9, RZ, 0x1f, R106 ;  /* 0x0000001fff097819 */ /* 0x002fe4000001146a */
[----:B------:R-:W-:Y:S02]  /*9fa0*/  SHF.R.S32.HI R12, RZ, 0x1f, R109 ;  /* 0x0000001fff0c7819 */ /* 0x000fe4000001146d */
[----:B------:R-:W-:Y:S02]  /*9fb0*/  IADD3.X R9, R9, UR17, RZ, P3, !PT ;  /* 0x0000001109097c10 */ /* 0x000fe40009ffe4ff */
[----:B0-----:R-:W-:-:S03]  /*9fc0*/  SHF.R.S32.HI R10, RZ, 0x1f, R107 ;  /* 0x0000001fff0a7819 */ /* 0x001fc6000001146b */
[----:B------:R0:W-:Y:S01]  /*9fd0*/  STL [R1+0x344], R9 ;  /* 0x0003440901007387 */ /* 0x0001e20000100800 */
[----:B------:R-:W-:Y:S02]  /*9fe0*/  IADD3.X R15, R10, UR17, RZ, P4, !PT ;  /* 0x000000110a0f7c10 */ /* 0x000fe4000a7fe4ff */
[----:B------:R-:W-:Y:S02]  /*9ff0*/  IADD3.X R10, R11, UR17, RZ, P5, !PT ;  /* 0x000000110b0a7c10 */ /* 0x000fe4000affe4ff */
[----:B------:R-:W-:Y:S01]  /*a000*/  SHF.R.S32.HI R13, RZ, 0x1f, R110 ;  /* 0x0000001fff0d7819 */ /* 0x000fe2000001146e */
[----:B------:R-:W-:Y:S01]  /*a010*/  STL [R1+0x34c], R15 ;  /* 0x00034c0f01007387 */ /* 0x000fe20000100800 */
[----:B------:R-:W-:Y:S02]  /*a020*/  SHF.R.S32.HI R14, RZ, 0x1f, R111 ;  /* 0x0000001fff0e7819 */ /* 0x000fe4000001146f */
[----:B0-----:R-:W-:Y:S01]  /*a030*/  IADD3.X R9, R12, UR17, RZ, P6, !PT ;  /* 0x000000110c097c10 */ /* 0x001fe2000b7fe4ff */
[----:B------:R0:W-:Y:S04]  /*a040*/  STL [R1+0x354], R10 ;  /* 0x0003540a01007387 */ /* 0x0001e80000100800 */
[----:B------:R1:W-:Y:S04]  /*a050*/  STL [R1+0x35c], R9 ;  /* 0x00035c0901007387 */ /* 0x0003e80000100800 */
[----:B------:R-:W2:Y:S01]  /*a060*/  LDL.LU R114, [R1+0xa4] ;  /* 0x0000a40001727983 */ /* 0x000ea20000300800 */
[----:B0-----:R-:W-:-:S02]  /*a070*/  IADD3.X R10, R13, UR17, RZ, P1, !PT ;  /* 0x000000110d0a7c10 */ /* 0x001fc40008ffe4ff */
[----:B-1----:R-:W-:-:S03]  /*a080*/  IADD3.X R9, R14, UR17, RZ, P2, !PT ;  /* 0x000000110e097c10 */ /* 0x002fc600097fe4ff */
[----:B------:R0:W-:Y:S01]  /*a090*/  STL [R1+0x364], R10 ;  /* 0x0003640a01007387 */ /* 0x0001e20000100800 */
[----:B------:R-:W1:Y:S01]  /*a0a0*/  S2R R118, SR_TID.X ;  /* 0x0000000000767919 */ /* 0x000e620000002100 */
[----:B------:R-:W3:Y:S01]  /*a0b0*/  S2R R116, SR_TID.X ;  /* 0x0000000000747919 */ /* 0x000ee20000002100 */
[----:B------:R-:W-:Y:S01]  /*a0c0*/  USHF.R.U32.HI UR16, URZ, 0x4, UR25 ;  /* 0x000000043f107899 */ /* 0x000fe20008011619 */
[----:B------:R-:W-:Y:S01]  /*a0d0*/  UMOV UR18, URZ ;  /* 0x0000003f00127c82 */ /* 0x000fe20008000000 */
[----:B------:R4:W-:Y:S01]  /*a0e0*/  STL [R1+0x36c], R9 ;  /* 0x00036c0901007387 */ /* 0x0009e20000100800 */
[----:B------:R-:W-:Y:S01]  /*a0f0*/  ULDC UR25, c[0x0][0x21c] ;  /* 0x0000870000197ab9 */ /* 0x000fe20000000800 */
[----:B------:R-:W-:Y:S02]  /*a100*/  ULDC UR17, c[0x0][0x238] ;  /* 0x00008e0000117ab9 */ /* 0x000fe40000000800 */
[----:B------:R-:W5:Y:S01]  /*a110*/  LDL.LU R113, [R1+0xa0] ;  /* 0x0000a00001717983 */ /* 0x000f620000300800 */
[----:B-1----:R-:W-:-:S02]  /*a120*/  LEA.HI R118, R118, 0x38, RZ, 0x1a ;  /* 0x0000003876767811 */ /* 0x002fc400078fd0ff */
[----:B---3--:R-:W-:-:S03]  /*a130*/  SHF.R.U32.HI R115, RZ, 0x6, R116 ;  /* 0x00000006ff737819 */ /* 0x008fc60000011674 */
[----:B------:R-:W-:Y:S01]  /*a140*/  IMAD R11, R118, UR21, RZ ;  /* 0x00000015760b7c24 */ /* 0x000fe2000f8e02ff */
[C---:B------:R-:W-:Y:S02]  /*a150*/  LEA.HI R119, R116.reuse, 0x28, RZ, 0x1a ;  /* 0x0000002874777811 */ /* 0x040fe400078fd0ff */
[C---:B------:R-:W-:Y:S02]  /*a160*/  LEA.HI R118, R116.reuse, 0x18, RZ, 0x1a ;  /* 0x0000001874767811 */ /* 0x040fe400078fd0ff */
[----:B------:R-:W-:Y:S01]  /*a170*/  LEA.HI R116, R116, 0x8, RZ, 0x1a ;  /* 0x0000000874747811 */ /* 0x000fe200078fd0ff */
[----:B------:R-:W-:Y:S01]  /*a180*/  IMAD R18, R119, UR21, RZ ;  /* 0x0000001577127c24 */ /* 0x000fe2000f8e02ff */
[----:B------:R-:W-:Y:S01]  /*a190*/  SGXT.U32 R115, R115, 0x3 ;  /* 0x000000037373781a */ /* 0x000fe20000000000 */
[----:B------:R1:W-:Y:S01]  /*a1a0*/  STL [R1+0x390], R11 ;  /* 0x0003900b01007387 */ /* 0x0003e20000100800 */
[----:B------:R-:W-:Y:S02]  /*a1b0*/  IMAD R14, R118, UR21, RZ ;  /* 0x00000015760e7c24 */ /* 0x000fe4000f8e02ff */
[C---:B0-----:R-:W-:Y:S01]  /*a1c0*/  LOP3.LUT R10, R115.reuse, 0x70, RZ, 0xfc, !PT ;  /* 0x00000070730a7812 */ /* 0x041fe200078efcff */
[----:B------:R-:W-:Y:S01]  /*a1d0*/  STL [R1+0x38c], R18 ;  /* 0x00038c1201007387 */ /* 0x000fe20000100800 */
[----:B----4-:R-:W-:Y:S01]  /*a1e0*/  LOP3.LUT R9, R115, 0x60, RZ, 0xfc, !PT ;  /* 0x0000006073097812 */ /* 0x010fe200078efcff */
[----:B-1----:R-:W-:-:S02]  /*a1f0*/  IMAD R11, R116, UR21, RZ ;  /* 0x00000015740b7c24 */ /* 0x002fc4000f8e02ff */
[----:B------:R0:W-:Y:S04]  /*a200*/  STL [R1+0x388], R14 ;  /* 0x0003880e01007387 */ /* 0x0001e80000100800 */
[----:B------:R1:W-:Y:S01]  /*a210*/  STL [R1+0x3bc], R11 ;  /* 0x0003bc0b01007387 */ /* 0x0003e20000100800 */
[C---:B------:R-:W-:Y:S01]  /*a220*/  LOP3.LUT R17, R115.reuse, 0x50, RZ, 0xfc, !PT ;  /* 0x0000005073117812 */ /* 0x040fe200078efcff */
[----:B0-----:R-:W-:Y:S02]  /*a230*/  IMAD R14, R115, UR21, RZ ;  /* 0x00000015730e7c24 */ /* 0x001fe4000f8e02ff */
[----:B-1----:R-:W-:Y:S02]  /*a240*/  IMAD R11, R10, UR23, RZ ;  /* 0x000000170a0b7c24 */ /* 0x002fe4000f8e02ff */
[----:B------:R-:W-:Y:S01]  /*a250*/  IMAD R10, R9, UR24, RZ ;  /* 0x00000018090a7c24 */ /* 0x000fe2000f8e02ff */
[----:B------:R-:W-:Y:S01]  /*a260*/  SHF.R.S32.HI R9, RZ, 0x1f, R112 ;  /* 0x0000001fff097819 */ /* 0x000fe20000011470 */
[----:B------:R-:W-:Y:S01]  /*a270*/  STL [R1+0x3b8], R14 ;  /* 0x0003b80e01007387 */ /* 0x000fe20000100800 */
[----:B------:R-:W-:-:S02]  /*a280*/  LOP3.LUT R16, R115, 0x40, RZ, 0xfc, !PT ;  /* 0x0000004073107812 */ /* 0x000fc400078efcff */
[----:B------:R-:W-:Y:S01]  /*a290*/  IADD3.X R9, R9, UR25, RZ, P0, !PT ;  /* 0x0000001909097c10 */ /* 0x000fe200087fe4ff */
[----:B------:R-:W-:Y:S01]  /*a2a0*/  STL [R1+0x3b4], R11 ;  /* 0x0003b40b01007387 */ /* 0x000fe20000100800 */
[----:B------:R-:W-:Y:S01]  /*a2b0*/  USGXT.U32 UR16, UR16, 0xe ;  /* 0x0000000e1010789a */ /* 0x000fe20008000000 */
[C---:B------:R-:W-:Y:S02]  /*a2c0*/  LOP3.LUT R15, R115.reuse, 0x30, RZ, 0xfc, !PT ;  /* 0x00000030730f7812 */ /* 0x040fe400078efcff */
[----:B------:R0:W-:Y:S01]  /*a2d0*/  STL [R1+0x3b0], R10 ;  /* 0x0003b00a01007387 */ /* 0x0001e20000100800 */
[----:B------:R-:W-:-:S03]  /*a2e0*/  LOP3.LUT R13, R115, 0x20, RZ, 0xfc, !PT ;  /* 0x00000020730d7812 */ /* 0x000fc600078efcff */
[----:B------:R1:W-:Y:S01]  /*a2f0*/  STL [R1+0x37c], R9 ;  /* 0x00037c0901007387 */ /* 0x0003e20000100800 */
[----:B------:R-:W-:Y:S01]  /*a300*/  LOP3.LUT R12, R115, 0x10, RZ, 0xfc, !PT ;  /* 0x00000010730c7812 */ /* 0x000fe200078efcff */
[----:B------:R-:W-:Y:S01]  /*a310*/  UIADD3 UR20, UP0, UR16, 0x2, URZ ;  /* 0x0000000210147890 */ /* 0x000fe2000ff1e03f */
[----:B0-----:R-:W-:Y:S02]  /*a320*/  IMAD R10, R17, UR60, RZ ;  /* 0x0000003c110a7c24 */ /* 0x001fe4000f8e02ff */
[----:B-1----:R-:W-:-:S03]  /*a330*/  IMAD R9, R16, UR27, RZ ;  /* 0x0000001b10097c24 */ /* 0x002fc6000f8e02ff */
[----:B------:R0:W-:Y:S01]  /*a340*/  STL [R1+0x3ac], R10 ;  /* 0x0003ac0a01007387 */ /* 0x0001e20000100800 */
[----:B------:R-:W-:Y:S01]  /*a350*/  IMAD R11, R15, UR19, RZ ;  /* 0x000000130f0b7c24 */ /* 0x000fe2000f8e02ff */
[----:B------:R-:W-:Y:S02]  /*a360*/  UIADD3.X UR18, UR18, 0x40000040, URZ, UP0, !UPT ;  /* 0x4000004012127890 */ /* 0x000fe400087fe43f */
[----:B------:R1:W-:Y:S01]  /*a370*/  STL [R1+0x3a8], R9 ;  /* 0x0003a80901007387 */ /* 0x0003e20000100800 */
[----:B0-----:R-:W-:-:S03]  /*a380*/  IMAD R10, R13, UR22, RZ ;  /* 0x000000160d0a7c24 */ /* 0x001fc6000f8e02ff */
[----:B------:R0:W-:Y:S01]  /*a390*/  STL [R1+0x3a4], R11 ;  /* 0x0003a40b01007387 */ /* 0x0001e20000100800 */
[----:B-1----:R-:W-:-:S03]  /*a3a0*/  IMAD R9, R12, UR17, RZ ;  /* 0x000000110c097c24 */ /* 0x002fc6000f8e02ff */
[----:B------:R0:W-:Y:S01]  /*a3b0*/  STL [R1+0x3a0], R10 ;  /* 0x0003a00a01007387 */ /* 0x0001e20000100800 */
[----:B------:R-:W-:-:S03]  /*a3c0*/  UMOV UR21, UR18 ;  /* 0x0000001200157c82 */ /* 0x000fc60008000000 */
[----:B------:R0:W-:Y:S01]  /*a3d0*/  STL [R1+0x39c], R9 ;  /* 0x00039c0901007387 */ /* 0x0001e20000100800 */
[----:B------:R-:W-:Y:S01]  /*a3e0*/  UIADD3.64 UR38, UR20, 0x2, URZ ;  /* 0x0000000214267897 */ /* 0x000fe2000fffe03f */
        /* <DEDUP_REMOVED lines=31> */
[----:B------:R-:W-:Y:S01]  /*a5e0*/  CS2R R86, SRZ ;  /* 0x0000000000567805 */ /* 0x000fe2000001ff00 */
[----:B------:R-:W-:Y:S02]  /*a5f0*/  USHF.L.U32 UR61, UR61, 0x7, URZ ;  /* 0x000000073d3d7899 */ /* 0x000fe4000800063f */
[----:B------:R-:W-:Y:S02]  /*a600*/  USHF.R.S32.HI UR59, URZ, 0x7, UR26 ;  /* 0x000000073f3b7899 */ /* 0x000fe4000801141a */
[----:B------:R-:W-:Y:S01]  /*a610*/  UIADD3.64 UR24, UR20, 0x4, URZ ;  /* 0x0000000414187897 */ /* 0x000fe2000fffe03f */
[----:B------:R-:W-:Y:S01]  /*a620*/  ULDC UR60, c[0x0][0x230] ;  /* 0x00008c00003c7ab9 */ /* 0x000fe20000000800 */
[----:B--2---:R-:W-:-:S02]  /*a630*/  R2UR UR39, R114 ;  /* 0x00000000722772ca */ /* 0x004fc400000e0000 */
[----:B0----5:R-:W-:-:S15]  /*a640*/  R2UR UR38, R113 ;  /* 0x00000000712672ca */ /* 0x021fde00000e0000 */
.L_x_1:
[----:B------:R-:W2:Y:S04]  /*a650*/  LDL R17, [R1+0x3b8] ;  /* 0x0003b80001117983 */ /* 0x000ea80000100800 */
[----:B------:R-:W3:Y:S01]  /*a660*/  LDL R15, [R1+0x3bc] ;  /* 0x0003bc00010f7983 */ /* 0x000ee20000100800 */
[----:B------:R-:W-:Y:S01]  /*a670*/  MOV R10, UR25 ;  /* 0x00000019000a7c02 */ /* 0x000fe20008000f00 */
[----:B------:R-:W-:Y:S01]  /*a680*/  ULDC UR18, c[0x0][0x238] ;  /* 0x00008e0000127ab9 */ /* 0x000fe20000000800 */
[----:B------:R-:W-:Y:S01]  /*a690*/  MOV R9, UR24 ;  /* 0x0000001800097c02 */ /* 0x000fe20008000f00 */
[----:B------:R-:W-:Y:S01]  /*a6a0*/  STL [R1+0x4f4], R112 ;  /* 0x0004f47001007387 */ /* 0x000fe20000100800 */
[----:B------:R-:W0:Y:S01]  /*a6b0*/  S2R R11, SR_TID.X ;  /* 0x00000000000b7919 */ /* 0x000e220000002100 */
[----:B-1----:R-:W1:Y:S01]  /*a6c0*/  S2R R93, SR_TID.X ;  /* 0x00000000005d7919 */ /* 0x002e620000002100 */
[----:B------:R-:W-:Y:S01]  /*a6d0*/  PRMT R94, RZ, 0x7610, R94 ;  /* 0x00007610ff5e7816 */ /* 0x000fe2000000005e */
[----:B------:R-:W-:Y:S01]  /*a6e0*/  ULDC UR17, c[0x0][0x23c] ;  /* 0x00008f0000117ab9 */ /* 0x000fe20000000800 */
[----:B------:R-:W-:Y:S04]  /*a6f0*/  STL [R1+0x4f0], R19 ;  /* 0x0004f01301007387 */ /* 0x000fe80000100800 */
[----:B------:R-:W-:Y:S04]  /*a700*/  STL [R1+0x4ec], R18 ;  /* 0x0004ec1201007387 */ /* 0x000fe80000100800 */
[----:B------:R-:W-:Y:S04]  /*a710*/  STL [R1+0x4e8], R3 ;  /* 0x0004e80301007387 */ /* 0x000fe80000100800 */
[----:B------:R-:W-:Y:S04]  /*a720*/  STL [R1+0x4e4], R4 ;  /* 0x0004e40401007387 */ /* 0x000fe80000100800 */
[----:B------:R-:W-:Y:S04]  /*a730*/  STL [R1+0x4e0], R5 ;  /* 0x0004e00501007387 */ /* 0x000fe80000100800 */
[----:B------:R-:W-:Y:S04]  /*a740*/  STL [R1+0x4dc], R6 ;  /* 0x0004dc0601007387 */ /* 0x000fe80000100800 */
[----:B------:R4:W-:Y:S04]  /*a750*/  STL [R1+0x4d8], R7 ;  /* 0x0004d80701007387 */ /* 0x0009e80000100800 */
[----:B------:R-:W-:Y:S01]  /*a760*/  STL [R1+0x4d4], R117 ;  /* 0x0004d47501007387 */ /* 0x000fe20000100800 */
[----:B0-----:R-:W-:-:S02]  /*a770*/  LEA.HI R12, R11, 0x8, RZ, 0x1a ;  /* 0x000000080b0c7811 */ /* 0x001fc400078fd0ff */
[----:B-1----:R-:W-:Y:S01]  /*a780*/  SHF.R.U32.HI R95, RZ, 0x6, R93 ;  /* 0x00000006ff5f7819 */ /* 0x002fe2000001165d */
[----:B------:R-:W-:Y:S01]  /*a790*/  STL [R1+0x4d0], R121 ;  /* 0x0004d07901007387 */ /* 0x000fe20000100800 */
[----:B------:R-:W-:Y:S02]  /*a7a0*/  SHF.R.U32.HI R11, RZ, 0x6, R11 ;  /* 0x00000006ff0b7819 */ /* 0x000fe4000001160b */
[----:B------:R-:W-:Y:S01]  /*a7b0*/  SGXT.U32 R95, R95, 0x3 ;  /* 0x000000035f5f781a */ /* 0x000fe20000000000 */
[----:B------:R-:W-:Y:S04]  /*a7c0*/  STL [R1+0x4cc], R122 ;  /* 0x0004cc7a01007387 */ /* 0x000fe80000100800 */
[----:B------:R-:W-:Y:S04]  /*a7d0*/  STL [R1+0x4c8], R123 ;  /* 0x0004c87b01007387 */ /* 0x000fe80000100800 */
[----:B------:R-:W-:Y:S04]  /*a7e0*/  STL [R1+0x4c4], R124 ;  /* 0x0004c47c01007387 */ /* 0x000fe80000100800 */
[----:B------:R-:W-:Y:S04]  /*a7f0*/  STL [R1+0x4c0], R125 ;  /* 0x0004c07d01007387 */ /* 0x000fe80000100800 */
[----:B------:R-:W-:Y:S04]  /*a800*/  STL [R1+0x4bc], R106 ;  /* 0x0004bc6a01007387 */ /* 0x000fe80000100800 */
[----:B------:R-:W-:Y:S04]  /*a810*/  STL [R1+0x4b8], R105 ;  /* 0x0004b86901007387 */ /* 0x000fe80000100800 */
[----:B------:R-:W-:Y:S04]  /*a820*/  STL [R1+0x4b4], R104 ;  /* 0x0004b46801007387 */ /* 0x000fe80000100800 */
[----:B----4-:R-:W4:Y:S04]  /*a830*/  LDL R7, [R1+0x39c] ;  /* 0x00039c0001077983 */ /* 0x010f280000100800 */
[----:B------:R0:W-:Y:S04]  /*a840*/  STL [R1+0x398], R10 ;  /* 0x0003980a01007387 */ /* 0x0001e80000100800 */
[----:B------:R-:W5:Y:S01]  /*a850*/  LDL R14, [R1+0x388] ;  /* 0x00038800010e7983 */ /* 0x000f620000100800 */
[----:B------:R-:W-:-:S02]  /*a860*/  SGXT.U32 R11, R11, 0x3 ;  /* 0x000000030b0b781a */ /* 0x000fc40000000000 */
[----:B------:R-:W-:Y:S01]  /*a870*/  ISETP.GE.AND P4, PT, R12, UR60, PT ;  /* 0x0000003c0c007c0c */ /* 0x000fe2000bf86270 */
[----:B------:R1:W-:Y:S01]  /*a880*/  STL [R1+0x394], R9 ;  /* 0x0003940901007387 */ /* 0x0003e20000100800 */
[----:B------:R-:W-:Y:S02]  /*a890*/  LOP3.LUT R16, R11, 0x10, RZ, 0xfc, !PT ;  /* 0x000000100b107812 */ /* 0x000fe400078efcff */
[----:B------:R-:W-:Y:S02]  /*a8a0*/  ISETP.GE.AND P5, PT, R95, UR60, PT ;  /* 0x0000003c5f007c0c */ /* 0x000fe4000bfa6270 */
[----:B0-----:R-:W-:-:S04]  /*a8b0*/  LEA.HI R10, R93, 0x28, RZ, 0x1a ;  /* 0x000000285d0a7811 */ /* 0x001fc800078fd0ff */
[----:B------:R-:W-:Y:S02]  /*a8c0*/  ISETP.GE.AND P0, PT, R10, UR60, PT ;  /* 0x0000003c0a007c0c */ /* 0x000fe4000bf06270 */
[----:B------:R-:W-:Y:S02]  /*a8d0*/  PRMT R101, RZ, 0x7610, R101 ;  /* 0x00007610ff657816 */ /* 0x000fe40000000065 */
[----:B-1----:R-:W-:-:S04]  /*a8e0*/  LEA.HI R9, R93, 0x18, RZ, 0x1a ;  /* 0x000000185d097811 */ /* 0x002fc800078fd0ff */
[----:B------:R-:W-:Y:S02]  /*a8f0*/  ISETP.GE.AND P2, PT, R9, UR60, PT ;  /* 0x0000003c09007c0c */ /* 0x000fe4000bf46270 */
[----:B------:R-:W-:-:S04]  /*a900*/  LEA.HI R9, R93, 0x38, RZ, 0x1a ;  /* 0x000000385d097811 */ /* 0x000fc800078fd0ff */
[----:B------:R-:W-:Y:S02]  /*a910*/  ISETP.GE.AND P1, PT, R9, UR60, PT ;  /* 0x0000003c09007c0c */ /* 0x000fe4000bf26270 */
[----:B------:R-:W5:Y:S01]  /*a920*/  LDL R9, [R1+0x3a8] ;  /* 0x0003a80001097983 */ /* 0x000f620000100800 */
[----:B--2---:R-:W-:-:S04]  /*a930*/  IADD3 R12, P3, R17, R2, RZ ;  /* 0x00000002110c7210 */ /* 0x004fc80007f7e0ff */
[----:B------:R-:W-:Y:S02]  /*a940*/  LEA.HI.X.SX32 R13, R17, R0, 0x1, P3 ;  /* 0x00000000110d7211 */ /* 0x000fe400018f0eff */
[----:B------:R-:W-:Y:S01]  /*a950*/  ISETP.GE.AND P3, PT, R16, UR60, PT ;  /* 0x0000003c10007c0c */ /* 0x000fe2000bf66270 */
[----:B------:R-:W2:Y:S01]  /*a960*/  LDL R17, [R1+0x3a0] ;  /* 0x0003a00001117983 */ /* 0x000ea20000100800 */
[C---:B---3--:R-:W-:Y:S01]  /*a970*/  IADD3 R10, P6, R15.reuse, R2, RZ ;  /* 0x000000020f0a7210 */ /* 0x048fe20007fde0ff */
[----:B------:R-:W0:Y:S03]  /*a980*/  S2R R16, SR_TID.X ;  /* 0x0000000000107919 */ /* 0x000e260000002100 */
[----:B------:R-:W-:Y:S01]  /*a990*/  LEA.HI.X.SX32 R11, R15, R0, 0x1, P6 ;  /* 0x000000000f0b7211 */ /* 0x000fe200030f0eff */
[----:B------:R4:W3:Y:S04]  /*a9a0*/  @!P5 LDG.E.U8 R94, desc[UR38][R12.64] ;  /* 0x000000260c5ed981 */ /* 0x0008e8000c1e1100 */
[----:B------:R-:W3:Y:S04]  /*a9b0*/  LDL R15, [R1+0x38c] ;  /* 0x00038c00010f7983 */ /* 0x000ee80000100800 */
[----:B------:R5:W3:Y:S01]  /*a9c0*/  @!P4 LDG.E.U8 R101, desc[UR38][R10.64] ;  /* 0x000000260a65c981 */ /* 0x000ae2000c1e1100 */
[----:B0-----:R-:W-:-:S04]  /*a9d0*/  SHF.R.U32.HI R16, RZ, 0x6, R16 ;  /* 0x00000006ff107819 */ /* 0x001fc80000011610 */
[----:B------:R-:W-:-:S04]  /*a9e0*/  SGXT.U32 R16, R16, 0x3 ;  /* 0x000000031010781a */ /* 0x000fc80000000000 */
[----:B------:R-:W-:Y:S02]  /*a9f0*/  LOP3.LUT R16, R16, 0x20, RZ, 0xfc, !PT ;  /* 0x0000002010107812 */ /* 0x000fe400078efcff */
[----:B----4-:R-:W-:-:S04]  /*aa00*/  IADD3 R12, P6, R7, R2, RZ ;  /* 0x00000002070c7210 */ /* 0x010fc80007fde0ff */
[----:B------:R-:W-:Y:S02]  /*aa10*/  LEA.HI.X.SX32 R13, R7, R0, 0x1, P6 ;  /* 0x00000000070d7211 */ /* 0x000fe400030f0eff */
[----:B------:R-:W4:Y:S01]  /*aa20*/  LDL R7, [R1+0x3a4] ;  /* 0x0003a40001077983 */ /* 0x000f220000100800 */
[----:B------:R-:W-:-:S03]  /*aa30*/  ISETP.GE.AND P4, PT, R16, UR60, PT ;  /* 0x0000003c10007c0c */ /* 0x000fc6000bf86270 */
[----:B------:R-:W4:Y:S01]  /*aa40*/  LDL R16, [R1+0x390] ;  /* 0x0003900001107983 */ /* 0x000f220000100800 */
[----:B-----5:R-:W-:-:S04]  /*aa50*/  IADD3 R10, P5, R14, R2, RZ ;  /* 0x000000020e0a7210 */ /* 0x020fc80007fbe0ff */
[----:B------:R-:W-:Y:S02]  /*aa60*/  LEA.HI.X.SX32 R11, R14, R0, 0x1, P5 ;  /* 0x000000000e0b7211 */ /* 0x000fe400028f0eff */
[----:B------:R-:W0:Y:S01]  /*aa70*/  S2R R14, SR_TID.X ;  /* 0x00000000000e7919 */ /* 0x000e220000002100 */
[----:B------:R-:W-:-:S06]  /*aa80*/  PRMT R102, RZ, 0x7610, R102 ;  /* 0x00007610ff667816 */ /* 0x000fcc0000000066 */
[----:B------:R2:W5:Y:S01]  /*aa90*/  @!P3 LDG.E.U8 R102, desc[UR38][R12.64] ;  /* 0x000000260c66b981 */ /* 0x000562000c1e1100 */
[----:B------:R-:W-:Y:S02]  /*aaa0*/  PRMT R100, RZ, 0x7610, R100 ;  /* 0x00007610ff647816 */ /* 0x000fe40000000064 */
[----:B------:R-:W-:-:S04]  /*aab0*/  PRMT R97, RZ, 0x7610, R97 ;  /* 0x00007610ff617816 */ /* 0x000fc80000000061 */
[----:B------:R3:W5:Y:S01]  /*aac0*/  @!P2 LDG.E.U8 R100, desc[UR38][R10.64] ;  /* 0x000000260a64a981 */ /* 0x000762000c1e1100 */
[----:B------:R-:W-:Y:S02]  /*aad0*/  PRMT R96, RZ, 0x7610, R96 ;  /* 0x00007610ff607816 */ /* 0x000fe40000000060 */
[----:B------:R-:W-:Y:S02]  /*aae0*/  PRMT R99, RZ, 0x7610, R99 ;  /* 0x00007610ff637816 */ /* 0x000fe40000000063 */
[----:B--2---:R-:W-:Y:S01]  /*aaf0*/  IADD3 R12, P5, R17, R2, RZ ;  /* 0x00000002110c7210 */ /* 0x004fe20007fbe0ff */
[----:B------:R-:W-:Y:S01]  /*ab00*/  IMAD.MOV.U32 R13, RZ, RZ, R17 ;  /* 0x000000ffff0d7224 */ /* 0x000fe200078e0011 */
[--C-:B0-----:R-:W-:Y:S02]  /*ab10*/  SHF.R.U32.HI R17, RZ, 0x6, R14.reuse ;  /* 0x00000006ff117819 */ /* 0x101fe4000001160e */
[----:B------:R-:W-:Y:S02]  /*ab20*/  SHF.R.U32.HI R14, RZ, 0x6, R14 ;  /* 0x00000006ff0e7819 */ /* 0x000fe4000001160e */
[----:B------:R-:W-:-:S02]  /*ab30*/  SGXT.U32 R17, R17, 0x3 ;  /* 0x000000031111781a */ /* 0x000fc40000000000 */
[----:B------:R-:W-:Y:S02]  /*ab40*/  LEA.HI.X.SX32 R13, R13, R0, 0x1, P5 ;  /* 0x000000000d0d7211 */ /* 0x000fe400028f0eff */
[----:B------:R-:W-:Y:S02]  /*ab50*/  LOP3.LUT R17, R17, 0x30, RZ, 0xfc, !PT ;  /* 0x0000003011117812 */ /* 0x000fe400078efcff */
[----:B------:R-:W-:Y:S01]  /*ab60*/  SGXT.U32 R14, R14, 0x3 ;  /* 0x000000030e0e781a */ /* 0x000fe20000000000 */
[----:B------:R-:W2:Y:S01]  /*ab70*/  @!P4 LDG.E.U8 R97, desc[UR38][R12.64] ;  /* 0x000000260c61c981 */ /* 0x000ea2000c1e1100 */
[----:B------:R-:W-:Y:S02]  /*ab80*/  ISETP.GE.AND P2, PT, R17, UR60, PT ;  /* 0x0000003c11007c0c */ /* 0x000fe4000bf46270 */
[----:B---3--:R-:W-:Y:S02]  /*ab90*/  IADD3 R10, P3, R15, R2, RZ ;  /* 0x000000020f0a7210 */ /* 0x008fe40007f7e0ff */
[----:B------:R-:W-:-:S02]  /*aba0*/  LOP3.LUT R17, R14, 0x40, RZ, 0xfc, !PT ;  /* 0x000000400e117812 */ /* 0x000fc400078efcff */
[----:B------:R-:W-:Y:S02]  /*abb0*/  LEA.HI.X.SX32 R11, R15, R0, 0x1, P3 ;  /* 0x000000000f0b7211 */ /* 0x000fe400018f0eff */
[----:B------:R-:W-:Y:S02]  /*abc0*/  ISETP.GE.AND P5, PT, R17, UR60, PT ;  /* 0x0000003c11007c0c */ /* 0x000fe4000bfa6270 */
[----:B------:R-:W3:Y:S04]  /*abd0*/  LDL R17, [R1+0x3ac] ;  /* 0x0003ac0001117983 */ /* 0x000ee80000100800 */
[----:B------:R0:W2:Y:S01]  /*abe0*/  @!P0 LDG.E.U8 R96, desc[UR38][R10.64] ;  /* 0x000000260a608981 */ /* 0x0000a2000c1e1100 */
[----:B----4-:R-:W-:-:S04]  /*abf0*/  IADD3 R14, P4, R7, R2, RZ ;  /* 0x00000002070e7210 */ /* 0x010fc80007f9e0ff */
[----:B------:R-:W-:Y:S02]  /*ac00*/  LEA.HI.X.SX32 R15, R7, R0, 0x1, P4 ;  /* 0x00000000070f7211 */ /* 0x000fe400020f0eff */
[----:B------:R-:W1:Y:S01]  /*ac10*/  S2R R7, SR_TID.X ;  /* 0x0000000000077919 */ /* 0x000e620000002100 */
[----:B0-----:R-:W-:Y:S01]  /*ac20*/  IADD3 R10, P3, R16, R2, RZ ;  /* 0x00000002100a7210 */ /* 0x001fe20007f7e0ff */
[----:B------:R-:W-:Y:S02]  /*ac30*/  IMAD.MOV.U32 R11, RZ, RZ, R16 ;  /* 0x000000ffff0b7224 */ /* 0x000fe400078e0010 */
[----:B------:R-:W4:Y:S04]  /*ac40*/  LDL R16, [R1+0x3b0] ;  /* 0x0003b00001107983 */ /* 0x000f280000100800 */
[----:B------:R1:W2:Y:S02]  /*ac50*/  @!P2 LDG.E.U8 R99, desc[UR38][R14.64] ;  /* 0x000000260e63a981 */ /* 0x0002a4000c1e1100 */
[----:B-1----:R-:W-:-:S02]  /*ac60*/  SHF.R.U32.HI R15, RZ, 0x6, R7 ;  /* 0x00000006ff0f7819 */ /* 0x002fc40000011607 */
[----:B------:R-:W5:Y:S01]  /*ac70*/  LDL R7, [R1+0x3b4] ;  /* 0x0003b40001077983 */ /* 0x000f620000100800 */
[----:B------:R-:W-:-:S04]  /*ac80*/  IADD3 R12, P0, R9, R2, RZ ;  /* 0x00000002090c7210 */ /* 0x000fc80007f1e0ff */
[-C--:B------:R-:W-:Y:S02]  /*ac90*/  LEA.HI.X.SX32 R13, R9, R0.reuse, 0x1, P0 ;  /* 0x00000000090d7211 */ /* 0x080fe400000f0eff */
[----:B------:R-:W0:Y:S01]  /*aca0*/  S2R R9, SR_TID.X ;  /* 0x0000000000097919 */ /* 0x000e220000002100 */
[----:B------:R-:W-:Y:S02]  /*acb0*/  PRMT R98, RZ, 0x7610, R98 ;  /* 0x00007610ff627816 */ /* 0x000fe40000000062 */
[----:B------:R-:W-:Y:S02]  /*acc0*/  LEA.HI.X.SX32 R11, R11, R0, 0x1, P3 ;  /* 0x000000000b0b7211 */ /* 0x000fe400018f0eff */
[----:B------:R-:W-:-:S03]  /*acd0*/  SGXT.U32 R15, R15, 0x3 ;  /* 0x000000030f0f781a */ /* 0x000fc60000000000 */
[----:B------:R1:W2:Y:S01]  /*ace0*/  @!P1 LDG.E.U8 R98, desc[UR38][R10.64] ;  /* 0x000000260a629981 */ /* 0x0002a2000c1e1100 */
[----:B------:R-:W-:Y:S02]  /*acf0*/  LOP3.LUT R15, R15, 0x50, RZ, 0xfc, !PT ;  /* 0x000000500f0f7812 */ /* 0x000fe400078efcff */
[----:B------:R-:W-:Y:S02]  /*ad00*/  PRMT R92, RZ, 0x7610, R92 ;  /* 0x00007610ff5c7816 */ /* 0x000fe4000000005c */
[----:B------:R-:W-:-:S04]  /*ad10*/  ISETP.GE.AND P3, PT, R15, UR60, PT ;  /* 0x0000003c0f007c0c */ /* 0x000fc8000bf66270 */
[----:B------:R4:W2:Y:S01]  /*ad20*/  @!P5 LDG.E.U8 R92, desc[UR38][R12.64] ;  /* 0x000000260c5cd981 */ /* 0x0008a2000c1e1100 */
[----:B0-----:R-:W-:-:S04]  /*ad30*/  SHF.R.U32.HI R9, RZ, 0x6, R9 ;  /* 0x00000006ff097819 */ /* 0x001fc80000011609 */
[----:B------:R-:W-:-:S04]  /*ad40*/  SGXT.U32 R9, R9, 0x3 ;  /* 0x000000030909781a */ /* 0x000fc80000000000 */
[C---:B-1----:R-:W-:Y:S02]  /*ad50*/  LOP3.LUT R10, R9.reuse, 0x60, RZ, 0xfc, !PT ;  /* 0x00000060090a7812 */ /* 0x042fe400078efcff */
[----:B------:R-:W-:-:S04]  /*ad60*/  LOP3.LUT R9, R9, 0x70, RZ, 0xfc, !PT ;  /* 0x0000007009097812 */ /* 0x000fc800078efcff */
[----:B------:R-:W-:Y:S02]  /*ad70*/  ISETP.GE.AND P0, PT, R9, UR60, PT ;  /* 0x0000003c09007c0c */ /* 0x000fe4000bf06270 */
[----:B------:R-:W-:Y:S02]  /*ad80*/  LEA.HI R9, R93, 0x78, RZ, 0x1a ;  /* 0x000000785d097811 */ /* 0x000fe400078fd0ff */
[----:B------:R-:W-:Y:S02]  /*ad90*/  PRMT R11, RZ, 0x7610, R11 ;  /* 0x00007610ff0b7816 */ /* 0x000fe4000000000b */
[C---:B------:R-:W-:Y:S01]  /*ada0*/  ISETP.GE.AND P4, PT, R9.reuse, UR60, PT ;  /* 0x0000003c09007c0c */ /* 0x040fe2000bf86270 */
[----:B------:R-:W-:Y:S01]  /*adb0*/  IMAD R9, R9, UR18, RZ ;  /* 0x0000001209097c24 */ /* 0x000fe2000f8e02ff */
[----:B------:R-:W-:Y:S02]  /*adc0*/  ISETP.GE.AND P1, PT, R10, UR60, PT ;  /* 0x0000003c0a007c0c */ /* 0x000fe4000bf26270 */
[----:B------:R-:W-:-:S02]  /*add0*/  PRMT R88, RZ, 0x7610, R88 ;  /* 0x00007610ff587816 */ /* 0x000fc40000000058 */
[----:B------:R-:W-:Y:S02]  /*ade0*/  LEA.HI R10, R93, 0x68, RZ, 0x1a ;  /* 0x000000685d0a7811 */ /* 0x000fe400078fd0ff */
[----:B------:R-:W-:Y:S02]  /*adf0*/  PRMT R23, RZ, 0x7610, R23 ;  /* 0x00007610ff177816 */ /* 0x000fe40000000017 */
[----:B------:R-:W-:Y:S02]  /*ae00*/  PRMT R22, RZ, 0x7610, R22 ;  /* 0x00007610ff167816 */ /* 0x000fe40000000016 */
[----:B------:R-:W-:Y:S02]  /*ae10*/  PRMT R89, RZ, 0x7610, R89 ;  /* 0x00007610ff597816 */ /* 0x000fe40000000059 */
[----:B------:R-:W-:Y:S02]  /*ae20*/  PRMT R90, RZ, 0x7610, R90 ;  /* 0x00007610ff5a7816 */ /* 0x000fe4000000005a */
[----:B---3--:R-:W-:-:S04]  /*ae30*/  IADD3 R14, P2, R17, R2, RZ ;  /* 0x00000002110e7210 */ /* 0x008fc80007f5e0ff */
[----:B------:R-:W-:-:S05]  /*ae40*/  LEA.HI.X.SX32 R15, R17, R0, 0x1, P2 ;  /* 0x00000000110f7211 */ /* 0x000fca00010f0eff */
[----:B------:R5:W3:Y:S01]  /*ae50*/  @!P3 LDG.E.U8 R11, desc[UR38][R14.64] ;  /* 0x000000260e0bb981 */ /* 0x000ae2000c1e1100 */
[----:B----4-:R-:W-:-:S04]  /*ae60*/  IADD3 R12, P2, R16, R2, RZ ;  /* 0x00000002100c7210 */ /* 0x010fc80007f5e0ff */
[----:B------:R-:W-:Y:S02]  /*ae70*/  LEA.HI.X.SX32 R13, R16, R0, 0x1, P2 ;  /* 0x00000000100d7211 */ /* 0x000fe400010f0eff */
[----:B------:R-:W-:-:S03]  /*ae80*/  IADD3 R16, P2, R9, R2, RZ ;  /* 0x0000000209107210 */ /* 0x000fc60007f5e0ff */
[----:B------:R0:W4:Y:S01]  /*ae90*/  @!P1 LDG.E.U8 R22, desc[UR38][R12.64] ;  /* 0x000000260c169981 */ /* 0x000122000c1e1100 */
[----:B------:R-:W-:Y:S02]  /*aea0*/  LEA.HI.X.SX32 R17, R9, R0, 0x1, P2 ;  /* 0x0000000009117211 */ /* 0x000fe400010f0eff */
[----:B------:R-:W-:-:S03]  /*aeb0*/  LEA.HI R9, R93, 0x58, RZ, 0x1a ;  /* 0x000000585d097811 */ /* 0x000fc600078fd0ff */
[----:B------:R-:W4:Y:S01]  /*aec0*/  @!P4 LDG.E.U8 R88, desc[UR38][R16.64] ;  /* 0x000000261058c981 */ /* 0x000f22000c1e1100 */
[C---:B------:R-:W-:Y:S01]  /*aed0*/  ISETP.GE.AND P4, PT, R9.reuse, UR60, PT ;  /* 0x0000003c09007c0c */ /* 0x040fe2000bf86270 */
[----:B------:R-:W-:Y:S01]  /*aee0*/  IMAD R9, R9, UR18, RZ ;  /* 0x0000001209097c24 */ /* 0x000fe2000f8e02ff */
[----:B-----5:R-:W-:-:S04]  /*aef0*/  IADD3 R14, P3, R7, R2, RZ ;  /* 0x00000002070e7210 */ /* 0x020fc80007f7e0ff */
[----:B------:R-:W-:Y:S02]  /*af00*/  LEA.HI.X.SX32 R15, R7, R0, 0x1, P3 ;  /* 0x00000000070f7211 */ /* 0x000fe400018f0eff */
[C---:B------:R-:W-:Y:S01]  /*af10*/  ISETP.GE.AND P3, PT, R10.reuse, UR60, PT ;  /* 0x0000003c0a007c0c */ /* 0x040fe2000bf66270 */
[----:B------:R-:W-:Y:S01]  /*af20*/  IMAD R10, R10, UR18, RZ ;  /* 0x000000120a0a7c24 */ /* 0x000fe2000f8e02ff */
[----:B0-----:R-:W-:Y:S01]  /*af30*/  LEA.HI R13, R93, 0x48, RZ, 0x1a ;  /* 0x000000485d0d7811 */ /* 0x001fe200078fd0ff */
[----:B------:R0:W5:Y:S01]  /*af40*/  @!P0 LDG.E.U8 R23, desc[UR38][R14.64] ;  /* 0x000000260e178981 */ /* 0x000162000c1e1100 */
[-C--:B------:R-:W-:Y:S02]  /*af50*/  IADD3 R12, P2, R9, R2.reuse, RZ ;  /* 0x00000002090c7210 */ /* 0x080fe40007f5e0ff */
[----:B------:R-:W-:Y:S01]  /*af60*/  ISETP.GE.AND P1, PT, R13, UR60, PT ;  /* 0x0000003c0d007c0c */ /* 0x000fe2000bf26270 */
[----:B------:R-:W2:Y:S01]  /*af70*/  LDL R7, [R1+0x37c] ;  /* 0x00037c0001077983 */ /* 0x000ea20000100800 */
[----:B0-----:R-:W-:-:S04]  /*af80*/  IADD3 R14, P0, R10, R2, RZ ;  /* 0x000000020a0e7210 */ /* 0x001fc80007f1e0ff */
[-C--:B------:R-:W-:Y:S01]  /*af90*/  LEA.HI.X.SX32 R15, R10, R0.reuse, 0x1, P0 ;  /* 0x000000000a0f7211 */ /* 0x080fe200000f0eff */
[----:B------:R-:W-:Y:S01]  /*afa0*/  IMAD R10, R13, UR18, RZ ;  /* 0x000000120d0a7c24 */ /* 0x000fe2000f8e02ff */
[----:B------:R-:W-:-:S03]  /*afb0*/  LEA.HI.X.SX32 R13, R9, R0, 0x1, P2 ;  /* 0x00000000090d7211 */ /* 0x000fc600010f0eff */
[----:B------:R-:W4:Y:S04]  /*afc0*/  @!P3 LDG.E.U8 R89, desc[UR38][R14.64] ;  /* 0x000000260e59b981 */ /* 0x000f28000c1e1100 */
[----:B------:R0:W3:Y:S04]  /*afd0*/  @!P4 LDG.E.U8 R90, desc[UR38][R12.64] ;  /* 0x000000260c5ac981 */ /* 0x0000e8000c1e1100 */
[----:B------:R-:W5:Y:S04]  /*afe0*/  LDL R15, [R1+0x380] ;  /* 0x00038000010f7983 */ /* 0x000f680000100800 */
[----:B------:R1:W-:Y:S04]  /*aff0*/  STL [R1+0x45c], R2 ;  /* 0x00045c0201007387 */ /* 0x0003e80000100800 */
[----:B------:R-:W-:Y:S04]  /*b000*/  STL [R1+0x460], R0 ;  /* 0x0004600001007387 */ /* 0x000fe80000100800 */
[----:B------:R-:W2:Y:S01]  /*b010*/  LDL R13, [R1+0xec] ;  /* 0x0000ec00010d7983 */ /* 0x000ea20000100800 */
[----:B------:R-:W-:-:S02]  /*b020*/  IADD3 R16, P3, R10, R2, RZ ;  /* 0x000000020a107210 */ /* 0x000fc40007f7e0ff */
[----:B------:R-:W-:Y:S02]  /*b030*/  PRMT R91, RZ, 0x7610, R91 ;  /* 0x00007610ff5b7816 */ /* 0x000fe4000000005b */
[----:B------:R-:W-:-:S05]  /*b040*/  LEA.HI.X.SX32 R17, R10, R0, 0x1, P3 ;  /* 0x000000000a117211 */ /* 0x000fca00018f0eff */
[----:B------:R-:W4:Y:S01]  /*b050*/  @!P1 LDG.E.U8 R91, desc[UR38][R16.64] ;  /* 0x00000026105b9981 */ /* 0x000f22000c1e1100 */
[----:B------:R-:W-:-:S04]  /*b060*/  LOP3.LUT R93, R93, 0x7f, RZ, 0xc0, !PT ;  /* 0x0000007f5d5d7812 */ /* 0x000fc800078ec0ff */
[C---:B------:R-:W-:Y:S01]  /*b070*/  ISETP.GE.AND P0, PT, R93.reuse, UR60, PT ;  /* 0x0000003c5d007c0c */ /* 0x040fe2000bf06270 */
[----:B------:R-:W-:Y:S01]  /*b080*/  IMAD R93, R93, UR17, RZ ;  /* 0x000000115d5d7c24 */ /* 0x000fe2000f8e02ff */
[----:B-1----:R-:W-:-:S04]  /*b090*/  PRMT R2, RZ, 0x7610, R2 ;  /* 0x00007610ff027816 */ /* 0x002fc80000000002 */
[C---:B------:R-:W-:Y:S02]  /*b0a0*/  IADD3 RZ, P2, R93.reuse, R8, RZ ;  /* 0x000000085dff7210 */ /* 0x040fe40007f5e0ff */
[----:B------:R-:W-:Y:S01]  /*b0b0*/  SHF.R.S32.HI R9, RZ, 0x1f, R93 ;  /* 0x0000001fff097819 */ /* 0x000fe2000001145d */
[----:B0-----:R-:W-:Y:S01]  /*b0c0*/  IMAD.IADD R12, R93, 0x1, R8 ;  /* 0x000000015d0c7824 */ /* 0x001fe200078e0208 */
[----:B------:R-:W-:Y:S03]  /*b0d0*/  BAR.SYNC.DEFER_BLOCKING 0x0 ;  /* 0x0000000000007b1d */ /* 0x000fe60000010000 */
[----:B--2---:R-:W-:-:S05]  /*b0e0*/  IMAD.X R13, R9, 0x1, R13, P2 ;  /* 0x00000001090d7824 */ /* 0x004fca00010e060d */
[----:B------:R-:W2:Y:S01]  /*b0f0*/  @!P0 LDG.E.U8 R2, desc[UR38][R12.64] ;  /* 0x000000260c028981 */ /* 0x000ea2000c1e1100 */
[----:B-----5:R-:W-:Y:S02]  /*b100*/  IADD3 R14, P3, R93, R15, RZ ;  /* 0x0000000f5d0e7210 */ /* 0x020fe40007f7e0ff */
[----:B------:R-:W-:Y:S01]  /*b110*/  PRMT R10, RZ, 0x7610, R10 ;  /* 0x00007610ff0a7816 */ /* 0x000fe2000000000a */
[----:B------:R-:W-:Y:S02]  /*b120*/  STL [R1+0x464], R8 ;  /* 0x0004640801007387 */ /* 0x000fe40000100800 */
[----:B------:R-:W-:Y:S02]  /*b130*/  IMAD.X R15, R9, 0x1, R7, P3 ;  /* 0x00000001090f7824 */ /* 0x000fe400018e0607 */
[----:B------:R-:W5:Y:S04]  /*b140*/  LDL R7, [R1+0x12c] ;  /* 0x00012c0001077983 */ /* 0x000f680000100800 */
[----:B------:R-:W3:Y:S04]  /*b150*/  LDL R13, [R1+0x4] ;  /* 0x00000400010d7983 */ /* 0x000ee80000100800 */
[----:B------:R0:W4:Y:S04]  /*b160*/  @!P0 LDG.E.U8 R10, desc[UR38][R14.64] ;  /* 0x000000260e0a8981 */ /* 0x000128000c1e1100 */
[----:B--2---:R-:W-:Y:S04]  /*b170*/  STL [R1+0x474], R2 ;  /* 0x0004740201007387 */ /* 0x004fe80000100800 */
[----:B------:R-:W2:Y:S04]  /*b180*/  LDL R14, [R1+0x120] ;  /* 0x00012000010e7983 */ /* 0x000ea80000100800 */
[----:B------:R-:W5:Y:S01]  /*b190*/  LDL R15, [R1+0x8] ;  /* 0x00000800010f7983 */ /* 0x000f620000100800 */
[C---:B---3--:R-:W-:Y:S01]  /*b1a0*/  IADD3 RZ, P1, R93.reuse, R13, RZ ;  /* 0x0000000d5dff7210 */ /* 0x048fe20007f3e0ff */
[----:B------:R-:W-:-:S04]  /*b1b0*/  IMAD.IADD R12, R93, 0x1, R13 ;  /* 0x000000015d0c7824 */ /* 0x000fc800078e020d */
[----:B--2---:R-:W-:Y:S01]  /*b1c0*/  IMAD.X R13, R9, 0x1, R14, P1 ;  /* 0x00000001090d7824 */ /* 0x004fe200008e060e */
[C---:B-----5:R-:W-:Y:S01]  /*b1d0*/  IADD3 RZ, P2, R93.reuse, R15, RZ ;  /* 0x0000000f5dff7210 */ /* 0x060fe20007f5e0ff */
[----:B0-----:R-:W-:Y:S02]  /*b1e0*/  IMAD.IADD R14, R93, 0x1, R15 ;  /* 0x000000015d0e7824 */ /* 0x001fe400078e020f */
[----:B------:R-:W2:Y:S01]  /*b1f0*/  LDL R15, [R1+0x124] ;  /* 0x00012400010f7983 */ /* 0x000ea20000100800 */
[----:B------:R-:W-:Y:S02]  /*b200*/  PRMT R112, RZ, 0x7610, R112 ;  /* 0x00007610ff707816 */ /* 0x000fe40000000070 */
[----:B------:R-:W-:-:S06]  /*b210*/  PRMT R109, RZ, 0x7610, R109 ;  /* 0x00007610ff6d7816 */ /* 0x000fcc000000006d */
[----:B------:R0:W3:Y:S04]  /*b220*/  @!P0 LDG.E.U8 R109, desc[UR38][R12.64] ;  /* 0x000000260c6d8981 */ /* 0x0000e8000c1e1100 */
[----:B------:R-:W5:Y:S01]  /*b230*/  LDL R13, [R1+0xc] ;  /* 0x00000c00010d7983 */ /* 0x000f620000100800 */
[----:B--2---:R-:W-:-:S05]  /*b240*/  IMAD.X R15, R9, 0x1, R15, P2 ;  /* 0x00000001090f7824 */ /* 0x004fca00010e060f */
[----:B------:R-:W2:Y:S04]  /*b250*/  @!P0 LDG.E.U8 R112, desc[UR38][R14.64] ;  /* 0x000000260e708981 */ /* 0x000ea8000c1e1100 */
[----:B--2---:R1:W-:Y:S04]  /*b260*/  STL [R1+0xe8], R112 ;  /* 0x0000e87001007387 */ /* 0x0043e80000100800 */
[----:B-1----:R-:W2:Y:S04]  /*b270*/  LDL.LU R112, [R1+0x4f4] ;  /* 0x0004f40001707983 */ /* 0x002ea80000300800 */
[----:B------:R-:W4:Y:S04]  /*b280*/  LDL R15, [R1+0x10] ;  /* 0x00001000010f7983 */ /* 0x000f280000100800 */
[----:B------:R-:W3:Y:S01]  /*b290*/  LDL R14, [R1+0x128] ;  /* 0x00012800010e7983 */ /* 0x000ee20000100800 */
[C---:B-----5:R-:W-:Y:S01]  /*b2a0*/  IADD3 RZ, P1, R93.reuse, R13, RZ ;  /* 0x0000000d5dff7210 */ /* 0x060fe20007f3e0ff */
[----:B0-----:R-:W-:Y:S01]  /*b2b0*/  IMAD.IADD R12, R93, 0x1, R13 ;  /* 0x000000015d0c7824 */ /* 0x001fe200078e020d */
[----:B------:R-:W-:-:S02]  /*b2c0*/  PRMT R19, RZ, 0x7610, R19 ;  /* 0x00007610ff137816 */ /* 0x000fc40000000013 */
[----:B----4-:R-:W-:Y:S01]  /*b2d0*/  IADD3 RZ, P2, R93, R15, RZ ;  /* 0x0000000f5dff7210 */ /* 0x010fe20007f5e0ff */
[----:B---3--:R-:W-:Y:S02]  /*b2e0*/  IMAD.X R13, R9, 0x1, R14, P1 ;  /* 0x00000001090d7824 */ /* 0x008fe400008e060e */
[----:B------:R-:W-:Y:S02]  /*b2f0*/  IMAD.IADD R14, R93, 0x1, R15 ;  /* 0x000000015d0e7824 */ /* 0x000fe400078e020f */
[----:B------:R-:W-:Y:S01]  /*b300*/  IMAD.X R15, R9, 0x1, R7, P2 ;  /* 0x00000001090f7824 */ /* 0x000fe200010e0607 */
[----:B------:R-:W-:Y:S01]  /*b310*/  PRMT R110, RZ, 0x7610, R110 ;  /* 0x00007610ff6e7816 */ /* 0x000fe2000000006e */
[----:B------:R-:W3:Y:S04]  /*b320*/  LDL R7, [R1+0x13c] ;  /* 0x00013c0001077983 */ /* 0x000ee80000100800 */
[----:B------:R-:W4:Y:S04]  /*b330*/  @!P0 LDG.E.U8 R19, desc[UR38][R14.64] ;  /* 0x000000260e138981 */ /* 0x000f28000c1e1100 */
[----:B------:R0:W5:Y:S04]  /*b340*/  @!P0 LDG.E.U8 R110, desc[UR38][R12.64] ;  /* 0x000000260c6e8981 */ /* 0x000168000c1e1100 */
[----:B------:R-:W2:Y:S04]  /*b350*/  LDL R13, [R1+0x1c] ;  /* 0x00001c00010d7983 */ /* 0x000ea80000100800 */
[----:B----4-:R1:W-:Y:S04]  /*b360*/  STL [R1+0xe4], R19 ;  /* 0x0000e41301007387 */ /* 0x0103e80000100800 */
[----:B-1----:R-:W4:Y:S04]  /*b370*/  LDL.LU R19, [R1+0x4f0] ;  /* 0x0004f00001137983 */ /* 0x002f280000300800 */
[----:B------:R-:W3:Y:S04]  /*b380*/  LDL R14, [R1+0x130] ;  /* 0x00013000010e7983 */ /* 0x000ee80000100800 */
[----:B------:R-:W5:Y:S01]  /*b390*/  LDL R15, [R1+0x20] ;  /* 0x00002000010f7983 */ /* 0x000f620000100800 */
[C---:B--2---:R-:W-:Y:S01]  /*b3a0*/  IADD3 RZ, P1, R93.reuse, R13, RZ ;  /* 0x0000000d5dff7210 */ /* 0x044fe20007f3e0ff */
[----:B0-----:R-:W-:-:S04]  /*b3b0*/  IMAD.IADD R12, R93, 0x1, R13 ;  /* 0x000000015d0c7824 */ /* 0x001fc800078e020d */
[----:B---3--:R-:W-:Y:S01]  /*b3c0*/  IMAD.X R13, R9, 0x1, R14, P1 ;  /* 0x00000001090d7824 */ /* 0x008fe200008e060e */
[C---:B-----5:R-:W-:Y:S01]  /*b3d0*/  IADD3 RZ, P2, R93.reuse, R15, RZ ;  /* 0x0000000f5dff7210 */ /* 0x060fe20007f5e0ff */
[----:B------:R-:W-:Y:S02]  /*b3e0*/  IMAD.IADD R14, R93, 0x1, R15 ;  /* 0x000000015d0e7824 */ /* 0x000fe400078e020f */
        /* <DEDUP_REMOVED lines=46> */
[----:B------:R-:W-:Y:S01]  /*b6d0*/  PRMT R103, RZ, 0x7610, R103 ;  /* 0x00007610ff677816 */ /* 0x000fe20000000067 */
[----:B----4-:R-:W-:Y:S01]  /*b6e0*/  IMAD.X R13, R9, 0x1, R14, P1 ;  /* 0x00000001090d7824 */ /* 0x010fe200008e060e */
[C---:B---3--:R-:W-:Y:S01]  /*b6f0*/  IADD3 RZ, P2, R93.reuse, R15, RZ ;  /* 0x0000000f5dff7210 */ /* 0x048fe20007f5e0ff */
[----:B------:R-:W-:-:S03]  /*b700*/  IMAD.IADD R14, R93, 0x1, R15 ;  /* 0x000000015d0e7824 */ /* 0x000fc600078e020f */
[----:B------:R0:W3:Y:S01]  /*b710*/  @!P0 LDG.E.U8 R111, desc[UR38][R12.64] ;  /* 0x000000260c6f8981 */ /* 0x0000e2000c1e1100 */
[----:B------:R-:W-:-:S03]  /*b720*/  IMAD.X R15, R9, 0x1, R7, P2 ;  /* 0x00000001090f7824 */ /* 0x000fc600010e0607 */
[----:B------:R-:W4:Y:S04]  /*b730*/  LDL R7, [R1+0x158] ;  /* 0x0001580001077983 */ /* 0x000f280000100800 */
[----:B------:R-:W5:Y:S04]  /*b740*/  @!P0 LDG.E.U8 R103, desc[UR38][R14.64] ;  /* 0x000000260e678981 */ /* 0x000f68000c1e1100 */
[----:B------:R-:W2:Y:S04]  /*b750*/  LDL R13, [R1+0x3c] ;  /* 0x00003c00010d7983 */ /* 0x000ea80000100800 */
[----:B------:R-:W3:Y:S04]  /*b760*/  LDL R14, [R1+0x150] ;  /* 0x00015000010e7983 */ /* 0x000ee80000100800 */
[----:B------:R-:W4:Y:S01]  /*b770*/  LDL R15, [R1+0x40] ;  /* 0x00004000010f7983 */ /* 0x000f220000100800 */
[C---:B--2---:R-:W-:Y:S01]  /*b780*/  IADD3 RZ, P1, R93.reuse, R13, RZ ;  /* 0x0000000d5dff7210 */ /* 0x044fe20007f3e0ff */
[----:B0-----:R-:W-:-:S02]  /*b790*/  IMAD.IADD R12, R93, 0x1, R13 ;  /* 0x000000015d0c7824 */ /* 0x001fc400078e020d */
[----:B-----5:R0:W-:Y:S02]  /*b7a0*/  STL [R1+0xd4], R103 ;  /* 0x0000d46701007387 */ /* 0x0201e40000100800 */
[----:B---3--:R-:W-:Y:S01]  /*b7b0*/  IMAD.X R13, R9, 0x1, R14, P1 ;  /* 0x00000001090d7824 */ /* 0x008fe200008e060e */
[C---:B----4-:R-:W-:Y:S01]  /*b7c0*/  IADD3 RZ, P2, R93.reuse, R15, RZ ;  /* 0x0000000f5dff7210 */ /* 0x050fe20007f5e0ff */
[----:B------:R-:W-:Y:S01]  /*b7d0*/  IMAD.IADD R14, R93, 0x1, R15 ;  /* 0x000000015d0e7824 */ /* 0x000fe200078e020f */
[----:B------:R-:W-:Y:S01]  /*b7e0*/  PRMT R118, RZ, 0x7610, R118 ;  /* 0x00007610ff767816 */ /* 0x000fe20000000076 */
[----:B------:R-:W2:Y:S01]  /*b7f0*/  LDL R15, [R1+0x154] ;  /* 0x00015400010f7983 */ /* 0x000ea20000100800 */
[----:B------:R-:W-:Y:S02]  /*b800*/  PRMT R6, RZ, 0x7610, R6 ;  /* 0x00007610ff067816 */ /* 0x000fe40000000006 */
[----:B------:R-:W-:Y:S01]  /*b810*/  PRMT R21, RZ, 0x7610, R21 ;  /* 0x00007610ff157816 */ /* 0x000fe20000000015 */
[----:B0-----:R-:W3:Y:S04]  /*b820*/  LDL R103, [R1+0x160] ;  /* 0x0001600001677983 */ /* 0x001ee80000100800 */
[----:B------:R0:W4:Y:S04]  /*b830*/  @!P0 LDG.E.U8 R118, desc[UR38][R12.64] ;  /* 0x000000260c768981 */ /* 0x000128000c1e1100 */
[----:B------:R-:W5:Y:S01]  /*b840*/  LDL R13, [R1+0x44] ;  /* 0x00004400010d7983 */ /* 0x000f620000100800 */
[----:B--2---:R-:W-:-:S05]  /*b850*/  IMAD.X R15, R9, 0x1, R15, P2 ;  /* 0x00000001090f7824 */ /* 0x004fca00010e060f */
[----:B------:R-:W2:Y:S04]  /*b860*/  @!P0 LDG.E.U8 R6, desc[UR38][R14.64] ;  /* 0x000000260e068981 */ /* 0x000ea8000c1e1100 */
[----:B------:R-:W3:Y:S01]  /*b870*/  LDL R15, [R1+0x4c] ;  /* 0x00004c00010f7983 */ /* 0x000ee20000100800 */
[C---:B-----5:R-:W-:Y:S01]  /*b880*/  IADD3 RZ, P1, R93.reuse, R13, RZ ;  /* 0x0000000d5dff7210 */ /* 0x060fe20007f3e0ff */
[----:B0-----:R-:W-:-:S04]  /*b890*/  IMAD.IADD R12, R93, 0x1, R13 ;  /* 0x000000015d0c7824 */ /* 0x001fc800078e020d */
[----:B------:R-:W-:-:S05]  /*b8a0*/  IMAD.X R13, R9, 0x1, R7, P1 ;  /* 0x00000001090d7824 */ /* 0x000fca00008e0607 */
[----:B------:R0:W5:Y:S04]  /*b8b0*/  @!P0 LDG.E.U8 R21, desc[UR38][R12.64] ;  /* 0x000000260c158981 */ /* 0x000168000c1e1100 */
[----:B--2---:R1:W-:Y:S04]  /*b8c0*/  STL [R1+0xd0], R6 ;  /* 0x0000d00601007387 */ /* 0x0043e80000100800 */
[----:B------:R-:W2:Y:S01]  /*b8d0*/  LDL R13, [R1+0x50] ;  /* 0x00005000010d7983 */ /* 0x000ea20000100800 */
[----:B------:R-:W-:-:S03]  /*b8e0*/  PRMT R5, RZ, 0x7610, R5 ;  /* 0x00007610ff057816 */ /* 0x000fc60000000005 */
[----:B------:R-:W4:Y:S04]  /*b8f0*/  LDL R7, [R1+0x58] ;  /* 0x0000580001077983 */ /* 0x000f280000100800 */
[----:B-1----:R-:W5:Y:S01]  /*b900*/  LDL R6, [R1+0x54] ;  /* 0x0000540001067983 */ /* 0x002f620000100800 */
[C---:B--2---:R-:W-:Y:S01]  /*b910*/  IADD3 RZ, P1, R93.reuse, R13, RZ ;  /* 0x0000000d5dff7210 */ /* 0x044fe20007f3e0ff */
[C---:B0-----:R-:W-:Y:S02]  /*b920*/  IMAD.IADD R12, R93.reuse, 0x1, R13 ;  /* 0x000000015d0c7824 */ /* 0x041fe400078e020d */
[----:B------:R-:W2:Y:S01]  /*b930*/  LDL R13, [R1+0x164] ;  /* 0x00016400010d7983 */ /* 0x000ea20000100800 */
[----:B---3--:R-:W-:Y:S01]  /*b940*/  IADD3 RZ, P2, R93, R15, RZ ;  /* 0x0000000f5dff7210 */ /* 0x008fe20007f5e0ff */
[----:B--2---:R-:W-:-:S05]  /*b950*/  IMAD.X R13, R9, 0x1, R13, P1 ;  /* 0x00000001090d7824 */ /* 0x004fca00008e060d */
[----:B------:R0:W2:Y:S01]  /*b960*/  @!P0 LDG.E.U8 R5, desc[UR38][R12.64] ;  /* 0x000000260c058981 */ /* 0x0000a2000c1e1100 */
[----:B------:R-:W-:Y:S02]  /*b970*/  IMAD.IADD R14, R93, 0x1, R15 ;  /* 0x000000015d0e7824 */ /* 0x000fe400078e020f */
[----:B------:R-:W-:Y:S02]  /*b980*/  IMAD.X R15, R9, 0x1, R103, P2 ;  /* 0x00000001090f7824 */ /* 0x000fe400010e0667 */
[----:B------:R-:W3:Y:S01]  /*b990*/  LDL R103, [R1+0x170] ;  /* 0x0001700001677983 */ /* 0x000ee20000100800 */
[C---:B-----5:R-:W-:Y:S01]  /*b9a0*/  IADD3 RZ, P1, R93.reuse, R6, RZ ;  /* 0x000000065dff7210 */ /* 0x060fe20007f3e0ff */
[----:B0-----:R-:W-:Y:S02]  /*b9b0*/  IMAD.IADD R12, R93, 0x1, R6 ;  /* 0x000000015d0c7824 */ /* 0x001fe400078e0206 */
[----:B--2---:R0:W-:Y:S04]  /*b9c0*/  STL [R1+0xcc], R5 ;  /* 0x0000cc0501007387 */ /* 0x0041e80000100800 */
[----:B0-----:R-:W2:Y:S04]  /*b9d0*/  LDL.LU R5, [R1+0x4e0] ;  /* 0x0004e00001057983 */ /* 0x001ea80000300800 */
[----:B------:R-:W5:Y:S04]  /*b9e0*/  LDL.LU R6, [R1+0x4dc] ;  /* 0x0004dc0001067983 */ /* 0x000f680000300800 */
[----:B------:R-:W4:Y:S01]  /*b9f0*/  LDL R13, [R1+0x168] ;  /* 0x00016800010d7983 */ /* 0x000f220000100800 */
[----:B------:R-:W-:Y:S01]  /*ba00*/  PRMT R20, RZ, 0x7610, R20 ;  /* 0x00007610ff147816 */ /* 0x000fe20000000014 */
[----:B----4-:R-:W-:Y:S01]  /*ba10*/  IMAD.X R13, R9, 0x1, R13, P1 ;  /* 0x00000001090d7824 */ /* 0x010fe200008e060d */
[----:B------:R-:W-:-:S04]  /*ba20*/  IADD3 RZ, P1, R93, R7, RZ ;  /* 0x000000075dff7210 */ /* 0x000fc80007f3e0ff */
[----:B------:R0:W4:Y:S02]  /*ba30*/  @!P0 LDG.E.U8 R20, desc[UR38][R12.64] ;  /* 0x000000260c148981 */ /* 0x000124000c1e1100 */
[----:B0-----:R-:W-:Y:S02]  /*ba40*/  IMAD.IADD R12, R93, 0x1, R7 ;  /* 0x000000015d0c7824 */ /* 0x001fe400078e0207 */
[----:B------:R-:W4:Y:S04]  /*ba50*/  LDL.LU R7, [R1+0x4d8] ;  /* 0x0004d80001077983 */ /* 0x000f280000300800 */
[----:B------:R-:W3:Y:S01]  /*ba60*/  LDL R13, [R1+0x16c] ;  /* 0x00016c00010d7983 */ /* 0x000ee20000100800 */
[----:B------:R-:W-:Y:S01]  /*ba70*/  PRMT R117, RZ, 0x7610, R117 ;  /* 0x00007610ff757816 */ /* 0x000fe20000000075 */
[----:B---3--:R-:W-:-:S05]  /*ba80*/  IMAD.X R13, R9, 0x1, R13, P1 ;  /* 0x00000001090d7824 */ /* 0x008fca00008e060d */
[----:B------:R-:W3:Y:S04]  /*ba90*/  @!P0 LDG.E.U8 R117, desc[UR38][R12.64] ;  /* 0x000000260c758981 */ /* 0x000ee8000c1e1100 */
[----:B---3--:R0:W-:Y:S04]  /*baa0*/  STL [R1+0xc8], R117 ;  /* 0x0000c87501007387 */ /* 0x0081e80000100800 */
[----:B0-----:R-:W3:Y:S04]  /*bab0*/  LDL.LU R117, [R1+0x4d4] ;  /* 0x0004d40001757983 */ /* 0x001ee80000300800 */
[----:B------:R-:W2:Y:S01]  /*bac0*/  LDL R13, [R1+0x5c] ;  /* 0x00005c00010d7983 */ /* 0x000ea20000100800 */
[----:B------:R-:W-:-:S02]  /*bad0*/  PRMT R116, RZ, 0x7610, R116 ;  /* 0x00007610ff747816 */ /* 0x000fc40000000074 */
[C---:B--2---:R-:W-:Y:S01]  /*bae0*/  IADD3 RZ, P1, R93.reuse, R13, RZ ;  /* 0x0000000d5dff7210 */ /* 0x044fe20007f3e0ff */
[----:B------:R-:W-:-:S04]  /*baf0*/  IMAD.IADD R12, R93, 0x1, R13 ;  /* 0x000000015d0c7824 */ /* 0x000fc800078e020d */
[----:B------:R-:W-:Y:S01]  /*bb00*/  IMAD.X R13, R9, 0x1, R103, P1 ;  /* 0x00000001090d7824 */ /* 0x000fe200008e0667 */
[----:B------:R-:W-:Y:S01]  /*bb10*/  PRMT R121, RZ, 0x7610, R121 ;  /* 0x00007610ff797816 */ /* 0x000fe20000000079 */
[----:B------:R-:W2:Y:S04]  /*bb20*/  LDL R103, [R1+0x180] ;  /* 0x0001800001677983 */ /* 0x000ea80000100800 */
[----:B------:R0:W3:Y:S04]  /*bb30*/  @!P0 LDG.E.U8 R116, desc[UR38][R12.64] ;  /* 0x000000260c748981 */ /* 0x0000e8000c1e1100 */
[----:B------:R-:W5:Y:S02]  /*bb40*/  LDL R13, [R1+0x60] ;  /* 0x00006000010d7983 */ /* 0x000f640000100800 */
[C---:B-----5:R-:W-:Y:S01]  /*bb50*/  IADD3 RZ, P1, R93.reuse, R13, RZ ;  /* 0x0000000d5dff7210 */ /* 0x060fe20007f3e0ff */
[----:B0-----:R-:W-:-:S02]  /*bb60*/  IMAD.IADD R12, R93, 0x1, R13 ;  /* 0x000000015d0c7824 */ /* 0x001fc400078e020d */
[----:B------:R-:W5:Y:S02]  /*bb70*/  LDL R13, [R1+0x174] ;  /* 0x00017400010d7983 */ /* 0x000f640000100800 */
[----:B-----5:R-:W-:-:S05]  /*bb80*/  IMAD.X R13, R9, 0x1, R13, P1 ;  /* 0x00000001090d7824 */ /* 0x020fca00008e060d */
[----:B------:R-:W5:Y:S04]  /*bb90*/  @!P0 LDG.E.U8 R121, desc[UR38][R12.64] ;  /* 0x000000260c798981 */ /* 0x000f68000c1e1100 */
[----:B-----5:R0:W-:Y:S04]  /*bba0*/  STL [R1+0xc4], R121 ;  /* 0x0000c47901007387 */ /* 0x0201e80000100800 */
[----:B0-----:R-:W5:Y:S04]  /*bbb0*/  LDL.LU R121, [R1+0x4d0] ;  /* 0x0004d00001797983 */ /* 0x001f680000300800 */
[----:B------:R-:W4:Y:S02]  /*bbc0*/  LDL R13, [R1+0x64] ;  /* 0x00006400010d7983 */ /* 0x000f240000100800 */
[C---:B----4-:R-:W-:Y:S01]  /*bbd0*/  IADD3 RZ, P1, R93.reuse, R13, RZ ;  /* 0x0000000d5dff7210 */ /* 0x050fe20007f3e0ff */
[----:B------:R-:W-:-:S02]  /*bbe0*/  IMAD.IADD R12, R93, 0x1, R13 ;  /* 0x000000015d0c7824 */ /* 0x000fc400078e020d */
[----:B------:R-:W4:Y:S01]  /*bbf0*/  LDL R13, [R1+0x178] ;  /* 0x00017800010d7983 */ /* 0x000f220000100800 */
[----:B------:R-:W-:Y:S01]  /*bc00*/  PRMT R115, RZ, 0x7610, R115 ;  /* 0x00007610ff737816 */ /* 0x000fe20000000073 */
[----:B----4-:R-:W-:-:S05]  /*bc10*/  IMAD.X R13, R9, 0x1, R13, P1 ;  /* 0x00000001090d7824 */ /* 0x010fca00008e060d */
[----:B------:R0:W4:Y:S04]  /*bc20*/  @!P0 LDG.E.U8 R115, desc[UR38][R12.64] ;  /* 0x000000260c738981 */ /* 0x000128000c1e1100 */
[----:B------:R-:W2:Y:S02]  /*bc30*/  LDL R13, [R1+0x68] ;  /* 0x00006800010d7983 */ /* 0x000ea40000100800 */
[C---:B--2---:R-:W-:Y:S01]  /*bc40*/  IADD3 RZ, P1, R93.reuse, R13, RZ ;  /* 0x0000000d5dff7210 */ /* 0x044fe20007f3e0ff */
[----:B0-----:R-:W-:Y:S02]  /*bc50*/  IMAD.IADD R12, R93, 0x1, R13 ;  /* 0x000000015d0c7824 */ /* 0x001fe400078e020d */
[----:B------:R-:W2:Y:S01]  /*bc60*/  LDL R13, [R1+0x17c] ;  /* 0x00017c00010d7983 */ /* 0x000ea20000100800 */
[----:B------:R-:W-:Y:S01]  /*bc70*/  PRMT R122, RZ, 0x7610, R122 ;  /* 0x00007610ff7a7816 */ /* 0x000fe2000000007a */
[----:B--2---:R-:W-:-:S05]  /*bc80*/  IMAD.X R13, R9, 0x1, R13, P1 ;  /* 0x00000001090d7824 */ /* 0x004fca00008e060d */
[----:B------:R-:W2:Y:S04]  /*bc90*/  @!P0 LDG.E.U8 R122, desc[UR38][R12.64] ;  /* 0x000000260c7a8981 */ /* 0x000ea8000c1e1100 */
[----:B--2---:R0:W-:Y:S04]  /*bca0*/  STL [R1+0xc0], R122 ;  /* 0x0000c07a01007387 */ /* 0x0041e80000100800 */
[----:B0-----:R-:W2:Y:S04]  /*bcb0*/  LDL.LU R122, [R1+0x4cc] ;  /* 0x0004cc00017a7983 */ /* 0x001ea80000300800 */
[----:B------:R-:W3:Y:S01]  /*bcc0*/  LDL R13, [R1+0x6c] ;  /* 0x00006c00010d7983 */ /* 0x000ee20000100800 */
[----:B------:R-:W-:-:S02]  /*bcd0*/  PRMT R114, RZ, 0x7610, R114 ;  /* 0x00007610ff727816 */ /* 0x000fc40000000072 */
[C---:B---3--:R-:W-:Y:S01]  /*bce0*/  IADD3 RZ, P1, R93.reuse, R13, RZ ;  /* 0x0000000d5dff7210 */ /* 0x048fe20007f3e0ff */
[----:B------:R-:W-:-:S04]  /*bcf0*/  IMAD.IADD R12, R93, 0x1, R13 ;  /* 0x000000015d0c7824 */ /* 0x000fc800078e020d */
[----:B------:R-:W-:Y:S01]  /*bd00*/  IMAD.X R13, R9, 0x1, R103, P1 ;  /* 0x00000001090d7824 */ /* 0x000fe200008e0667 */
[----:B------:R-:W-:Y:S01]  /*bd10*/  PRMT R123, RZ, 0x7610, R123 ;  /* 0x00007610ff7b7816 */ /* 0x000fe2000000007b */
[----:B------:R-:W3:Y:S04]  /*bd20*/  LDL R103, [R1+0x190] ;  /* 0x0001900001677983 */ /* 0x000ee80000100800 */
[----:B------:R0:W4:Y:S04]  /*bd30*/  @!P0 LDG.E.U8 R114, desc[UR38][R12.64] ;  /* 0x000000260c728981 */ /* 0x000128000c1e1100 */
        /* <DEDUP_REMOVED lines=8> */
[----:B------:R-:W2:Y:S02]  /*bdc0*/  LDL R13, [R1+0x74] ;  /* 0x00007400010d7983 */ /* 0x000ea40000100800 */
[C---:B--2---:R-:W-:Y:S01]  /*bdd0*/  IADD3 RZ, P1, R93.reuse, R13, RZ ;  /* 0x0000000d5dff7210 */ /* 0x044fe20007f3e0ff */
[----:B------:R-:W-:-:S02]  /*bde0*/  IMAD.IADD R12, R93, 0x1, R13 ;  /* 0x000000015d0c7824 */ /* 0x000fc400078e020d */
[----:B------:R-:W2:Y:S01]  /*bdf0*/  LDL R13, [R1+0x188] ;  /* 0x00018800010d7983 */ /* 0x000ea20000100800 */
[----:B------:R-:W-:Y:S01]  /*be00*/  PRMT R113, RZ, 0x7610, R113 ;  /* 0x00007610ff717816 */ /* 0x000fe20000000071 */
[----:B--2---:R-:W-:-:S05]  /*be10*/  IMAD.X R13, R9, 0x1, R13, P1 ;  /* 0x00000001090d7824 */ /* 0x004fca00008e060d */
[----:B------:R0:W2:Y:S04]  /*be20*/  @!P0 LDG.E.U8 R113, desc[UR38][R12.64] ;  /* 0x000000260c718981 */ /* 0x0000a8000c1e1100 */
[----:B------:R-:W3:Y:S02]  /*be30*/  LDL R13, [R1+0x78] ;  /* 0x00007800010d7983 */ /* 0x000ee40000100800 */
[C---:B---3--:R-:W-:Y:S01]  /*be40*/  IADD3 RZ, P1, R93.reuse, R13, RZ ;  /* 0x0000000d5dff7210 */ /* 0x048fe20007f3e0ff */
[----:B0-----:R-:W-:Y:S02]  /*be50*/  IMAD.IADD R12, R93, 0x1, R13 ;  /* 0x000000015d0c7824 */ /* 0x001fe400078e020d */
[----:B------:R-:W3:Y:S01]  /*be60*/  LDL R13, [R1+0x18c] ;  /* 0x00018c00010d7983 */ /* 0x000ee20000100800 */
[----:B------:R-:W-:Y:S01]  /*be70*/  PRMT R124, RZ, 0x7610, R124 ;  /* 0x00007610ff7c7816 */ /* 0x000fe2000000007c */
[----:B---3--:R-:W-:-:S05]  /*be80*/  IMAD.X R13, R9, 0x1, R13, P1 ;  /* 0x00000001090d7824 */ /* 0x008fca00008e060d */
[----:B------:R-:W3:Y:S04]  /*be90*/  @!P0 LDG.E.U8 R124, desc[UR38][R12.64] ;  /* 0x000000260c7c8981 */ /* 0x000ee8000c1e1100 */
[----:B---3--:R0:W-:Y:S04]  /*bea0*/  STL [R1+0xb8], R124 ;  /* 0x0000b87c01007387 */ /* 0x0081e80000100800 */
[----:B0-----:R-:W3:Y:S04]  /*beb0*/  LDL.LU R124, [R1+0x4c4] ;  /* 0x0004c400017c7983 */ /* 0x001ee80000300800 */
[----:B------:R-:W4:Y:S01]  /*bec0*/  LDL R13, [R1+0x7c] ;  /* 0x00007c00010d7983 */ /* 0x000f220000100800 */
[----:B------:R-:W-:-:S02]  /*bed0*/  PRMT R112, RZ, 0x7610, R112 ;  /* 0x00007610ff707816 */ /* 0x000fc40000000070 */
[C---:B----4-:R-:W-:Y:S01]  /*bee0*/  IADD3 RZ, P1, R93.reuse, R13, RZ ;  /* 0x0000000d5dff7210 */ /* 0x050fe20007f3e0ff */
[----:B------:R-:W-:-:S04]  /*bef0*/  IMAD.IADD R12, R93, 0x1, R13 ;  /* 0x000000015d0c7824 */ /* 0x000fc800078e020d */
[----:B------:R-:W-:Y:S01]  /*bf00*/  IMAD.X R13, R9, 0x1, R103, P1 ;  /* 0x00000001090d7824 */ /* 0x000fe200008e0667 */
[----:B------:R-:W-:Y:S01]  /*bf10*/  PRMT R125, RZ, 0x7610, R125 ;  /* 0x00007610ff7d7816 */ /* 0x000fe2000000007d */
[----:B------:R-:W4:Y:S04]  /*bf20*/  LDL R103, [R1+0x1a0] ;  /* 0x0001a00001677983 */ /* 0x000f280000100800 */
[----:B------:R0:W2:Y:S04]  /*bf30*/  @!P0 LDG.E.U8 R112, desc[UR38][R12.64] ;  /* 0x000000260c708981 */ /* 0x0000a8000c1e1100 */
        /* <DEDUP_REMOVED lines=8> */
[----:B------:R-:W3:Y:S02]  /*bfc0*/  LDL R13, [R1+0x84] ;  /* 0x00008400010d7983 */ /* 0x000ee40000100800 */
[C---:B---3--:R-:W-:Y:S01]  /*bfd0*/  IADD3 RZ, P1, R93.reuse, R13, RZ ;  /* 0x0000000d5dff7210 */ /* 0x048fe20007f3e0ff */
[----:B------:R-:W-:-:S02]  /*bfe0*/  IMAD.IADD R12, R93, 0x1, R13 ;  /* 0x000000015d0c7824 */ /* 0x000fc400078e020d */
[----:B------:R-:W3:Y:S01]  /*bff0*/  LDL R13, [R1+0x198] ;  /* 0x00019800010d7983 */ /* 0x000ee20000100800 */
[----:B------:R-:W-:Y:S01]  /*c000*/  PRMT R19, RZ, 0x7610, R19 ;  /* 0x00007610ff137816 */ /* 0x000fe20000000013 */
[----:B---3--:R-:W-:-:S05]  /*c010*/  IMAD.X R13, R9, 0x1, R13, P1 ;  /* 0x00000001090d7824 */ /* 0x008fca00008e060d */
[----:B------:R0:W3:Y:S04]  /*c020*/  @!P0 LDG.E.U8 R19, desc[UR38][R12.64] ;  /* 0x000000260c138981 */ /* 0x0000e8000c1e1100 */
[----:B------:R-:W4:Y:S02]  /*c030*/  LDL R13, [R1+0x88] ;  /* 0x00008800010d7983 */ /* 0x000f240000100800 */
[C---:B----4-:R-:W-:Y:S01]  /*c040*/  IADD3 RZ, P1, R93.reuse, R13, RZ ;  /* 0x0000000d5dff7210 */ /* 0x050fe20007f3e0ff */
[----:B0-----:R-:W-:Y:S02]  /*c050*/  IMAD.IADD R12, R93, 0x1, R13 ;  /* 0x000000015d0c7824 */ /* 0x001fe400078e020d */
[----:B------:R-:W4:Y:S01]  /*c060*/  LDL R13, [R1+0x19c] ;  /* 0x00019c00010d7983 */ /* 0x000f220000100800 */
[----:B------:R-:W-:Y:S01]  /*c070*/  PRMT R106, RZ, 0x7610, R106 ;  /* 0x00007610ff6a7816 */ /* 0x000fe2000000006a */
[----:B----4-:R-:W-:-:S05]  /*c080*/  IMAD.X R13, R9, 0x1, R13, P1 ;  /* 0x00000001090d7824 */ /* 0x010fca00008e060d */
[----:B------:R-:W4:Y:S04]  /*c090*/  @!P0 LDG.E.U8 R106, desc[UR38][R12.64] ;  /* 0x000000260c6a8981 */ /* 0x000f28000c1e1100 */
[----:B----4-:R0:W-:Y:S04]  /*c0a0*/  STL [R1+0xb0], R106 ;  /* 0x0000b06a01007387 */ /* 0x0101e80000100800 */
[----:B0-----:R-:W4:Y:S04]  /*c0b0*/  LDL.LU R106, [R1+0x4bc] ;  /* 0x0004bc00016a7983 */ /* 0x001f280000300800 */
        /* <DEDUP_REMOVED lines=39> */
[----:B------:R0:W4:Y:S01]  /*c330*/  @!P0 LDG.E.U8 R16, desc[UR38][R12.64] ;  /* 0x000000260c108981 */ /* 0x000122000c1e1100 */
[----:B------:R-:W-:-:S03]  /*c340*/  IADD3 RZ, P1, R93, R3, RZ ;  /* 0x000000035dff7210 */ /* 0x000fc60007f3e0ff */
[----:B------:R1:W4:Y:S04]  /*c350*/  @!P0 LDG.E.U8 R120, desc[UR38][R14.64] ;  /* 0x000000260e788981 */ /* 0x000328000c1e1100 */
[----:B------:R-:W5:Y:S01]  /*c360*/  LDL R13, [R1+0xf0] ;  /* 0x0000f000010d7983 */ /* 0x000f620000100800 */
[----:B0-----:R-:W-:Y:S01]  /*c370*/  IMAD.IADD R12, R93, 0x1, R3 ;  /* 0x000000015d0c7824 */ /* 0x001fe200078e0203 */
[----:B-1----:R-:W-:Y:S02]  /*c380*/  PRMT R15, RZ, 0x7610, R15 ;  /* 0x00007610ff0f7816 */ /* 0x002fe4000000000f */
[----:B------:R-:W-:Y:S01]  /*c390*/  STL [R1+0x468], R3 ;  /* 0x0004680301007387 */ /* 0x000fe20000100800 */
[----:B-----5:R-:W-:-:S05]  /*c3a0*/  IMAD.X R13, R9, 0x1, R13, P1 ;  /* 0x00000001090d7824 */ /* 0x020fca00008e060d */
[----:B------:R0:W5:Y:S04]  /*c3b0*/  @!P0 LDG.E.U8 R15, desc[UR38][R12.64] ;  /* 0x000000260c0f8981 */ /* 0x000168000c1e1100 */
[----:B------:R-:W2:Y:S01]  /*c3c0*/  LDL R13, [R1+0xf4] ;  /* 0x0000f400010d7983 */ /* 0x000ea20000100800 */
[C---:B------:R-:W-:Y:S01]  /*c3d0*/  IADD3 RZ, P1, R93.reuse, R4, RZ ;  /* 0x000000045dff7210 */ /* 0x040fe20007f3e0ff */
[----:B0-----:R-:W-:Y:S01]  /*c3e0*/  IMAD.IADD R12, R93, 0x1, R4 ;  /* 0x000000015d0c7824 */ /* 0x001fe200078e0204 */
[----:B------:R-:W-:-:S03]  /*c3f0*/  PRMT R0, RZ, 0x7610, R0 ;  /* 0x00007610ff007816 */ /* 0x000fc60000000000 */
[----:B--2---:R-:W-:-:S05]  /*c400*/  IMAD.X R13, R9, 0x1, R13, P1 ;  /* 0x00000001090d7824 */ /* 0x004fca00008e060d */
[----:B------:R0:W2:Y:S04]  /*c410*/  @!P0 LDG.E.U8 R0, desc[UR38][R12.64] ;  /* 0x000000260c008981 */ /* 0x0000a8000c1e1100 */
[----:B------:R-:W-:Y:S01]  /*c420*/  STL [R1+0x46c], R4 ;  /* 0x00046c0401007387 */ /* 0x000fe20000100800 */
[C---:B------:R-:W-:Y:S02]  /*c430*/  IADD3 RZ, P1, R93.reuse, R5, RZ ;  /* 0x000000055dff7210 */ /* 0x040fe40007f3e0ff */
[----:B------:R-:W-:Y:S01]  /*c440*/  PRMT R14, RZ, 0x7610, R14 ;  /* 0x00007610ff0e7816 */ /* 0x000fe2000000000e */
[----:B0-----:R-:W-:Y:S02]  /*c450*/  IMAD.IADD R12, R93, 0x1, R5 ;  /* 0x000000015d0c7824 */ /* 0x001fe400078e0205 */
[----:B---3--:R-:W-:-:S05]  /*c460*/  IMAD.X R13, R9, 0x1, R103, P1 ;  /* 0x00000001090d7824 */ /* 0x008fca00008e0667 */
[----:B------:R0:W3:Y:S02]  /*c470*/  @!P0 LDG.E.U8 R14, desc[UR38][R12.64] ;  /* 0x000000260c0e8981 */ /* 0x0000e4000c1e1100 */
[----:B0-----:R-:W0:Y:S02]  /*c480*/  S2R R13, SR_TID.X ;  /* 0x00000000000d7919 */ /* 0x001e240000002100 */
[----:B--2---:R1:W-:Y:S04]  /*c490*/  STL [R1+0x478], R0 ;  /* 0x0004780001007387 */ /* 0x0043e80000100800 */
[----:B-1----:R-:W2:Y:S01]  /*c4a0*/  LDL R0, [R1+0xfc] ;  /* 0x0000fc0001007983 */ /* 0x002ea20000100800 */
[C---:B0-----:R-:W-:Y:S01]  /*c4b0*/  IMAD.SHL.U32 R103, R13.reuse, 0x10, RZ ;  /* 0x000000100d677824 */ /* 0x041fe200078e00ff */
[----:B------:R-:W-:-:S02]  /*c4c0*/  LOP3.LUT R12, R13, 0x3f, RZ, 0xc0, !PT ;  /* 0x0000003f0d0c7812 */ /* 0x000fc400078ec0ff */
[----:B------:R-:W-:Y:S02]  /*c4d0*/  IADD3 RZ, P1, R93, R6, RZ ;  /* 0x000000065dff7210 */ /* 0x000fe40007f3e0ff */
[----:B------:R-:W-:Y:S02]  /*c4e0*/  LOP3.LUT R103, R103, 0x70, RZ, 0xc0, !PT ;  /* 0x0000007067677812 */ /* 0x000fe400078ec0ff */
[----:B------:R-:W-:-:S03]  /*c4f0*/  PRMT R8, RZ, 0x7610, R8 ;  /* 0x00007610ff087816 */ /* 0x000fc60000000008 */
[----:B------:R-:W-:Y:S02]  /*c500*/  IMAD R103, R12, 0x80, R103 ;  /* 0x000000800c677824 */ /* 0x000fe400078e0267 */
[----:B------:R-:W-:Y:S02]  /*c510*/  IMAD.IADD R12, R93, 0x1, R6 ;  /* 0x000000015d0c7824 */ /* 0x000fe400078e0206 */
[----:B--2---:R-:W-:-:S05]  /*c520*/  IMAD.X R13, R9, 0x1, R0, P1 ;  /* 0x00000001090d7824 */ /* 0x004fca00008e0600 */
[----:B------:R-:W2:Y:S04]  /*c530*/  @!P0 LDG.E.U8 R8, desc[UR38][R12.64] ;  /* 0x000000260c088981 */ /* 0x000ea8000c1e1100 */
[----:B------:R-:W-:Y:S04]  /*c540*/  STL [R1+0x470], R5 ;  /* 0x0004700501007387 */ /* 0x000fe80000100800 */
[----:B------:R0:W-:Y:S04]  /*c550*/  STL [R1+0x47c], R6 ;  /* 0x00047c0601007387 */ /* 0x0001e80000100800 */
[----:B------:R-:W4:Y:S04]  /*c560*/  LDL R12, [R1+0x100] ;  /* 0x00010000010c7983 */ /* 0x000f280000100800 */
[----:B--2---:R1:W-:Y:S01]  /*c570*/  STL [R1+0x480], R8 ;  /* 0x0004800801007387 */ /* 0x0043e20000100800 */
[----:B------:R-:W-:-:S02]  /*c580*/  LOP3.LUT R103, R103, R95, RZ, 0xfc, !PT ;  /* 0x0000005f67677212 */ /* 0x000fc400078efcff */
[----:B------:R-:W-:Y:S01]  /*c590*/  IADD3 RZ, P1, R93, R7, RZ ;  /* 0x000000075dff7210 */ /* 0x000fe20007f3e0ff */
[----:B0-----:R-:W2:Y:S01]  /*c5a0*/  LDL R6, [R1+0x108] ;  /* 0x0001080001067983 */ /* 0x001ea20000100800 */
[----:B------:R-:W-:Y:S02]  /*c5b0*/  PRMT R13, RZ, 0x7610, R13 ;  /* 0x00007610ff0d7816 */ /* 0x000fe4000000000d */
[----:B------:R-:W-:Y:S01]  /*c5c0*/  PRMT R3, RZ, 0x7610, R3 ;  /* 0x00007610ff037816 */ /* 0x000fe20000000003 */
[----:B------:R-:W5:Y:S04]  /*c5d0*/  LDL R0, [R1+0x10c] ;  /* 0x00010c0001007983 */ /* 0x000f680000100800 */
[----:B-1----:R-:W3:Y:S01]  /*c5e0*/  LDL R8, [R1+0x104] ;  /* 0x0001040001087983 */ /* 0x002ee20000100800 */
[----:B----4-:R-:W-:Y:S01]  /*c5f0*/  IMAD.X R95, R9, 0x1, R12, P1 ;  /* 0x00000001095f7824 */ /* 0x010fe200008e060c */
[----:B------:R-:W-:-:S02]  /*c600*/  IADD3 RZ, P1, R93, R117, RZ ;  /* 0x000000755dff7210 */ /* 0x000fc40007f3e0ff */
[----:B------:R0:W-:Y:S02]  /*c610*/  STS.U8 [R103+UR58+0x10000], R94 ;  /* 0x0100005e67007988 */ /* 0x0001e4000800003a */
[----:B0-----:R-:W-:-:S05]  /*c620*/  IMAD.IADD R94, R93, 0x1, R7 ;  /* 0x000000015d5e7824 */ /* 0x001fca00078e0207 */
[----:B------:R0:W4:Y:S02]  /*c630*/  @!P0 LDG.E.U8 R13, desc[UR38][R94.64] ;  /* 0x000000265e0d8981 */ /* 0x000124000c1e1100 */
[----:B0-----:R-:W-:Y:S02]  /*c640*/  IMAD.IADD R94, R93, 0x1, R117 ;  /* 0x000000015d5e7824 */ /* 0x001fe400078e0275 */
[----:B---3--:R-:W-:-:S05]  /*c650*/  IMAD.X R95, R9, 0x1, R8, P1 ;  /* 0x00000001095f7824 */ /* 0x008fca00008e0608 */
[----:B------:R0:W3:Y:S01]  /*c660*/  @!P0 LDG.E.U8 R3, desc[UR38][R94.64] ;  /* 0x000000265e038981 */ /* 0x0000e2000c1e1100 */
[----:B------:R-:W-:Y:S02]  /*c670*/  LOP3.LUT R12, R103, 0x10, RZ, 0x3c, !PT ;  /* 0x00000010670c7812 */ /* 0x000fe400078e3cff */
[C---:B------:R-:W-:Y:S01]  /*c680*/  IADD3 RZ, P1, R93.reuse, R121, RZ ;  /* 0x000000795dff7210 */ /* 0x040fe20007f3e0ff */
[----:B------:R-:W-:Y:S04]  /*c690*/  STS.U8 [R103+UR58+0x10008], R101 ;  /* 0x0100086567007988 */ /* 0x000fe8000800003a */
[----:B------:R-:W-:Y:S01]  /*c6a0*/  STS.U8 [R12+UR58+0x10000], R102 ;  /* 0x010000660c007988 */ /* 0x000fe2000800003a */
[----:B0-----:R-:W-:-:S03]  /*c6b0*/  IMAD.IADD R94, R93, 0x1, R121 ;  /* 0x000000015d5e7824 */ /* 0x001fc600078e0279 */
[----:B------:R0:W-:Y:S01]  /*c6c0*/  STS.U8 [R12+UR58+0x10008], R100 ;  /* 0x010008640c007988 */ /* 0x0001e2000800003a */
[----:B--2---:R-:W-:-:S03]  /*c6d0*/  IMAD.X R95, R9, 0x1, R6, P1 ;  /* 0x00000001095f7824 */ /* 0x004fc600008e0606 */
[----:B------:R-:W-:Y:S01]  /*c6e0*/  STL [R1+0x484], R7 ;  /* 0x0004840701007387 */ /* 0x000fe20000100800 */
[----:B0-----:R-:W-:-:S03]  /*c6f0*/  PRMT R12, RZ, 0x7610, R12 ;  /* 0x00007610ff0c7816 */ /* 0x001fc6000000000c */
[----:B------:R-:W-:Y:S01]  /*c700*/  STL [R1+0x488], R117 ;  /* 0x0004887501007387 */ /* 0x000fe20000100800 */
[----:B------:R-:W-:-:S03]  /*c710*/  IADD3 RZ, P1, R93, R122, RZ ;  /* 0x0000007a5dff7210 */ /* 0x000fc60007f3e0ff */
[----:B------:R0:W2:Y:S02]  /*c720*/  @!P0 LDG.E.U8 R12, desc[UR38][R94.64] ;  /* 0x000000265e0c8981 */ /* 0x0000a4000c1e1100 */
[----:B0-----:R-:W-:Y:S02]  /*c730*/  IMAD.IADD R94, R93, 0x1, R122 ;  /* 0x000000015d5e7824 */ /* 0x001fe400078e027a */
[----:B---3--:R-:W-:Y:S04]  /*c740*/  STL [R1+0x48c], R3 ;  /* 0x00048c0301007387 */ /* 0x008fe80000100800 */
[----:B------:R0:W-:Y:S04]  /*c750*/  STL [R1+0x490], R121 ;  /* 0x0004907901007387 */ /* 0x0001e80000100800 */
[----:B------:R1:W-:Y:S04]  /*c760*/  STL [R1+0x494], R122 ;  /* 0x0004947a01007387 */ /* 0x0003e80000100800 */
[----:B------:R-:W3:Y:S04]  /*c770*/  LDL R8, [R1+0x118] ;  /* 0x0001180001087983 */ /* 0x000ee80000100800 */
[----:B0-----:R-:W4:Y:S04]  /*c780*/  LDL R121, [R1+0x114] ;  /* 0x0001140001797983 */ /* 0x001f280000100800 */
[----:B-1----:R-:W2:Y:S04]  /*c790*/  LDL R122, [R1+0x110] ;  /* 0x00011000017a7983 */ /* 0x002ea80000100800 */
[----:B------:R-:W3:Y:S04]  /*c7a0*/  LDL R7, [R1] ;  /* 0x0000000001077983 */ /* 0x000ee80000100800 */
[----:B------:R-:W3:Y:S01]  /*c7b0*/  LDL R6, [R1+0x11c] ;  /* 0x00011c0001067983 */ /* 0x000ee20000100800 */
[----:B------:R-:W-:Y:S01]  /*c7c0*/  PRMT R4, RZ, 0x7610, R4 ;  /* 0x00007610ff047816 */ /* 0x000fe20000000004 */
[----:B-----5:R-:W-:Y:S01]  /*c7d0*/  IMAD.X R95, R9, 0x1, R0, P1 ;  /* 0x00000001095f7824 */ /* 0x020fe200008e0600 */
[----:B------:R-:W-:Y:S01]  /*c7e0*/  LOP3.LUT R100, R103, 0x20, RZ, 0x3c, !PT ;  /* 0x0000002067647812 */ /* 0x000fe200078e3cff */
[----:B------:R-:W5:Y:S01]  /*c7f0*/  LDL R3, [R1+0x48] ;  /* 0x0000480001037983 */ /* 0x000f620000100800 */
[----:B------:R-:W-:-:S03]  /*c800*/  IADD3 RZ, P1, R93, R123, RZ ;  /* 0x0000007b5dff7210 */ /* 0x000fc60007f3e0ff */
[----:B------:R0:W5:Y:S04]  /*c810*/  @!P0 LDG.E.U8 R4, desc[UR38][R94.64] ;  /* 0x000000265e048981 */ /* 0x000168000c1e1100 */
[----:B------:R-:W-:Y:S04]  /*c820*/  STS.U8 [R100+UR58+0x10000], R97 ;  /* 0x0100006164007988 */ /* 0x000fe8000800003a */
[----:B------:R1:W-:Y:S01]  /*c830*/  STS.U8 [R100+UR58+0x10008], R96 ;  /* 0x0100086064007988 */ /* 0x0003e2000800003a */
[----:B0-----:R-:W-:Y:S02]  /*c840*/  PRMT R94, RZ, 0x7610, R94 ;  /* 0x00007610ff5e7816 */ /* 0x001fe4000000005e */
[----:B------:R-:W-:Y:S01]  /*c850*/  PRMT R5, RZ, 0x7610, R5 ;  /* 0x00007610ff057816 */ /* 0x000fe20000000005 */
[----:B------:R-:W5:Y:S01]  /*c860*/  LDL R0, [R1+0x15c] ;  /* 0x00015c0001007983 */ /* 0x000f620000100800 */
[----:B-1----:R-:W-:Y:S01]  /*c870*/  IMAD.IADD R96, R93, 0x1, R123 ;  /* 0x000000015d607824 */ /* 0x002fe200078e027b */
[----:B------:R-:W-:-:S02]  /*c880*/  PRMT R106, RZ, 0x7610, R106 ;  /* 0x00007610ff6a7816 */ /* 0x000fc4000000006a */
[----:B------:R-:W-:Y:S01]  /*c890*/  PRMT R2, RZ, 0x7610, R2 ;  /* 0x00007610ff027816 */ /* 0x000fe20000000002 */
[----:B--2---:R-:W-:Y:S01]  /*c8a0*/  IMAD.X R97, R9, 0x1, R122, P1 ;  /* 0x0000000109617824 */ /* 0x004fe200008e067a */
[----:B------:R-:W-:-:S04]  /*c8b0*/  IADD3 RZ, P1, R93, R124, RZ ;  /* 0x0000007c5dff7210 */ /* 0x000fc80007f3e0ff */
[----:B------:R0:W2:Y:S02]  /*c8c0*/  @!P0 LDG.E.U8 R94, desc[UR38][R96.64] ;  /* 0x00000026605e8981 */ /* 0x0000a4000c1e1100 */
[----:B0-----:R-:W-:Y:S02]  /*c8d0*/  IMAD.IADD R96, R93, 0x1, R124 ;  /* 0x000000015d607824 */ /* 0x001fe400078e027c */
[----:B----4-:R-:W-:Y:S01]  /*c8e0*/  IMAD.X R97, R9, 0x1, R121, P1 ;  /* 0x0000000109617824 */ /* 0x010fe200008e0679 */
[----:B------:R-:W-:-:S04]  /*c8f0*/  IADD3 RZ, P1, R93, R125, RZ ;  /* 0x0000007d5dff7210 */ /* 0x000fc80007f3e0ff */
[----:B------:R0:W4:Y:S02]  /*c900*/  @!P0 LDG.E.U8 R5, desc[UR38][R96.64] ;  /* 0x0000002660058981 */ /* 0x000124000c1e1100 */
[----:B0-----:R-:W-:Y:S02]  /*c910*/  IMAD.IADD R96, R93, 0x1, R125 ;  /* 0x000000015d607824 */ /* 0x001fe400078e027d */
[----:B---3--:R-:W-:Y:S01]  /*c920*/  IMAD.X R97, R9, 0x1, R8, P1 ;  /* 0x0000000109617824 */ /* 0x008fe200008e0608 */
[----:B------:R-:W-:-:S04]  /*c930*/  IADD3 RZ, P1, R93, R7, RZ ;  /* 0x000000075dff7210 */ /* 0x000fc80007f3e0ff */
[----:B------:R0:W3:Y:S02]  /*c940*/  @!P0 LDG.E.U8 R106, desc[UR38][R96.64] ;  /* 0x00000026606a8981 */ /* 0x0000e4000c1e1100 */
[----:B0-----:R-:W-:Y:S02]  /*c950*/  IMAD.IADD R96, R93, 0x1, R7 ;  /* 0x000000015d607824 */ /* 0x001fe400078e0207 */
[----:B------:R-:W-:-:S05]  /*c960*/  IMAD.X R97, R9, 0x1, R6, P1 ;  /* 0x0000000109617824 */ /* 0x000fca00008e0606 */
[----:B------:R0:W2:Y:S01]  /*c970*/  @!P0 LDG.E.U8 R2, desc[UR38][R96.64] ;  /* 0x0000002660028981 */ /* 0x0000a2000c1e1100 */
[----:B-----5:R-:W-:Y:S02]  /*c980*/  IADD3 RZ, P1, R93, R3, RZ ;  /* 0x000000035dff7210 */ /* 0x020fe40007f3e0ff */
[----:B------:R-:W-:Y:S02]  /*c990*/  LOP3.LUT R95, R103, 0x30, RZ, 0x3c, !PT ;  /* 0x00000030675f7812 */ /* 0x000fe400078e3cff */
[----:B------:R-:W-:-:S03]  /*c9a0*/  PRMT R117, RZ, 0x7610, R117 ;  /* 0x00007610ff757816 */ /* 0x000fc60000000075 */
[----:B------:R-:W-:Y:S01]  /*c9b0*/  STS.U8 [R95+UR58+0x10000], R99 ;  /* 0x010000635f007988 */ /* 0x000fe2000800003a */
[----:B0-----:R-:W-:Y:S02]  /*c9c0*/  IMAD.IADD R96, R93, 0x1, R3 ;  /* 0x000000015d607824 */ /* 0x001fe400078e0203 */
[----:B------:R-:W-:Y:S01]  /*c9d0*/  IMAD.X R97, R9, 0x1, R0, P1 ;  /* 0x0000000109617824 */ /* 0x000fe200008e0600 */
[----:B------:R0:W-:Y:S04]  /*c9e0*/  STS.U8 [R95+UR58+0x10008], R98 ;  /* 0x010008625f007988 */ /* 0x0001e8000800003a */
[----:B------:R1:W5:Y:S01]  /*c9f0*/  @!P0 LDG.E.U8 R117, desc[UR38][R96.64] ;  /* 0x0000002660758981 */ /* 0x000362000c1e1100 */
[----:B0-----:R-:W-:-:S03]  /*ca00*/  LOP3.LUT R95, R103, 0x40, RZ, 0x3c, !PT ;  /* 0x00000040675f7812 */ /* 0x001fc600078e3cff */
[----:B------:R-:W-:Y:S01]  /*ca10*/  STL [R1+0x498], R4 ;  /* 0x0004980401007387 */ /* 0x000fe20000100800 */
[----:B-1----:R-:W-:-:S03]  /*ca20*/  IADD3 R96, P1, R93, UR57, RZ ;  /* 0x000000395d607c10 */ /* 0x002fc6000ff3e0ff */
[----:B------:R-:W-:Y:S04]  /*ca30*/  STL [R1+0x49c], R123 ;  /* 0x00049c7b01007387 */ /* 0x000fe80000100800 */
[----:B------:R-:W-:Y:S01]  /*ca40*/  STL [R1+0x4a0], R124 ;  /* 0x0004a07c01007387 */ /* 0x000fe20000100800 */
[----:B------:R-:W-:-:S03]  /*ca50*/  IADD3.X R97, R9, UR35, RZ, P1, !PT ;  /* 0x0000002309617c10 */ /* 0x000fc60008ffe4ff */
[----:B------:R0:W-:Y:S02]  /*ca60*/  STS.U8 [R95+UR58+0x10000], R92 ;  /* 0x0100005c5f007988 */ /* 0x0001e4000800003a */
[----:B0-----:R-:W-:-:S06]  /*ca70*/  PRMT R92, RZ, 0x7610, R92 ;  /* 0x00007610ff5c7816 */ /* 0x001fcc000000005c */
[----:B------:R-:W3:Y:S04]  /*ca80*/  @!P0 LDG.E.U8 R92, desc[UR38][R96.64] ;  /* 0x00000026605c8981 */ /* 0x000ee8000c1e1100 */
[----:B------:R0:W-:Y:S02]  /*ca90*/  STS.U8 [R95+UR58+0x10008], R91 ;  /* 0x0100085b5f007988 */ /* 0x0001e4000800003a */
[----:B0-----:R-:W-:-:S05]  /*caa0*/  LOP3.LUT R91, R103, 0x50, RZ, 0x3c, !PT ;  /* 0x00000050675b7812 */ /* 0x001fca00078e3cff */
[----:B------:R0:W-:Y:S01]  /*cab0*/  STS.U8 [R91+UR58+0x10008], R90 ;  /* 0x0100085a5b007988 */ /* 0x0001e2000800003a */
[----:B------:R-:W-:-:S03]  /*cac0*/  PRMT R95, RZ, 0x7610, R95 ;  /* 0x00007610ff5f7816 */ /* 0x000fc6000000005f */
[----:B------:R1:W-:Y:S01]  /*cad0*/  STS.U8 [R91+UR58+0x10000], R11 ;  /* 0x0100000b5b007988 */ /* 0x0003e2000800003a */
[----:B0-----:R-:W-:-:S04]  /*cae0*/  IADD3 R90, P1, R93, UR55, RZ ;  /* 0x000000375d5a7c10 */ /* 0x001fc8000ff3e0ff */
[----:B-1----:R-:W-:-:S05]  /*caf0*/  IADD3.X R91, R9, UR33, RZ, P1, !PT ;  /* 0x00000021095b7c10 */ /* 0x002fca0008ffe4ff */
[----:B------:R0:W5:Y:S04]  /*cb00*/  @!P0 LDG.E.U8 R95, desc[UR38][R90.64] ;  /* 0x000000265a5f8981 */ /* 0x000168000c1e1100 */
[----:B----4-:R1:W-:Y:S04]  /*cb10*/  STL [R1+0x4a4], R5 ;  /* 0x0004a40501007387 */ /* 0x0103e80000100800 */
[----:B------:R-:W-:Y:S04]  /*cb20*/  STL [R1+0x4a8], R125 ;  /* 0x0004a87d01007387 */ /* 0x000fe80000100800 */
[----:B--2---:R2:W-:Y:S04]  /*cb30*/  STL [R1+0x4ac], R2 ;  /* 0x0004ac0201007387 */ /* 0x0045e80000100800 */
[----:B------:R-:W4:Y:S04]  /*cb40*/  LDL R7, [R1+0x370] ;  /* 0x0003700001077983 */ /* 0x000f280000100800 */
[----:B-1----:R-:W4:Y:S04]  /*cb50*/  LDL R5, [R1+0x36c] ;  /* 0x00036c0001057983 */ /* 0x002f280000100800 */
[----:B------:R-:W4:Y:S04]  /*cb60*/  LDL R3, [R1+0x360] ;  /* 0x0003600001037983 */ /* 0x000f280000100800 */
[----:B--2---:R-:W2:Y:S04]  /*cb70*/  LDL R2, [R1+0x35c] ;  /* 0x00035c0001027983 */ /* 0x004ea80000100800 */
[----:B------:R-:W2:Y:S01]  /*cb80*/  LDL R0, [R1+0x350] ;  /* 0x0003500001007983 */ /* 0x000ea20000100800 */
[----:B0-----:R-:W-:Y:S01]  /*cb90*/  IADD3 R90, P1, R93, UR53, RZ ;  /* 0x000000355d5a7c10 */ /* 0x001fe2000ff3e0ff */
[----:B------:R-:W0:Y:S01]  /*cba0*/  S2R R6, SR_TID.X ;  /* 0x0000000000067919 */ /* 0x000e220000002100 */
[----:B------:R-:W-:-:S02]  /*cbb0*/  PRMT R96, RZ, 0x7610, R96 ;  /* 0x00007610ff607816 */ /* 0x000fc40000000060 */
[----:B------:R-:W-:Y:S01]  /*cbc0*/  IADD3.X R91, R9, UR31, RZ, P1, !PT ;  /* 0x0000001f095b7c10 */ /* 0x000fe20008ffe4ff */
[----:B------:R-:W2:Y:S04]  /*cbd0*/  LDL R4, [R1+0x34c] ;  /* 0x00034c0001047983 */ /* 0x000ea80000100800 */
[----:B------:R1:W2:Y:S01]  /*cbe0*/  @!P0 LDG.E.U8 R96, desc[UR38][R90.64] ;  /* 0x000000265a608981 */ /* 0x0002a2000c1e1100 */
[----:B------:R-:W-:Y:S02]  /*cbf0*/  PRMT R97, RZ, 0x7610, R97 ;  /* 0x00007610ff617816 */ /* 0x000fe40000000061 */
[----:B------:R-:W-:Y:S02]  /*cc00*/  LOP3.LUT R11, R103, 0x60, RZ, 0x3c, !PT ;  /* 0x00000060670b7812 */ /* 0x000fe400078e3cff */
[----:B-1----:R-:W-:-:S04]  /*cc10*/  IADD3 R90, P1, R93, UR51, RZ ;  /* 0x000000335d5a7c10 */ /* 0x002fc8000ff3e0ff */
[----:B------:R-:W-:Y:S01]  /*cc20*/  IADD3.X R91, R9, UR29, RZ, P1, !PT ;  /* 0x0000001d095b7c10 */ /* 0x000fe20008ffe4ff */
[----:B------:R1:W-:Y:S04]  /*cc30*/  STS.U8 [R11+UR58+0x10008], R89 ;  /* 0x010008590b007988 */ /* 0x0003e8000800003a */
[----:B------:R0:W2:Y:S01]  /*cc40*/  @!P0 LDG.E.U8 R97, desc[UR38][R90.64] ;  /* 0x000000265a618981 */ /* 0x0000a2000c1e1100 */
[----:B------:R-:W-:Y:S02]  /*cc50*/  LOP3.LUT R103, R103, 0x70, RZ, 0x3c, !PT ;  /* 0x0000007067677812 */ /* 0x000fe400078e3cff */
[----:B-1----:R-:W-:Y:S02]  /*cc60*/  PRMT R89, RZ, 0x7610, R89 ;  /* 0x00007610ff597816 */ /* 0x002fe40000000059 */
[----:B0-----:R-:W-:Y:S01]  /*cc70*/  IADD3 R90, P1, R93, UR49, RZ ;  /* 0x000000315d5a7c10 */ /* 0x001fe2000ff3e0ff */
[----:B------:R0:W-:Y:S03]  /*cc80*/  STS.U8 [R11+UR58+0x10000], R22 ;  /* 0x010000160b007988 */ /* 0x0001e6000800003a */
[----:B------:R-:W-:Y:S01]  /*cc90*/  IADD3.X R91, R9, UR15, RZ, P1, !PT ;  /* 0x0000000f095b7c10 */ /* 0x000fe20008ffe4ff */
[----:B------:R1:W-:Y:S01]  /*cca0*/  STS.U8 [R103+UR58+0x10000], R23 ;  /* 0x0100001767007988 */ /* 0x0003e2000800003a */
[----:B------:R-:W-:-:S03]  /*ccb0*/  LOP3.LUT R100, R6, 0x180, RZ, 0xc0, !PT ;  /* 0x0000018006647812 */ /* 0x000fc600078ec0ff */
[----:B------:R3:W2:Y:S01]  /*ccc0*/  @!P0 LDG.E.U8 R89, desc[UR38][R90.64] ;  /* 0x000000265a598981 */ /* 0x0006a2000c1e1100 */
[----:B0-----:R-:W-:-:S04]  /*ccd0*/  IADD3 R22, P1, R93, UR37, RZ ;  /* 0x000000255d167c10 */ /* 0x001fc8000ff3e0ff */
[----:B-1----:R-:W-:Y:S02]  /*cce0*/  IADD3.X R23, R9, UR5, RZ, P1, !PT ;  /* 0x0000000509177c10 */ /* 0x002fe40008ffe4ff */
[----:B---3--:R-:W-:Y:S02]  /*ccf0*/  PRMT R90, RZ, 0x7610, R90 ;  /* 0x00007610ff5a7816 */ /* 0x008fe4000000005a */
[----:B------:R-:W-:Y:S01]  /*cd00*/  SHF.R.U32.HI R100, RZ, 0x3, R100 ;  /* 0x00000003ff647819 */ /* 0x000fe20000011664 */
[----:B------:R0:W-:Y:S04]  /*cd10*/  STS.U8 [R103+UR58+0x10008], R88 ;  /* 0x0100085867007988 */ /* 0x0001e8000800003a */
[----:B------:R1:W3:Y:S01]  /*cd20*/  @!P0 LDG.E.U8 R90, desc[UR38][R22.64] ;  /* 0x00000026165a8981 */ /* 0x0002e2000c1e1100 */
[----:B------:R-:W-:-:S02]  /*cd30*/  LOP3.LUT R100, R100, 0x1ff, R6, 0x78, !PT ;  /* 0x000001ff64647812 */ /* 0x000fc400078e7806 */
[----:B0-----:R-:W-:Y:S02]  /*cd40*/  PRMT R88, RZ, 0x7610, R88 ;  /* 0x00007610ff587816 */ /* 0x001fe40000000058 */
[----:B-1----:R-:W-:Y:S01]  /*cd50*/  IADD3 R22, P1, R93, UR41, RZ ;  /* 0x000000295d167c10 */ /* 0x002fe2000ff3e0ff */
[----:B------:R0:W-:Y:S03]  /*cd60*/  STS.U8 [R100+UR58], R10 ;  /* 0x0000000a64007988 */ /* 0x0001e6000800003a */
[----:B------:R-:W-:-:S05]  /*cd70*/  IADD3.X R23, R9, UR7, RZ, P1, !PT ;  /* 0x0000000709177c10 */ /* 0x000fca0008ffe4ff */
[----:B------:R1:W3:Y:S01]  /*cd80*/  @!P0 LDG.E.U8 R88, desc[UR38][R22.64] ;  /* 0x0000002616588981 */ /* 0x0002e2000c1e1100 */
[----:B0-----:R-:W-:-:S04]  /*cd90*/  IADD3 R10, P1, R93, UR43, RZ ;  /* 0x0000002b5d0a7c10 */ /* 0x001fc8000ff3e0ff */
[----:B------:R-:W-:Y:S02]  /*cda0*/  IADD3.X R11, R9, UR9, RZ, P1, !PT ;  /* 0x00000009090b7c10 */ /* 0x000fe40008ffe4ff */
[----:B-1----:R-:W-:Y:S02]  /*cdb0*/  PRMT R22, RZ, 0x7610, R22 ;  /* 0x00007610ff167816 */ /* 0x002fe40000000016 */
[----:B------:R-:W-:-:S04]  /*cdc0*/  PRMT R23, RZ, 0x7610, R23 ;  /* 0x00007610ff177816 */ /* 0x000fc80000000017 */
[----:B------:R0:W3:Y:S02]  /*cdd0*/  @!P0 LDG.E.U8 R22, desc[UR38][R10.64] ;  /* 0x000000260a168981 */ /* 0x0000e4000c1e1100 */
[----:B0-----:R-:W-:-:S04]  /*cde0*/  IADD3 R10, P1, R93, UR45, RZ ;  /* 0x0000002d5d0a7c10 */ /* 0x001fc8000ff3e0ff */
[----:B------:R-:W-:-:S05]  /*cdf0*/  IADD3.X R11, R9, UR11, RZ, P1, !PT ;  /* 0x0000000b090b7c10 */ /* 0x000fca0008ffe4ff */
[----:B------:R0:W3:Y:S01]  /*ce00*/  @!P0 LDG.E.U8 R23, desc[UR38][R10.64] ;  /* 0x000000260a178981 */ /* 0x0000e2000c1e1100 */
[----:B------:R-:W-:Y:S02]  /*ce10*/  PRMT R91, RZ, 0x7610, R91 ;  /* 0x00007610ff5b7816 */ /* 0x000fe4000000005b */
[----:B0-----:R-:W-:-:S04]  /*ce20*/  IADD3 R10, P1, R93, UR47, RZ ;  /* 0x0000002f5d0a7c10 */ /* 0x001fc8000ff3e0ff */
[----:B------:R-:W-:Y:S01]  /*ce30*/  IADD3.X R11, R9, UR13, RZ, P1, !PT ;  /* 0x0000000d090b7c10 */ /* 0x000fe20008ffe4ff */
[----:B------:R0:W-:Y:S04]  /*ce40*/  STS.U8 [R100+UR58+0x400], R92 ;  /* 0x0004005c64007988 */ /* 0x0001e8000800003a */
[----:B------:R4:W3:Y:S01]  /*ce50*/  @!P0 LDG.E.U8 R91, desc[UR38][R10.64] ;  /* 0x000000260a5b8981 */ /* 0x0008e2000c1e1100 */
[----:B0-----:R-:W-:-:S03]  /*ce60*/  PRMT R92, RZ, 0x7610, R92 ;  /* 0x00007610ff5c7816 */ /* 0x001fc6000000005c */
[----:B-----5:R-:W-:Y:S04]  /*ce70*/  STL [R1+0x4b0], R117 ;  /* 0x0004b07501007387 */ /* 0x020fe80000100800 */
[----:B------:R0:W-:Y:S04]  /*ce80*/  STS.U8 [R100+UR58+0x800], R95 ;  /* 0x0008005f64007988 */ /* 0x0001e8000800003a */
[----:B------:R-:W5:Y:S04]  /*ce90*/  LDL R122, [R1+0x32c] ;  /* 0x00032c00017a7983 */ /* 0x000f680000100800 */
[----:B------:R-:W5:Y:S01]  /*cea0*/  LDL R121, [R1+0x320] ;  /* 0x0003200001797983 */ /* 0x000f620000100800 */
[----:B0-----:R-:W-:-:S03]  /*ceb0*/  PRMT R95, RZ, 0x7610, R95 ;  /* 0x00007610ff5f7816 */ /* 0x001fc6000000005f */
[----:B------:R-:W5:Y:S04]  /*cec0*/  LDL R117, [R1+0x31c] ;  /* 0x00031c0001757983 */ /* 0x000f680000100800 */
[----:B------:R-:W5:Y:S04]  /*ced0*/  LDL R8, [R1+0x310] ;  /* 0x0003100001087983 */ /* 0x000f680000100800 */
[----:B------:R-:W5:Y:S01]  /*cee0*/  LDL R123, [R1+0x1fc] ;  /* 0x0001fc00017b7983 */ /* 0x000f620000100800 */
[----:B----4-:R-:W-:-:S03]  /*cef0*/  IADD3 R10, P1, R93, R7, RZ ;  /* 0x000000075d0a7210 */ /* 0x010fc60007f3e0ff */
[----:B------:R-:W4:Y:S02]  /*cf00*/  LDL R7, [R1+0x30c] ;  /* 0x00030c0001077983 */ /* 0x000f240000100800 */
[----:B------:R-:W-:Y:S02]  /*cf10*/  IMAD.X R11, R9, 0x1, R5, P1 ;  /* 0x00000001090b7824 */ /* 0x000fe400008e0605 */
[----:B------:R-:W4:Y:S04]  /*cf20*/  LDL R5, [R1+0x300] ;  /* 0x0003000001057983 */ /* 0x000f280000100800 */
[----:B------:R0:W4:Y:S02]  /*cf30*/  @!P0 LDG.E.U8 R92, desc[UR38][R10.64] ;  /* 0x000000260a5c8981 */ /* 0x000124000c1e1100 */
[----:B0-----:R-:W-:-:S02]  /*cf40*/  IADD3 R10, P1, R93, R3, RZ ;  /* 0x000000035d0a7210 */ /* 0x001fc40007f3e0ff */
[----:B------:R-:W5:Y:S03]  /*cf50*/  LDL R3, [R1+0x340] ;  /* 0x0003400001037983 */ /* 0x000f660000100800 */
[----:B--2---:R-:W-:Y:S02]  /*cf60*/  IMAD.X R11, R9, 0x1, R2, P1 ;  /* 0x00000001090b7824 */ /* 0x004fe400008e0602 */
[----:B------:R-:W2:Y:S04]  /*cf70*/  LDL R2, [R1+0x33c] ;  /* 0x00033c0001027983 */ /* 0x000ea80000100800 */
[----:B------:R0:W4:Y:S02]  /*cf80*/  @!P0 LDG.E.U8 R95, desc[UR38][R10.64] ;  /* 0x000000260a5f8981 */ /* 0x000124000c1e1100 */
[----:B0-----:R-:W-:-:S02]  /*cf90*/  IADD3 R10, P1, R93, R0, RZ ;  /* 0x000000005d0a7210 */ /* 0x001fc40007f3e0ff */
[----:B------:R-:W4:Y:S03]  /*cfa0*/  LDL R0, [R1+0x330] ;  /* 0x0003300001007983 */ /* 0x000f260000100800 */
[----:B------:R-:W-:Y:S02]  /*cfb0*/  IMAD.X R11, R9, 0x1, R4, P1 ;  /* 0x00000001090b7824 */ /* 0x000fe400008e0604 */
[----:B------:R-:W4:Y:S04]  /*cfc0*/  LDL R4, [R1+0x2fc] ;  /* 0x0002fc0001047983 */ /* 0x000f280000100800 */
[----:B------:R0:W-:Y:S02]  /*cfd0*/  STS.U8 [R100+UR58+0x1400], R89 ;  /* 0x0014005964007988 */ /* 0x0001e4000800003a */
[----:B0-----:R-:W-:-:S06]  /*cfe0*/  PRMT R89, RZ, 0x7610, R89 ;  /* 0x00007610ff597816 */ /* 0x001fcc0000000059 */
[----:B------:R5:W4:Y:S04]  /*cff0*/  @!P0 LDG.E.U8 R89, desc[UR38][R10.64] ;  /* 0x000000260a598981 */ /* 0x000b28000c1e1100 */
[----:B---3--:R0:W-:Y:S02]  /*d000*/  STS.U8 [R100+UR58+0x1800], R90 ;  /* 0x0018005a64007988 */ /* 0x0081e4000800003a */
[----:B0-----:R-:W-:Y:S02]  /*d010*/  PRMT R90, RZ, 0x7610, R90 ;  /* 0x00007610ff5a7816 */ /* 0x001fe4000000005a */
[----:B-----5:R-:W-:Y:S02]  /*d020*/  IADD3 R10, P1, R93, R3, RZ ;  /* 0x000000035d0a7210 */ /* 0x020fe40007f3e0ff */
[----:B------:R-:W3:Y:S03]  /*d030*/  LDL R3, [R1+0x2f0] ;  /* 0x0002f00001037983 */ /* 0x000ee60000100800 */
[----:B--2---:R-:W-:-:S02]  /*d040*/  IMAD.X R11, R9, 0x1, R2, P1 ;  /* 0x00000001090b7824 */ /* 0x004fc400008e0602 */
[----:B------:R-:W2:Y:S04]  /*d050*/  LDL R2, [R1+0x2ec] ;  /* 0x0002ec0001027983 */ /* 0x000ea80000100800 */
[----:B------:R4:W5:Y:S02]  /*d060*/  @!P0 LDG.E.U8 R90, desc[UR38][R10.64] ;  /* 0x000000260a5a8981 */ /* 0x000964000c1e1100 */
[----:B----4-:R-:W-:Y:S02]  /*d070*/  IADD3 R10, P1, R93, R0, RZ ;  /* 0x000000005d0a7210 */ /* 0x010fe40007f3e0ff */
[----:B------:R-:W4:Y:S04]  /*d080*/  LDL R0, [R1+0x2e0] ;  /* 0x0002e00001007983 */ /* 0x000f280000100800 */
[----:B------:R0:W-:Y:S01]  /*d090*/  STS.U8 [R100+UR58+0x1c00], R88 ;  /* 0x001c005864007988 */ /* 0x0001e2000800003a */
[----:B------:R-:W-:-:S03]  /*d0a0*/  IMAD.X R11, R9, 0x1, R122, P1 ;  /* 0x00000001090b7824 */ /* 0x000fc600008e067a */
[----:B------:R1:W-:Y:S04]  /*d0b0*/  STS.U8 [R100+UR58+0x2000], R22 ;  /* 0x0020001664007988 */ /* 0x0003e8000800003a */
[----:B------:R1:W-:Y:S01]  /*d0c0*/  STS.U8 [R100+UR58+0x2400], R23 ;  /* 0x0024001764007988 */ /* 0x0003e2000800003a */
[----:B0-----:R-:W-:-:S03]  /*d0d0*/  PRMT R88, RZ, 0x7610, R88 ;  /* 0x00007610ff587816 */ /* 0x001fc60000000058 */
[----:B------:R0:W-:Y:S04]  /*d0e0*/  STS.U8 [R100+UR58+0x2800], R91 ;  /* 0x0028005b64007988 */ /* 0x0001e8000800003a */
[----:B------:R0:W5:Y:S01]  /*d0f0*/  @!P0 LDG.E.U8 R88, desc[UR38][R10.64] ;  /* 0x000000260a588981 */ /* 0x000162000c1e1100 */
[----:B-1----:R-:W-:-:S03]  /*d100*/  PRMT R22, RZ, 0x7610, R22 ;  /* 0x00007610ff167816 */ /* 0x002fc60000000016 */
[----:B------:R-:W5:Y:S01]  /*d110*/  LDL R122, [R1+0x2c0] ;  /* 0x0002c000017a7983 */ /* 0x000f620000100800 */
[----:B0-----:R-:W-:Y:S02]  /*d120*/  IADD3 R10, P1, R93, R121, RZ ;  /* 0x000000795d0a7210 */ /* 0x001fe40007f3e0ff */
[----:B------:R-:W-:Y:S01]  /*d130*/  PRMT R23, RZ, 0x7610, R23 ;  /* 0x00007610ff177816 */ /* 0x000fe20000000017 */
[----:B------:R-:W5:Y:S02]  /*d140*/  LDL R121, [R1+0x2bc] ;  /* 0x0002bc0001797983 */ /* 0x000f640000100800 */
[----:B------:R-:W-:Y:S01]  /*d150*/  IMAD.X R11, R9, 0x1, R117, P1 ;  /* 0x00000001090b7824 */ /* 0x000fe200008e0675 */
[----:B------:R-:W-:Y:S01]  /*d160*/  PRMT R91, RZ, 0x7610, R91 ;  /* 0x00007610ff5b7816 */ /* 0x000fe2000000005b */
[----:B------:R-:W5:Y:S04]  /*d170*/  LDL R117, [R1+0x2b0] ;  /* 0x0002b00001757983 */ /* 0x000f680000100800 */
[----:B------:R0:W5:Y:S02]  /*d180*/  @!P0 LDG.E.U8 R22, desc[UR38][R10.64] ;  /* 0x000000260a168981 */ /* 0x000164000c1e1100 */
[----:B0-----:R-:W-:-:S02]  /*d190*/  IADD3 R10, P1, R93, R8, RZ ;  /* 0x000000085d0a7210 */ /* 0x001fc40007f3e0ff */
[----:B------:R-:W5:Y:S03]  /*d1a0*/  LDL R8, [R1+0x2ac] ;  /* 0x0002ac0001087983 */ /* 0x000f660000100800 */
[----:B------:R-:W-:Y:S02]  /*d1b0*/  IMAD.X R11, R9, 0x1, R7, P1 ;  /* 0x00000001090b7824 */ /* 0x000fe400008e0607 */
[----:B------:R-:W5:Y:S04]  /*d1c0*/  LDL R7, [R1+0x2a0] ;  /* 0x0002a00001077983 */ /* 0x000f680000100800 */
[----:B------:R0:W5:Y:S02]  /*d1d0*/  @!P0 LDG.E.U8 R23, desc[UR38][R10.64] ;  /* 0x000000260a178981 */ /* 0x000164000c1e1100 */
[----:B0-----:R-:W-:-:S02]  /*d1e0*/  IADD3 R10, P1, R93, R5, RZ ;  /* 0x000000055d0a7210 */ /* 0x001fc40007f3e0ff */
[----:B------:R0:W-:Y:S03]  /*d1f0*/  STS.U8 [R100+UR58+0x2c00], R92 ;  /* 0x002c005c64007988 */ /* 0x0001e6000800003a */
[----:B------:R-:W-:Y:S01]  /*d200*/  IMAD.X R11, R9, 0x1, R4, P1 ;  /* 0x00000001090b7824 */ /* 0x000fe200008e0604 */
[----:B------:R-:W5:Y:S04]  /*d210*/  LDL R5, [R1+0x29c] ;  /* 0x00029c0001057983 */ /* 0x000f680000100800 */
[----:B------:R-:W5:Y:S04]  /*d220*/  LDL R4, [R1+0x2dc] ;  /* 0x0002dc0001047983 */ /* 0x000f680000100800 */
[----:B------:R3:W5:Y:S01]  /*d230*/  @!P0 LDG.E.U8 R91, desc[UR38][R10.64] ;  /* 0x000000260a5b8981 */ /* 0x000762000c1e1100 */
[----:B0-----:R-:W-:-:S02]  /*d240*/  PRMT R92, RZ, 0x7610, R92 ;  /* 0x00007610ff5c7816 */ /* 0x001fc4000000005c */
[----:B---3--:R-:W-:Y:S02]  /*d250*/  IADD3 R10, P1, R93, R3, RZ ;  /* 0x000000035d0a7210 */ /* 0x008fe40007f3e0ff */
[----:B------:R-:W3:Y:S03]  /*d260*/  LDL R3, [R1+0x2d0] ;  /* 0x0002d00001037983 */ /* 0x000ee60000100800 */
[----:B--2---:R-:W-:Y:S02]  /*d270*/  IMAD.X R11, R9, 0x1, R2, P1 ;  /* 0x00000001090b7824 */ /* 0x004fe400008e0602 */
[----:B------:R-:W2:Y:S04]  /*d280*/  LDL R2, [R1+0x2cc] ;  /* 0x0002cc0001027983 */ /* 0x000ea80000100800 */
[----:B------:R4:W2:Y:S02]  /*d290*/  @!P0 LDG.E.U8 R92, desc[UR38][R10.64] ;  /* 0x000000260a5c8981 */ /* 0x0008a4000c1e1100 */
[----:B----4-:R-:W-:-:S02]  /*d2a0*/  IADD3 R10, P1, R93, R0, RZ ;  /* 0x000000005d0a7210 */ /* 0x010fc40007f3e0ff */
[----:B------:R-:W4:Y:S04]  /*d2b0*/  LDL R0, [R1+0x290] ;  /* 0x0002900001007983 */ /* 0x000f280000100800 */
[----:B------:R0:W-:Y:S02]  /*d2c0*/  STS.U8 [R100+UR58+0x3000], R95 ;  /* 0x0030005f64007988 */ /* 0x0001e4000800003a */
[----:B0-----:R-:W-:Y:S02]  /*d2d0*/  PRMT R95, RZ, 0x7610, R95 ;  /* 0x00007610ff5f7816 */ /* 0x001fe4000000005f */
[----:B------:R0:W-:Y:S02]  /*d2e0*/  STS.U8 [R100+UR58+0x3400], R89 ;  /* 0x0034005964007988 */ /* 0x0001e4000800003a */
[----:B0-----:R-:W-:-:S02]  /*d2f0*/  PRMT R89, RZ, 0x7610, R89 ;  /* 0x00007610ff597816 */ /* 0x001fc40000000059 */
[----:B-----5:R0:W-:Y:S02]  /*d300*/  STS.U8 [R100+UR58+0x3800], R90 ;  /* 0x0038005a64007988 */ /* 0x0201e4000800003a */
[----:B0-----:R-:W-:Y:S02]  /*d310*/  PRMT R90, RZ, 0x7610, R90 ;  /* 0x00007610ff5a7816 */ /* 0x001fe4000000005a */
[----:B------:R0:W-:Y:S02]  /*d320*/  STS.U8 [R100+UR58+0x3c00], R88 ;  /* 0x003c005864007988 */ /* 0x0001e4000800003a */
[----:B0-----:R-:W-:Y:S01]  /*d330*/  PRMT R88, RZ, 0x7610, R88 ;  /* 0x00007610ff587816 */ /* 0x001fe20000000058 */
[----:B------:R-:W-:Y:S02]  /*d340*/  IMAD.X R11, R9, 0x1, R4, P1 ;  /* 0x00000001090b7824 */ /* 0x000fe400008e0604 */
[----:B------:R-:W5:Y:S04]  /*d350*/  LDL R4, [R1+0x28c] ;  /* 0x00028c0001047983 */ /* 0x000f680000100800 */
[----:B------:R3:W5:Y:S04]  /*d360*/  @!P0 LDG.E.U8 R95, desc[UR38][R10.64] ;  /* 0x000000260a5f8981 */ /* 0x000768000c1e1100 */
[----:B------:R0:W-:Y:S02]  /*d370*/  STS.U8 [R100+UR58+0x4000], R22 ;  /* 0x0040001664007988 */ /* 0x0001e4000800003a */
[----:B0-----:R-:W-:-:S02]  /*d380*/  PRMT R22, RZ, 0x7610, R22 ;  /* 0x00007610ff167816 */ /* 0x001fc40000000016 */
[----:B---3--:R-:W-:Y:S02]  /*d390*/  IADD3 R10, P1, R93, R3, RZ ;  /* 0x000000035d0a7210 */ /* 0x008fe40007f3e0ff */
[----:B------:R-:W3:Y:S03]  /*d3a0*/  LDL R3, [R1+0x280] ;  /* 0x0002800001037983 */ /* 0x000ee60000100800 */
[----:B--2---:R-:W-:Y:S02]  /*d3b0*/  IMAD.X R11, R9, 0x1, R2, P1 ;  /* 0x00000001090b7824 */ /* 0x004fe400008e0602 */
[----:B------:R-:W2:Y:S04]  /*d3c0*/  LDL R2, [R1+0x27c] ;  /* 0x00027c0001027983 */ /* 0x000ea80000100800 */
[----:B------:R0:W2:Y:S02]  /*d3d0*/  @!P0 LDG.E.U8 R89, desc[UR38][R10.64] ;  /* 0x000000260a598981 */ /* 0x0000a4000c1e1100 */
[----:B0-----:R-:W-:-:S02]  /*d3e0*/  IADD3 R10, P1, R93, R122, RZ ;  /* 0x0000007a5d0a7210 */ /* 0x001fc40007f3e0ff */
[----:B------:R0:W-:Y:S03]  /*d3f0*/  STS.U8 [R100+UR58+0x4400], R23 ;  /* 0x0044001764007988 */ /* 0x0001e6000800003a */
[----:B------:R-:W-:Y:S01]  /*d400*/  IMAD.X R11, R9, 0x1, R121, P1 ;  /* 0x00000001090b7824 */ /* 0x000fe200008e0679 */
[----:B------:R-:W2:Y:S04]  /*d410*/  LDL R122, [R1+0x25c] ;  /* 0x00025c00017a7983 */ /* 0x000ea80000100800 */
[----:B------:R1:W2:Y:S01]  /*d420*/  @!P0 LDG.E.U8 R90, desc[UR38][R10.64] ;  /* 0x000000260a5a8981 */ /* 0x0002a2000c1e1100 */
[----:B0-----:R-:W-:-:S03]  /*d430*/  PRMT R23, RZ, 0x7610, R23 ;  /* 0x00007610ff177816 */ /* 0x001fc60000000017 */
[----:B------:R-:W2:Y:S01]  /*d440*/  LDL R121, [R1+0x250] ;  /* 0x0002500001797983 */ /* 0x000ea20000100800 */
[----:B-1----:R-:W-:-:S03]  /*d450*/  IADD3 R10, P1, R93, R117, RZ ;  /* 0x000000755d0a7210 */ /* 0x002fc60007f3e0ff */
[----:B------:R-:W2:Y:S02]  /*d460*/  LDL R117, [R1+0x24c] ;  /* 0x00024c0001757983 */ /* 0x000ea40000100800 */
[----:B------:R-:W-:Y:S02]  /*d470*/  IMAD.X R11, R9, 0x1, R8, P1 ;  /* 0x00000001090b7824 */ /* 0x000fe400008e0608 */
[----:B------:R-:W2:Y:S04]  /*d480*/  LDL R8, [R1+0x240] ;  /* 0x0002400001087983 */ /* 0x000ea80000100800 */
[----:B------:R0:W2:Y:S02]  /*d490*/  @!P0 LDG.E.U8 R88, desc[UR38][R10.64] ;  /* 0x000000260a588981 */ /* 0x0000a4000c1e1100 */
[----:B0-----:R-:W-:-:S02]  /*d4a0*/  IADD3 R10, P1, R93, R7, RZ ;  /* 0x000000075d0a7210 */ /* 0x001fc40007f3e0ff */
[----:B------:R-:W2:Y:S03]  /*d4b0*/  LDL R7, [R1+0x23c] ;  /* 0x00023c0001077983 */ /* 0x000ea60000100800 */
[----:B------:R-:W-:Y:S02]  /*d4c0*/  IMAD.X R11, R9, 0x1, R5, P1 ;  /* 0x00000001090b7824 */ /* 0x000fe400008e0605 */
[----:B------:R-:W2:Y:S04]  /*d4d0*/  LDL R5, [R1+0x230] ;  /* 0x0002300001057983 */ /* 0x000ea80000100800 */
[----:B------:R4:W2:Y:S02]  /*d4e0*/  @!P0 LDG.E.U8 R22, desc[UR38][R10.64] ;  /* 0x000000260a168981 */ /* 0x0008a4000c1e1100 */
[----:B----4-:R-:W-:-:S02]  /*d4f0*/  IADD3 R10, P1, R93, R0, RZ ;  /* 0x000000005d0a7210 */ /* 0x010fc40007f3e0ff */
[----:B------:R-:W4:Y:S03]  /*d500*/  LDL R0, [R1+0x270] ;  /* 0x0002700001007983 */ /* 0x000f260000100800 */
[----:B-----5:R-:W-:Y:S02]  /*d510*/  IMAD.X R11, R9, 0x1, R4, P1 ;  /* 0x00000001090b7824 */ /* 0x020fe400008e0604 */
        /* <DEDUP_REMOVED lines=12> */
[----:B0-----:R-:W-:Y:S01]  /*d5e0*/  PRMT R92, RZ, 0x7610, R92 ;  /* 0x00007610ff5c7816 */ /* 0x001fe2000000005c */
[----:B-----5:R-:W-:Y:S01]  /*d5f0*/  IMAD.X R11, R9, 0x1, R4, P1 ;  /* 0x00000001090b7824 */ /* 0x020fe200008e0604 */
[----:B------:R0:W-:Y:S04]  /*d600*/  STS.U8 [R100+UR58+0x5000], R95 ;  /* 0x0050005f64007988 */ /* 0x0001e8000800003a */
[----:B------:R3:W5:Y:S04]  /*d610*/  @!P0 LDG.E.U8 R92, desc[UR38][R10.64] ;  /* 0x000000260a5c8981 */ /* 0x000768000c1e1100 */
[----:B------:R1:W-:Y:S01]  /*d620*/  STS.U8 [R100+UR58+0x5400], R89 ;  /* 0x0054005964007988 */ /* 0x0003e2000800003a */
[----:B0-----:R-:W-:-:S03]  /*d630*/  PRMT R95, RZ, 0x7610, R95 ;  /* 0x00007610ff5f7816 */ /* 0x001fc6000000005f */
[----:B------:R-:W5:Y:S01]  /*d640*/  LDL R4, [R1+0x21c] ;  /* 0x00021c0001047983 */ /* 0x000f620000100800 */
[----:B-1----:R-:W-:-:S03]  /*d650*/  PRMT R89, RZ, 0x7610, R89 ;  /* 0x00007610ff597816 */ /* 0x002fc60000000059 */
[----:B------:R0:W-:Y:S02]  /*d660*/  STS.U8 [R100+UR58+0x5800], R90 ;  /* 0x0058005a64007988 */ /* 0x0001e4000800003a */
[----:B0-----:R-:W-:Y:S02]  /*d670*/  PRMT R90, RZ, 0x7610, R90 ;  /* 0x00007610ff5a7816 */ /* 0x001fe4000000005a */
[----:B------:R0:W-:Y:S02]  /*d680*/  STS.U8 [R100+UR58+0x1000], R97 ;  /* 0x0010006164007988 */ /* 0x0001e4000800003a */
[----:B0-----:R-:W-:Y:S02]  /*d690*/  PRMT R97, RZ, 0x7610, R97 ;  /* 0x00007610ff617816 */ /* 0x001fe40000000061 */
[----:B---3--:R-:W-:Y:S02]  /*d6a0*/  IADD3 R10, P1, R93, R3, RZ ;  /* 0x000000035d0a7210 */ /* 0x008fe40007f3e0ff */
[----:B------:R-:W3:Y:S03]  /*d6b0*/  LDL R3, [R1+0x210] ;  /* 0x0002100001037983 */ /* 0x000ee60000100800 */
[----:B------:R-:W-:-:S02]  /*d6c0*/  IMAD.X R11, R9, 0x1, R122, P1 ;  /* 0x00000001090b7824 */ /* 0x000fc400008e067a */
[----:B------:R-:W3:Y:S04]  /*d6d0*/  LDL R122, [R1+0x1f0] ;  /* 0x0001f000017a7983 */ /* 0x000ee80000100800 */
[----:B------:R0:W3:Y:S02]  /*d6e0*/  @!P0 LDG.E.U8 R95, desc[UR38][R10.64] ;  /* 0x000000260a5f8981 */ /* 0x0000e4000c1e1100 */
[----:B0-----:R-:W-:Y:S02]  /*d6f0*/  IADD3 R10, P1, R93, R121, RZ ;  /* 0x000000795d0a7210 */ /* 0x001fe40007f3e0ff */
        /* <DEDUP_REMOVED lines=11> */
[----:B--2---:R-:W-:-:S02]  /*d7b0*/  IMAD.X R11, R9, 0x1, R2, P1 ;  /* 0x00000001090b7824 */ /* 0x004fc400008e0602 */
[----:B------:R-:W2:Y:S04]  /*d7c0*/  LDL R2, [R1+0x20c] ;  /* 0x00020c0001027983 */ /* 0x000ea80000100800 */
[----:B------:R4:W2:Y:S02]  /*d7d0*/  @!P0 LDG.E.U8 R97, desc[UR38][R10.64] ;  /* 0x000000260a618981 */ /* 0x0008a4000c1e1100 */
[----:B----4-:R-:W-:Y:S02]  /*d7e0*/  IADD3 R10, P1, R93, R0, RZ ;  /* 0x000000005d0a7210 */ /* 0x010fe40007f3e0ff */
[----:B------:R-:W4:Y:S01]  /*d7f0*/  LDL R0, [R1+0x200] ;  /* 0x0002000001007983 */ /* 0x000f220000100800 */
[----:B------:R-:W-:Y:S02]  /*d800*/  PRMT R98, RZ, 0x7610, R98 ;  /* 0x00007610ff627816 */ /* 0x000fe40000000062 */
[----:B------:R-:W-:Y:S01]  /*d810*/  PRMT R99, RZ, 0x7610, R99 ;  /* 0x00007610ff637816 */ /* 0x000fe20000000063 */
[----:B-----5:R-:W-:-:S02]  /*d820*/  IMAD.X R11, R9, 0x1, R4, P1 ;  /* 0x00000001090b7824 */ /* 0x020fc400008e0604 */
[----:B------:R-:W5:Y:S04]  /*d830*/  LDL R4, [R1+0x1c0] ;  /* 0x0001c00001047983 */ /* 0x000f680000100800 */
[----:B------:R3:W5:Y:S02]  /*d840*/  @!P0 LDG.E.U8 R98, desc[UR38][R10.64] ;  /* 0x000000260a628981 */ /* 0x000764000c1e1100 */
[----:B---3--:R-:W-:Y:S02]  /*d850*/  IADD3 R10, P1, R93, R3, RZ ;  /* 0x000000035d0a7210 */ /* 0x008fe40007f3e0ff */
[----:B------:R-:W3:Y:S03]  /*d860*/  LDL R3, [R1+0x1bc] ;  /* 0x0001bc0001037983 */ /* 0x000ee60000100800 */
[----:B--2---:R-:W-:-:S02]  /*d870*/  IMAD.X R11, R9, 0x1, R2, P1 ;  /* 0x00000001090b7824 */ /* 0x004fc400008e0602 */
[----:B------:R-:W2:Y:S04]  /*d880*/  LDL R2, [R1+0x378] ;  /* 0x0003780001027983 */ /* 0x000ea80000100800 */
[----:B------:R4:W2:Y:S02]  /*d890*/  @!P0 LDG.E.U8 R99, desc[UR38][R10.64] ;  /* 0x000000260a638981 */ /* 0x0008a4000c1e1100 */
[----:B----4-:R-:W-:Y:S02]  /*d8a0*/  IADD3 R10, P1, R93, R0, RZ ;  /* 0x000000005d0a7210 */ /* 0x010fe40007f3e0ff */
[----:B------:R-:W4:Y:S01]  /*d8b0*/  LDL R0, [R1+0x374] ;  /* 0x0003740001007983 */ /* 0x000f220000100800 */
[----:B------:R-:W-:Y:S02]  /*d8c0*/  PRMT R105, RZ, 0x7610, R105 ;  /* 0x00007610ff697816 */ /* 0x000fe40000000069 */
[----:B------:R-:W-:-:S05]  /*d8d0*/  IMAD.X R11, R9, 0x1, R123, P1 ;  /* 0x00000001090b7824 */ /* 0x000fca00008e067b */
[----:B------:R0:W4:Y:S01]  /*d8e0*/  @!P0 LDG.E.U8 R105, desc[UR38][R10.64] ;  /* 0x000000260a698981 */ /* 0x000122000c1e1100 */
[----:B------:R-:W-:Y:S02]  /*d8f0*/  PRMT R104, RZ, 0x7610, R104 ;  /* 0x00007610ff687816 */ /* 0x000fe40000000068 */
[----:B0-----:R-:W-:-:S05]  /*d900*/  IADD3 R10, P1, R93, R122, RZ ;  /* 0x0000007a5d0a7210 */ /* 0x001fca0007f3e0ff */
        /* <DEDUP_REMOVED lines=11> */
[----:B-----5:R-:W-:Y:S01]  /*d9c0*/  IADD3 R10, P1, R93, R4, RZ ;  /* 0x000000045d0a7210 */ /* 0x020fe20007f3e0ff */
[----:B------:R0:W-:Y:S02]  /*d9d0*/  STS.U8 [R100+UR58+0xe400], R109 ;  /* 0x00e4006d64007988 */ /* 0x0001e4000800003a */
[----:B0-----:R-:W-:Y:S02]  /*d9e0*/  PRMT R109, RZ, 0x7610, R109 ;  /* 0x00007610ff6d7816 */ /* 0x001fe4000000006d */
[----:B------:R0:W-:Y:S04]  /*d9f0*/  STS.U8 [R100+UR58+0xc400], R120 ;  /* 0x00c4007864007988 */ /* 0x0001e8000800003a */
[----:B------:R1:W-:Y:S01]  /*da00*/  STS.U8 [R100+UR58+0xbc00], R116 ;  /* 0x00bc007464007988 */ /* 0x0003e2000800003a */
[----:B---3--:R-:W-:-:S03]  /*da10*/  IMAD.X R11, R9, 0x1, R3, P1 ;  /* 0x00000001090b7824 */ /* 0x008fc600008e0603 */
[----:B------:R-:W3:Y:S04]  /*da20*/  LDL R3, [R1+0x358] ;  /* 0x0003580001037983 */ /* 0x000ee80000100800 */
[----:B------:R5:W3:Y:S02]  /*da30*/  @!P0 LDG.E.U8 R101, desc[UR38][R10.64] ;  /* 0x000000260a658981 */ /* 0x000ae4000c1e1100 */
[----:B-----5:R-:W-:-:S04]  /*da40*/  IADD3 R10, P1, R93, UR56, RZ ;  /* 0x000000385d0a7c10 */ /* 0x020fc8000ff3e0ff */
[----:B------:R-:W-:-:S05]  /*da50*/  IADD3.X R11, R9, UR34, RZ, P1, !PT ;  /* 0x00000022090b7c10 */ /* 0x000fca0008ffe4ff */
[----:B------:R2:W5:Y:S02]  /*da60*/  @!P0 LDG.E.U8 R109, desc[UR38][R10.64] ;  /* 0x000000260a6d8981 */ /* 0x000564000c1e1100 */
[----:B--2---:R-:W-:Y:S02]  /*da70*/  IADD3 R10, P1, R93, R2, RZ ;  /* 0x000000025d0a7210 */ /* 0x004fe40007f3e0ff */
[----:B------:R-:W2:Y:S03]  /*da80*/  LDL R2, [R1+0x338] ;  /* 0x0003380001027983 */ /* 0x000ea60000100800 */
[----:B----4-:R-:W-:Y:S02]  /*da90*/  IMAD.X R11, R9, 0x1, R0, P1 ;  /* 0x00000001090b7824 */ /* 0x010fe400008e0600 */
[----:B------:R-:W4:Y:S04]  /*daa0*/  LDL R0, [R1+0x368] ;  /* 0x0003680001007983 */ /* 0x000f280000100800 */
[----:B0-----:R-:W5:Y:S04]  /*dab0*/  LDL.LU R120, [R1+0x348] ;  /* 0x0003480001787983 */ /* 0x001f680000300800 */
[----:B-1----:R-:W3:Y:S04]  /*dac0*/  LDL.LU R116, [R1+0x364] ;  /* 0x0003640001747983 */ /* 0x002ee80000300800 */
[----:B------:R0:W-:Y:S02]  /*dad0*/  STS.U8 [R100+UR58+0xe000], R110 ;  /* 0x00e0006e64007988 */ /* 0x0001e4000800003a */
[----:B0-----:R-:W-:-:S02]  /*dae0*/  PRMT R110, RZ, 0x7610, R110 ;  /* 0x00007610ff6e7816 */ /* 0x001fc4000000006e */
[----:B------:R0:W-:Y:S04]  /*daf0*/  STS.U8 [R100+UR58+0xdc00], R108 ;  /* 0x00dc006c64007988 */ /* 0x0001e8000800003a */
[----:B------:R1:W2:Y:S01]  /*db00*/  @!P0 LDG.E.U8 R110, desc[UR38][R10.64] ;  /* 0x000000260a6e8981 */ /* 0x0002a2000c1e1100 */
[----:B0-----:R-:W-:Y:S02]  /*db10*/  PRMT R108, RZ, 0x7610, R108 ;  /* 0x00007610ff6c7816 */ /* 0x001fe4000000006c */
[----:B-1----:R-:W-:-:S04]  /*db20*/  IADD3 R10, P1, R93, UR54, RZ ;  /* 0x000000365d0a7c10 */ /* 0x002fc8000ff3e0ff */
[----:B------:R-:W-:Y:S01]  /*db30*/  IADD3.X R11, R9, UR32, RZ, P1, !PT ;  /* 0x00000020090b7c10 */ /* 0x000fe20008ffe4ff */
        /* <DEDUP_REMOVED lines=39> */
[----:B------:R-:W-:-:S05]  /*ddb0*/  IADD3.X R11, R9, UR14, RZ, P1, !PT ;  /* 0x0000000e090b7c10 */ /* 0x000fca0008ffe4ff */
[----:B------:R4:W2:Y:S04]  /*ddc0*/  @!P0 LDG.E.U8 R88, desc[UR38][R10.64] ;  /* 0x000000260a588981 */ /* 0x0008a8000c1e1100 */
[----:B------:R-:W-:Y:S01]  /*ddd0*/  STS.U8 [R100+UR58+0xb400], R114 ;  /* 0x00b4007264007988 */ /* 0x000fe2000800003a */
[----:B----4-:R-:W-:-:S03]  /*dde0*/  IADD3 R10, P1, R93, R0, RZ ;  /* 0x000000005d0a7210 */ /* 0x010fc60007f3e0ff */
[----:B------:R-:W4:Y:S02]  /*ddf0*/  LDL R0, [R1+0x328] ;  /* 0x0003280001007983 */ /* 0x000f240000100800 */
[----:B---3--:R-:W-:Y:S02]  /*de00*/  IMAD.X R11, R9, 0x1, R116, P1 ;  /* 0x00000001090b7824 */ /* 0x008fe400008e0674 */
[----:B------:R0:W-:Y:S04]  /*de10*/  STL [R1+0x3c4], R116 ;  /* 0x0003c47401007387 */ /* 0x0001e80000100800 */
[----:B0-----:R-:W3:Y:S04]  /*de20*/  LDL.LU R116, [R1+0x344] ;  /* 0x0003440001747983 */ /* 0x001ee80000300800 */
[----:B------:R-:W5:Y:S04]  /*de30*/  LDL.LU R114, [R1+0x354] ;  /* 0x0003540001727983 */ /* 0x000f680000300800 */
[----:B------:R0:W-:Y:S02]  /*de40*/  STS.U8 [R100+UR58+0x6400], R23 ;  /* 0x0064001764007988 */ /* 0x0001e4000800003a */
[----:B0-----:R-:W-:-:S02]  /*de50*/  PRMT R23, RZ, 0x7610, R23 ;  /* 0x00007610ff177816 */ /* 0x001fc40000000017 */
[----:B------:R0:W-:Y:S04]  /*de60*/  STS.U8 [R100+UR58+0xb800], R115 ;  /* 0x00b8007364007988 */ /* 0x0001e8000800003a */
[----:B------:R1:W4:Y:S04]  /*de70*/  @!P0 LDG.E.U8 R23, desc[UR38][R10.64] ;  /* 0x000000260a178981 */ /* 0x000328000c1e1100 */
[----:B0-----:R-:W4:Y:S01]  /*de80*/  LDL.LU R115, [R1+0x314] ;  /* 0x0003140001737983 */ /* 0x001f220000300800 */
[----:B-1----:R-:W-:-:S05]  /*de90*/  IADD3 R10, P1, R93, R3, RZ ;  /* 0x000000035d0a7210 */ /* 0x002fca0007f3e0ff */
[----:B-----5:R-:W-:Y:S01]  /*dea0*/  IMAD.X R11, R9, 0x1, R114, P1 ;  /* 0x00000001090b7824 */ /* 0x020fe200008e0672 */
[----:B------:R0:W-:Y:S04]  /*deb0*/  STL [R1+0x3d0], R114 ;  /* 0x0003d07201007387 */ /* 0x0001e80000100800 */
[----:B0-----:R-:W5:Y:S04]  /*dec0*/  LDL.LU R114, [R1+0x334] ;  /* 0x0003340001727983 */ /* 0x001f680000300800 */
[----:B------:R0:W-:Y:S02]  /*ded0*/  STS.U8 [R100+UR58+0x6000], R22 ;  /* 0x0060001664007988 */ /* 0x0001e4000800003a */
[----:B0-----:R-:W-:-:S02]  /*dee0*/  PRMT R22, RZ, 0x7610, R22 ;  /* 0x00007610ff167816 */ /* 0x001fc40000000016 */
[----:B------:R0:W-:Y:S04]  /*def0*/  STS.U8 [R100+UR58+0xc800], R21 ;  /* 0x00c8001564007988 */ /* 0x0001e8000800003a */
[----:B------:R1:W4:Y:S01]  /*df00*/  @!P0 LDG.E.U8 R22, desc[UR38][R10.64] ;  /* 0x000000260a168981 */ /* 0x000322000c1e1100 */
[----:B0-----:R-:W-:Y:S02]  /*df10*/  PRMT R21, RZ, 0x7610, R21 ;  /* 0x00007610ff157816 */ /* 0x001fe40000000015 */
[----:B-1----:R-:W-:Y:S01]  /*df20*/  IADD3 R10, P1, R93, R120, RZ ;  /* 0x000000785d0a7210 */ /* 0x002fe20007f3e0ff */
[----:B------:R-:W-:Y:S04]  /*df30*/  STL [R1+0x3d8], R120 ;  /* 0x0003d87801007387 */ /* 0x000fe80000100800 */
[----:B---3--:R-:W-:Y:S01]  /*df40*/  IMAD.X R11, R9, 0x1, R116, P1 ;  /* 0x00000001090b7824 */ /* 0x008fe200008e0674 */
[----:B------:R0:W-:Y:S04]  /*df50*/  STL [R1+0x3d4], R116 ;  /* 0x0003d47401007387 */ /* 0x0001e80000100800 */
[----:B------:R2:W3:Y:S04]  /*df60*/  @!P0 LDG.E.U8 R21, desc[UR38][R10.64] ;  /* 0x000000260a158981 */ /* 0x0004e8000c1e1100 */
[----:B------:R1:W-:Y:S04]  /*df70*/  STS.U8 [R100+UR58+0xac00], R112 ;  /* 0x00ac007064007988 */ /* 0x0003e8000800003a */
[----:B0-----:R-:W3:Y:S01]  /*df80*/  LDL.LU R116, [R1+0x324] ;  /* 0x0003240001747983 */ /* 0x001ee20000300800 */
[----:B--2---:R-:W-:-:S03]  /*df90*/  IADD3 R10, P1, R93, R2, RZ ;  /* 0x000000025d0a7210 */ /* 0x004fc60007f3e0ff */
[----:B------:R-:W2:Y:S04]  /*dfa0*/  LDL R2, [R1+0x2f8] ;  /* 0x0002f80001027983 */ /* 0x000ea80000100800 */
[----:B-1----:R-:W2:Y:S04]  /*dfb0*/  LDL.LU R112, [R1+0x308] ;  /* 0x0003080001707983 */ /* 0x002ea80000300800 */
[----:B------:R-:W2:Y:S01]  /*dfc0*/  LDL.LU R120, [R1+0x304] ;  /* 0x0003040001787983 */ /* 0x000ea20000300800 */
[----:B-----5:R-:W-:-:S03]  /*dfd0*/  IMAD.X R11, R9, 0x1, R114, P1 ;  /* 0x00000001090b7824 */ /* 0x020fc600008e0672 */
[----:B------:R0:W-:Y:S04]  /*dfe0*/  STL [R1+0x3dc], R114 ;  /* 0x0003dc7201007387 */ /* 0x0001e80000100800 */
[----:B0-----:R-:W5:Y:S04]  /*dff0*/  LDL.LU R114, [R1+0x318] ;  /* 0x0003180001727983 */ /* 0x001f680000300800 */
[----:B------:R0:W-:Y:S02]  /*e000*/  STS.U8 [R100+UR58+0xc000], R20 ;  /* 0x00c0001464007988 */ /* 0x0001e4000800003a */
[----:B0-----:R-:W-:-:S02]  /*e010*/  PRMT R20, RZ, 0x7610, R20 ;  /* 0x00007610ff147816 */ /* 0x001fc40000000014 */
[----:B------:R0:W-:Y:S04]  /*e020*/  STS.U8 [R100+UR58+0xa800], R19 ;  /* 0x00a8001364007988 */ /* 0x0001e8000800003a */
[----:B------:R4:W2:Y:S01]  /*e030*/  @!P0 LDG.E.U8 R20, desc[UR38][R10.64] ;  /* 0x000000260a148981 */ /* 0x0008a2000c1e1100 */
[----:B0-----:R-:W-:Y:S02]  /*e040*/  PRMT R19, RZ, 0x7610, R19 ;  /* 0x00007610ff137816 */ /* 0x001fe40000000013 */
[----:B----4-:R-:W-:Y:S01]  /*e050*/  IADD3 R10, P1, R93, R0, RZ ;  /* 0x000000005d0a7210 */ /* 0x010fe20007f3e0ff */
[----:B------:R0:W-:Y:S04]  /*e060*/  STS.U8 [R100+UR58+0xcc00], R118 ;  /* 0x00cc007664007988 */ /* 0x0001e8000800003a */
[----:B------:R-:W4:Y:S01]  /*e070*/  LDL R0, [R1+0x2c8] ;  /* 0x0002c80001007983 */ /* 0x000f220000100800 */
[----:B---3--:R-:W-:-:S03]  /*e080*/  IMAD.X R11, R9, 0x1, R116, P1 ;  /* 0x00000001090b7824 */ /* 0x008fc600008e0674 */
[----:B------:R1:W-:Y:S04]  /*e090*/  STS.U8 [R100+UR58+0xd400], R119 ;  /* 0x00d4007764007988 */ /* 0x0003e8000800003a */
[----:B0-----:R-:W3:Y:S04]  /*e0a0*/  LDL.LU R118, [R1+0x2e8] ;  /* 0x0002e80001767983 */ /* 0x001ee80000300800 */
[----:B------:R5:W4:Y:S04]  /*e0b0*/  @!P0 LDG.E.U8 R19, desc[UR38][R10.64] ;  /* 0x000000260a138981 */ /* 0x000b28000c1e1100 */
[----:B-1----:R-:W3:Y:S04]  /*e0c0*/  LDL.LU R119, [R1+0x2f4] ;  /* 0x0002f40001777983 */ /* 0x002ee80000300800 */
[----:B------:R0:W-:Y:S04]  /*e0d0*/  STS.U8 [R100+UR58+0xa400], R18 ;  /* 0x00a4001264007988 */ /* 0x0001e8000800003a */
[----:B------:R1:W-:Y:S01]  /*e0e0*/  STL [R1+0x3e0], R116 ;  /* 0x0003e07401007387 */ /* 0x0003e20000100800 */
[----:B0-----:R-:W-:-:S03]  /*e0f0*/  PRMT R18, RZ, 0x7610, R18 ;  /* 0x00007610ff127816 */ /* 0x001fc60000000012 */
[----:B-1----:R-:W4:Y:S01]  /*e100*/  LDL.LU R116, [R1+0x2e4] ;  /* 0x0002e40001747983 */ /* 0x002f220000300800 */
[----:B-----5:R-:W-:-:S05]  /*e110*/  IADD3 R10, P1, R93, R114, RZ ;  /* 0x000000725d0a7210 */ /* 0x020fca0007f3e0ff */
[----:B------:R-:W-:Y:S01]  /*e120*/  IMAD.X R11, R9, 0x1, R115, P1 ;  /* 0x00000001090b7824 */ /* 0x000fe200008e0673 */
[----:B------:R0:W-:Y:S04]  /*e130*/  STL [R1+0x3e4], R114 ;  /* 0x0003e47201007387 */ /* 0x0001e80000100800 */
[----:B------:R2:W5:Y:S04]  /*e140*/  @!P0 LDG.E.U8 R18, desc[UR38][R10.64] ;  /* 0x000000260a128981 */ /* 0x000568000c1e1100 */
[----:B0-----:R-:W5:Y:S01]  /*e150*/  LDL.LU R114, [R1+0x2d4] ;  /* 0x0002d40001727983 */ /* 0x001f620000300800 */
[----:B--2---:R-:W-:-:S03]  /*e160*/  IADD3 R10, P1, R93, R112, RZ ;  /* 0x000000705d0a7210 */ /* 0x004fc60007f3e0ff */
[----:B------:R-:W-:Y:S04]  /*e170*/  STL [R1+0x3e8], R115 ;  /* 0x0003e87301007387 */ /* 0x000fe80000100800 */
[----:B------:R-:W-:Y:S01]  /*e180*/  STL [R1+0x3ec], R112 ;  /* 0x0003ec7001007387 */ /* 0x000fe20000100800 */
[----:B------:R-:W-:-:S03]  /*e190*/  IMAD.X R11, R9, 0x1, R120, P1 ;  /* 0x00000001090b7824 */ /* 0x000fc600008e0678 */
[----:B------:R0:W-:Y:S04]  /*e1a0*/  STL [R1+0x3f0], R120 ;  /* 0x0003f07801007387 */ /* 0x0001e80000100800 */
[----:B0-----:R-:W2:Y:S04]  /*e1b0*/  LDL.LU R120, [R1+0x2d8] ;  /* 0x0002d80001787983 */ /* 0x001ea80000300800 */
[----:B------:R0:W-:Y:S02]  /*e1c0*/  STS.U8 [R100+UR58+0xa000], R17 ;  /* 0x00a0001164007988 */ /* 0x0001e4000800003a */
[----:B0-----:R-:W-:-:S02]  /*e1d0*/  PRMT R17, RZ, 0x7610, R17 ;  /* 0x00007610ff117816 */ /* 0x001fc40000000011 */
[----:B------:R-:W-:Y:S04]  /*e1e0*/  STS.U8 [R100+UR58+0xb000], R113 ;  /* 0x00b0007164007988 */ /* 0x000fe8000800003a */
[----:B------:R0:W5:Y:S04]  /*e1f0*/  @!P0 LDG.E.U8 R17, desc[UR38][R10.64] ;  /* 0x000000260a118981 */ /* 0x000168000c1e1100 */
[----:B------:R1:W-:Y:S01]  /*e200*/  STS.U8 [R100+UR58+0x9c00], R16 ;  /* 0x009c001064007988 */ /* 0x0003e2000800003a */
[----:B0-----:R-:W-:-:S03]  /*e210*/  IADD3 R10, P1, R93, R2, RZ ;  /* 0x000000025d0a7210 */ /* 0x001fc60007f3e0ff */
[----:B------:R-:W5:Y:S01]  /*e220*/  LDL R2, [R1+0x298] ;  /* 0x0002980001027983 */ /* 0x000f620000100800 */
[----:B-1----:R-:W-:Y:S01]  /*e230*/  PRMT R16, RZ, 0x7610, R16 ;  /* 0x00007610ff107816 */ /* 0x002fe20000000010 */
[----:B---3--:R-:W-:Y:S02]  /*e240*/  IMAD.X R11, R9, 0x1, R119, P1 ;  /* 0x00000001090b7824 */ /* 0x008fe400008e0677 */
[----:B------:R-:W3:Y:S04]  /*e250*/  LDL.LU R113, [R1+0x2a4] ;  /* 0x0002a40001717983 */ /* 0x000ee80000300800 */
[----:B------:R-:W3:Y:S04]  /*e260*/  LDL.LU R112, [R1+0x2b4] ;  /* 0x0002b40001707983 */ /* 0x000ee80000300800 */
[----:B------:R-:W3:Y:S04]  /*e270*/  LDL.LU R115, [R1+0x2c4] ;  /* 0x0002c40001737983 */ /* 0x000ee80000300800 */
[----:B------:R-:W-:Y:S04]  /*e280*/  STL [R1+0x3f4], R119 ;  /* 0x0003f47701007387 */ /* 0x000fe80000100800 */
[----:B------:R0:W3:Y:S04]  /*e290*/  @!P0 LDG.E.U8 R16, desc[UR38][R10.64] ;  /* 0x000000260a108981 */ /* 0x0000e8000c1e1100 */
[----:B------:R1:W-:Y:S01]  /*e2a0*/  STL [R1+0x3f8], R118 ;  /* 0x0003f87601007387 */ /* 0x0003e20000100800 */
[----:B0-----:R-:W-:-:S03]  /*e2b0*/  IADD3 R10, P1, R93, R118, RZ ;  /* 0x000000765d0a7210 */ /* 0x001fc60007f3e0ff */
[----:B------:R0:W-:Y:S04]  /*e2c0*/  STS.U8 [R100+UR58+0xfc00], R15 ;  /* 0x00fc000f64007988 */ /* 0x0001e8000800003a */
[----:B-1----:R-:W3:Y:S01]  /*e2d0*/  LDL.LU R118, [R1+0x2b8] ;  /* 0x0002b80001767983 */ /* 0x002ee20000300800 */
[----:B----4-:R-:W-:Y:S01]  /*e2e0*/  IMAD.X R11, R9, 0x1, R116, P1 ;  /* 0x00000001090b7824 */ /* 0x010fe200008e0674 */
[----:B0-----:R-:W-:Y:S02]  /*e2f0*/  PRMT R15, RZ, 0x7610, R15 ;  /* 0x00007610ff0f7816 */ /* 0x001fe4000000000f */
[----:B------:R-:W-:Y:S04]  /*e300*/  STL [R1+0x3fc], R116 ;  /* 0x0003fc7401007387 */ /* 0x000fe80000100800 */
[----:B------:R2:W4:Y:S02]  /*e310*/  @!P0 LDG.E.U8 R15, desc[UR38][R10.64] ;  /* 0x000000260a0f8981 */ /* 0x000524000c1e1100 */
[----:B--2---:R-:W-:-:S02]  /*e320*/  IADD3 R10, P1, R93, R120, RZ ;  /* 0x000000785d0a7210 */ /* 0x004fc40007f3e0ff */
[----:B------:R0:W-:Y:S04]  /*e330*/  STL [R1+0x400], R120 ;  /* 0x0004007801007387 */ /* 0x0001e80000100800 */
[----:B0-----:R-:W2:Y:S01]  /*e340*/  LDL.LU R120, [R1+0x2a8] ;  /* 0x0002a80001787983 */ /* 0x001ea20000300800 */
[----:B-----5:R-:W-:-:S03]  /*e350*/  IMAD.X R11, R9, 0x1, R114, P1 ;  /* 0x00000001090b7824 */ /* 0x020fc600008e0672 */
[----:B------:R0:W-:Y:S02]  /*e360*/  STS.U8 [R100+UR58+0xf800], R14 ;  /* 0x00f8000e64007988 */ /* 0x0001e4000800003a */
[----:B0-----:R-:W-:Y:S02]  /*e370*/  PRMT R14, RZ, 0x7610, R14 ;  /* 0x00007610ff0e7816 */ /* 0x001fe4000000000e */
[----:B------:R-:W-:Y:S04]  /*e380*/  STL [R1+0x404], R114 ;  /* 0x0004047201007387 */ /* 0x000fe80000100800 */
[----:B------:R0:W5:Y:S04]  /*e390*/  @!P0 LDG.E.U8 R14, desc[UR38][R10.64] ;  /* 0x000000260a0e8981 */ /* 0x000168000c1e1100 */
[----:B------:R1:W-:Y:S01]  /*e3a0*/  STS.U8 [R100+UR58+0xf400], R13 ;  /* 0x00f4000d64007988 */ /* 0x0003e2000800003a */
[----:B0-----:R-:W-:-:S03]  /*e3b0*/  IADD3 R10, P1, R93, R0, RZ ;  /* 0x000000005d0a7210 */ /* 0x001fc60007f3e0ff */
[----:B------:R-:W4:Y:S01]  /*e3c0*/  LDL R0, [R1+0x268] ;  /* 0x0002680001007983 */ /* 0x000f220000100800 */
[----:B-1----:R-:W-:Y:S01]  /*e3d0*/  PRMT R13, RZ, 0x7610, R13 ;  /* 0x00007610ff0d7816 */ /* 0x002fe2000000000d */
[----:B---3--:R-:W-:Y:S02]  /*e3e0*/  IMAD.X R11, R9, 0x1, R115, P1 ;  /* 0x00000001090b7824 */ /* 0x008fe400008e0673 */
[----:B------:R-:W3:Y:S04]  /*e3f0*/  LDL.LU R114, [R1+0x274] ;  /* 0x0002740001727983 */ /* 0x000ee80000300800 */
[----:B------:R-:W5:Y:S04]  /*e400*/  LDL.LU R116, [R1+0x284] ;  /* 0x0002840001747983 */ /* 0x000f680000300800 */
[----:B------:R-:W4:Y:S04]  /*e410*/  LDL.LU R119, [R1+0x294] ;  /* 0x0002940001777983 */ /* 0x000f280000300800 */
[----:B------:R-:W-:Y:S04]  /*e420*/  STL [R1+0x408], R115 ;  /* 0x0004087301007387 */ /* 0x000fe80000100800 */
[----:B------:R0:W3:Y:S04]  /*e430*/  @!P0 LDG.E.U8 R13, desc[UR38][R10.64] ;  /* 0x000000260a0d8981 */ /* 0x0000e8000c1e1100 */
[----:B------:R1:W-:Y:S01]  /*e440*/  STL [R1+0x40c], R118 ;  /* 0x00040c7601007387 */ /* 0x0003e20000100800 */
[----:B0-----:R-:W-:-:S03]  /*e450*/  IADD3 R10, P1, R93, R118, RZ ;  /* 0x000000765d0a7210 */ /* 0x001fc60007f3e0ff */
[----:B-1----:R-:W5:Y:S02]  /*e460*/  LDL.LU R118, [R1+0x288] ;  /* 0x0002880001767983 */ /* 0x002f640000300800 */
[----:B------:R-:W-:Y:S02]  /*e470*/  IMAD.X R11, R9, 0x1, R112, P1 ;  /* 0x00000001090b7824 */ /* 0x000fe400008e0670 */
[----:B------:R-:W-:Y:S04]  /*e480*/  STL [R1+0x410], R112 ;  /* 0x0004107001007387 */ /* 0x000fe80000100800 */
[----:B------:R2:W-:Y:S02]  /*e490*/  STS.U8 [R100+UR58+0xec00], R94 ;  /* 0x00ec005e64007988 */ /* 0x0005e4000800003a */
[----:B--2---:R-:W-:-:S02]  /*e4a0*/  IADD3 R94, P1, R93, R120, RZ ;  /* 0x000000785d5e7210 */ /* 0x004fc40007f3e0ff */
[----:B------:R0:W-:Y:S04]  /*e4b0*/  STL [R1+0x414], R120 ;  /* 0x0004147801007387 */ /* 0x0001e80000100800 */
[----:B0-----:R-:W2:Y:S04]  /*e4c0*/  LDL.LU R120, [R1+0x278] ;  /* 0x0002780001787983 */ /* 0x001ea80000300800 */
[----:B------:R0:W-:Y:S02]  /*e4d0*/  STS.U8 [R100+UR58+0xf000], R12 ;  /* 0x00f0000c64007988 */ /* 0x0001e4000800003a */
[----:B0-----:R-:W-:-:S02]  /*e4e0*/  PRMT R12, RZ, 0x7610, R12 ;  /* 0x00007610ff0c7816 */ /* 0x001fc4000000000c */
[----:B------:R0:W-:Y:S04]  /*e4f0*/  STS.U8 [R100+UR58+0x7000], R95 ;  /* 0x0070005f64007988 */ /* 0x0001e8000800003a */
[----:B------:R1:W3:Y:S01]  /*e500*/  @!P0 LDG.E.U8 R12, desc[UR38][R10.64] ;  /* 0x000000260a0c8981 */ /* 0x0002e2000c1e1100 */
[----:B0-----:R-:W-:Y:S01]  /*e510*/  IMAD.X R95, R9, 0x1, R113, P1 ;  /* 0x00000001095f7824 */ /* 0x001fe200008e0671 */
[----:B-1----:R-:W-:Y:S02]  /*e520*/  PRMT R11, RZ, 0x7610, R11 ;  /* 0x00007610ff0b7816 */ /* 0x002fe4000000000b */
[----:B------:R0:W-:Y:S04]  /*e530*/  STL [R1+0x418], R113 ;  /* 0x0004187101007387 */ /* 0x0001e80000100800 */
[----:B------:R1:W3:Y:S01]  /*e540*/  @!P0 LDG.E.U8 R11, desc[UR38][R94.64] ;  /* 0x000000265e0b8981 */ /* 0x0002e2000c1e1100 */
[----:B------:R-:W-:-:S02]  /*e550*/  PRMT R10, RZ, 0x7610, R10 ;  /* 0x00007610ff0a7816 */ /* 0x000fc4000000000a */
[----:B-1----:R-:W-:Y:S02]  /*e560*/  IADD3 R94, P1, R93, R2, RZ ;  /* 0x000000025d5e7210 */ /* 0x002fe40007f3e0ff */
[----:B------:R-:W3:Y:S03]  /*e570*/  LDL R2, [R1+0x238] ;  /* 0x0002380001027983 */ /* 0x000ee60000100800 */
[----:B----4-:R-:W-:Y:S01]  /*e580*/  IMAD.X R95, R9, 0x1, R119, P1 ;  /* 0x00000001095f7824 */ /* 0x010fe200008e0677 */
[----:B0-----:R-:W4:Y:S04]  /*e590*/  LDL.LU R113, [R1+0x244] ;  /* 0x0002440001717983 */ /* 0x001f280000300800 */
[----:B------:R-:W4:Y:S04]  /*e5a0*/  LDL.LU R112, [R1+0x254] ;  /* 0x0002540001707983 */ /* 0x000f280000300800 */
[----:B------:R-:W4:Y:S04]  /*e5b0*/  LDL.LU R115, [R1+0x264] ;  /* 0x0002640001737983 */ /* 0x000f280000300800 */
[----:B------:R-:W-:Y:S04]  /*e5c0*/  STL [R1+0x41c], R119 ;  /* 0x00041c7701007387 */ /* 0x000fe80000100800 */
[----:B------:R0:W4:Y:S04]  /*e5d0*/  @!P0 LDG.E.U8 R10, desc[UR38][R94.64] ;  /* 0x000000265e0a8981 */ /* 0x000128000c1e1100 */
[----:B-----5:R1:W-:Y:S01]  /*e5e0*/  STL [R1+0x420], R118 ;  /* 0x0004207601007387 */ /* 0x0203e20000100800 */
[----:B0-----:R-:W-:-:S03]  /*e5f0*/  IADD3 R94, P1, R93, R118, RZ ;  /* 0x000000765d5e7210 */ /* 0x001fc60007f3e0ff */
[----:B------:R0:W-:Y:S04]  /*e600*/  STS.U8 [R100+UR58+0x7c00], R97 ;  /* 0x007c006164007988 */ /* 0x0001e8000800003a */
[----:B-1----:R-:W5:Y:S01]  /*e610*/  LDL.LU R118, [R1+0x258] ;  /* 0x0002580001767983 */ /* 0x002f620000300800 */
[----:B------:R-:W-:Y:S01]  /*e620*/  IMAD.X R95, R9, 0x1, R116, P1 ;  /* 0x00000001095f7824 */ /* 0x000fe200008e0674 */
[----:B0-----:R-:W-:Y:S02]  /*e630*/  PRMT R97, RZ, 0x7610, R97 ;  /* 0x00007610ff617816 */ /* 0x001fe40000000061 */
[----:B------:R-:W-:Y:S04]  /*e640*/  STL [R1+0x424], R116 ;  /* 0x0004247401007387 */ /* 0x000fe80000100800 */
[----:B------:R2:W5:Y:S02]  /*e650*/  @!P0 LDG.E.U8 R97, desc[UR38][R94.64] ;  /* 0x000000265e618981 */ /* 0x000564000c1e1100 */
[----:B--2---:R-:W-:-:S02]  /*e660*/  IADD3 R94, P1, R93, R120, RZ ;  /* 0x000000785d5e7210 */ /* 0x004fc40007f3e0ff */
[----:B------:R0:W-:Y:S04]  /*e670*/  STL [R1+0x428], R120 ;  /* 0x0004287801007387 */ /* 0x0001e80000100800 */
[----:B0-----:R-:W2:Y:S01]  /*e680*/  LDL.LU R120, [R1+0x248] ;  /* 0x0002480001787983 */ /* 0x001ea20000300800 */
[----:B---3--:R-:W-:-:S03]  /*e690*/  IMAD.X R95, R9, 0x1, R114, P1 ;  /* 0x00000001095f7824 */ /* 0x008fc600008e0672 */
[----:B------:R0:W-:Y:S02]  /*e6a0*/  STS.U8 [R100+UR58+0x8000], R98 ;  /* 0x0080006264007988 */ /* 0x0001e4000800003a */
[----:B0-----:R-:W-:Y:S02]  /*e6b0*/  PRMT R98, RZ, 0x7610, R98 ;  /* 0x00007610ff627816 */ /* 0x001fe40000000062 */
[----:B------:R-:W-:Y:S04]  /*e6c0*/  STL [R1+0x42c], R114 ;  /* 0x00042c7201007387 */ /* 0x000fe80000100800 */
[----:B------:R0:W3:Y:S04]  /*e6d0*/  @!P0 LDG.E.U8 R98, desc[UR38][R94.64] ;  /* 0x000000265e628981 */ /* 0x0000e8000c1e1100 */
[----:B------:R1:W-:Y:S01]  /*e6e0*/  STS.U8 [R100+UR58+0x8400], R99 ;  /* 0x0084006364007988 */ /* 0x0003e2000800003a */
[----:B0-----:R-:W-:-:S03]  /*e6f0*/  IADD3 R94, P1, R93, R0, RZ ;  /* 0x000000005d5e7210 */ /* 0x001fc60007f3e0ff */
[----:B------:R-:W3:Y:S01]  /*e700*/  LDL R0, [R1+0x208] ;  /* 0x0002080001007983 */ /* 0x000ee20000100800 */
[----:B-1----:R-:W-:-:S03]  /*e710*/  PRMT R99, RZ, 0x7610, R99 ;  /* 0x00007610ff637816 */ /* 0x002fc60000000063 */
[----:B------:R-:W3:Y:S04]  /*e720*/  LDL.LU R114, [R1+0x214] ;  /* 0x0002140001727983 */ /* 0x000ee80000300800 */
[----:B------:R-:W3:Y:S04]  /*e730*/  LDL.LU R116, [R1+0x224] ;  /* 0x0002240001747983 */ /* 0x000ee80000300800 */
[----:B------:R-:W3:Y:S01]  /*e740*/  LDL.LU R119, [R1+0x234] ;  /* 0x0002340001777983 */ /* 0x000ee20000300800 */
[----:B----4-:R-:W-:-:S03]  /*e750*/  IMAD.X R95, R9, 0x1, R115, P1 ;  /* 0x00000001095f7824 */ /* 0x010fc600008e0673 */
[----:B------:R-:W-:Y:S04]  /*e760*/  STL [R1+0x430], R115 ;  /* 0x0004307301007387 */ /* 0x000fe80000100800 */
[----:B------:R5:W4:Y:S04]  /*e770*/  @!P0 LDG.E.U8 R99, desc[UR38][R94.64] ;  /* 0x000000265e638981 */ /* 0x000b28000c1e1100 */
[----:B------:R0:W-:Y:S02]  /*e780*/  STS.U8 [R100+UR58+0x8800], R105 ;  /* 0x0088006964007988 */ /* 0x0001e4000800003a */
[----:B0-----:R-:W-:-:S02]  /*e790*/  PRMT R105, RZ, 0x7610, R105 ;  /* 0x00007610ff697816 */ /* 0x001fc40000000069 */
[----:B-----5:R-:W-:Y:S01]  /*e7a0*/  IADD3 R94, P1, R93, R118, RZ ;  /* 0x000000765d5e7210 */ /* 0x020fe20007f3e0ff */
[----:B------:R0:W-:Y:S04]  /*e7b0*/  STL [R1+0x434], R118 ;  /* 0x0004347601007387 */ /* 0x0001e80000100800 */
[----:B------:R-:W-:-:S05]  /*e7c0*/  IMAD.X R95, R9, 0x1, R112, P1 ;  /* 0x00000001095f7824 */ /* 0x000fca00008e0670 */
[----:B------:R2:W5:Y:S04]  /*e7d0*/  @!P0 LDG.E.U8 R105, desc[UR38][R94.64] ;  /* 0x000000265e698981 */ /* 0x000568000c1e1100 */
[----:B0-----:R-:W4:Y:S04]  /*e7e0*/  LDL.LU R118, [R1+0x228] ;  /* 0x0002280001767983 */ /* 0x001f280000300800 */
[----:B------:R-:W-:Y:S01]  /*e7f0*/  STL [R1+0x438], R112 ;  /* 0x0004387001007387 */ /* 0x000fe20000100800 */
[----:B--2---:R-:W-:-:S03]  /*e800*/  IADD3 R94, P1, R93, R120, RZ ;  /* 0x000000785d5e7210 */ /* 0x004fc60007f3e0ff */
[----:B------:R0:W-:Y:S04]  /*e810*/  STL [R1+0x43c], R120 ;  /* 0x00043c7801007387 */ /* 0x0001e80000100800 */
[----:B0-----:R-:W2:Y:S01]  /*e820*/  LDL.LU R120, [R1+0x218] ;  /* 0x0002180001787983 */ /* 0x001ea20000300800 */
[----:B------:R-:W-:-:S03]  /*e830*/  IMAD.X R95, R9, 0x1, R113, P1 ;  /* 0x00000001095f7824 */ /* 0x000fc600008e0671 */
[----:B------:R0:W-:Y:S02]  /*e840*/  STS.U8 [R100+UR58+0x8c00], R104 ;  /* 0x008c006864007988 */ /* 0x0001e4000800003a */
[----:B0-----:R-:W-:Y:S02]  /*e850*/  PRMT R104, RZ, 0x7610, R104 ;  /* 0x00007610ff687816 */ /* 0x001fe40000000068 */
[----:B------:R0:W-:Y:S04]  /*e860*/  STL [R1+0x440], R113 ;  /* 0x0004407101007387 */ /* 0x0001e80000100800 */
[----:B------:R1:W5:Y:S04]  /*e870*/  @!P0 LDG.E.U8 R104, desc[UR38][R94.64] ;  /* 0x000000265e688981 */ /* 0x000368000c1e1100 */
[----:B------:R3:W-:Y:S04]  /*e880*/  STS.U8 [R100+UR58+0x9000], R103 ;  /* 0x0090006764007988 */ /* 0x0007e8000800003a */
[----:B0-----:R-:W5:Y:S01]  /*e890*/  LDL.LU R113, [R1+0x1e4] ;  /* 0x0001e40001717983 */ /* 0x001f620000300800 */
[----:B-1----:R-:W-:-:S03]  /*e8a0*/  IADD3 R94, P1, R93, R2, RZ ;  /* 0x000000025d5e7210 */ /* 0x002fc60007f3e0ff */
[----:B------:R-:W5:Y:S01]  /*e8b0*/  LDL.LU R112, [R1+0x1f4] ;  /* 0x0001f40001707983 */ /* 0x000f620000300800 */
[----:B---3--:R-:W-:Y:S01]  /*e8c0*/  PRMT R103, RZ, 0x7610, R103 ;  /* 0x00007610ff677816 */ /* 0x008fe20000000067 */
[----:B------:R-:W-:Y:S02]  /*e8d0*/  IMAD.X R95, R9, 0x1, R119, P1 ;  /* 0x00000001095f7824 */ /* 0x000fe400008e0677 */
[----:B------:R-:W3:Y:S04]  /*e8e0*/  LDL.LU R115, [R1+0x204] ;  /* 0x0002040001737983 */ /* 0x000ee80000300800 */
[----:B------:R-:W-:Y:S04]  /*e8f0*/  STL [R1+0x444], R119 ;  /* 0x0004447701007387 */ /* 0x000fe80000100800 */
[----:B------:R4:W5:Y:S04]  /*e900*/  @!P0 LDG.E.U8 R103, desc[UR38][R94.64] ;  /* 0x000000265e678981 */ /* 0x000968000c1e1100 */
[----:B------:R0:W-:Y:S02]  /*e910*/  STS.U8 [R100+UR58+0x9400], R102 ;  /* 0x0094006664007988 */ /* 0x0001e4000800003a */
[----:B0-----:R-:W-:-:S02]  /*e920*/  PRMT R102, RZ, 0x7610, R102 ;  /* 0x00007610ff667816 */ /* 0x001fc40000000066 */
[----:B----4-:R-:W-:Y:S01]  /*e930*/  IADD3 R94, P1, R93, R118, RZ ;  /* 0x000000765d5e7210 */ /* 0x010fe20007f3e0ff */
[----:B------:R0:W-:Y:S04]  /*e940*/  STL [R1+0x448], R118 ;  /* 0x0004487601007387 */ /* 0x0001e80000100800 */
[----:B------:R-:W-:-:S05]  /*e950*/  IMAD.X R95, R9, 0x1, R116, P1 ;  /* 0x00000001095f7824 */ /* 0x000fca00008e0674 */
[----:B------:R2:W4:Y:S04]  /*e960*/  @!P0 LDG.E.U8 R102, desc[UR38][R94.64] ;  /* 0x000000265e668981 */ /* 0x000528000c1e1100 */
[----:B0-----:R-:W5:Y:S04]  /*e970*/  LDL.LU R118, [R1+0x1f8] ;  /* 0x0001f80001767983 */ /* 0x001f680000300800 */
[----:B------:R-:W-:Y:S01]  /*e980*/  STL [R1+0x44c], R116 ;  /* 0x00044c7401007387 */ /* 0x000fe20000100800 */
[----:B--2---:R-:W-:-:S03]  /*e990*/  IADD3 R94, P1, R93, R120, RZ ;  /* 0x000000785d5e7210 */ /* 0x004fc60007f3e0ff */
[----:B------:R0:W-:Y:S04]  /*e9a0*/  STL [R1+0x450], R120 ;  /* 0x0004507801007387 */ /* 0x0001e80000100800 */
[----:B0-----:R-:W2:Y:S01]  /*e9b0*/  LDL.LU R120, [R1+0x1e8] ;  /* 0x0001e80001787983 */ /* 0x001ea20000300800 */
[----:B------:R-:W-:-:S03]  /*e9c0*/  IMAD.X R95, R9, 0x1, R114, P1 ;  /* 0x00000001095f7824 */ /* 0x000fc600008e0672 */
[----:B------:R-:W-:Y:S04]  /*e9d0*/  STS.U8 [R100+UR58+0xe800], R106 ;  /* 0x00e8006a64007988 */ /* 0x000fe8000800003a */
[----:B------:R0:W-:Y:S02]  /*e9e0*/  STS.U8 [R100+UR58+0x9800], R101 ;  /* 0x0098006564007988 */ /* 0x0001e4000800003a */
[----:B0-----:R-:W-:Y:S02]  /*e9f0*/  PRMT R100, RZ, 0x7610, R100 ;  /* 0x00007610ff647816 */ /* 0x001fe40000000064 */
[----:B------:R-:W-:-:S04]  /*ea00*/  LOP3.LUT R101, R6, 0x180, RZ, 0xc0, !PT ;  /* 0x0000018006657812 */ /* 0x000fc800078ec0ff */
[----:B------:R0:W4:Y:S01]  /*ea10*/  @!P0 LDG.E.U8 R100, desc[UR38][R94.64] ;  /* 0x000000265e648981 */ /* 0x000122000c1e1100 */
[----:B------:R-:W-:Y:S02]  /*ea20*/  SHF.R.U32.HI R101, RZ, 0x3, R101 ;  /* 0x00000003ff657819 */ /* 0x000fe40000011665 */
[----:B------:R-:W-:Y:S02]  /*ea30*/  PRMT R106, RZ, 0x7610, R106 ;  /* 0x00007610ff6a7816 */ /* 0x000fe4000000006a */
[----:B------:R-:W-:Y:S02]  /*ea40*/  LOP3.LUT R101, R101, 0x1ff, R6, 0x78, !PT ;  /* 0x000001ff65657812 */ /* 0x000fe400078e7806 */
[----:B0-----:R-:W-:-:S05]  /*ea50*/  IADD3 R94, P1, R93, R0, RZ ;  /* 0x000000005d5e7210 */ /* 0x001fca0007f3e0ff */
[----:B---3--:R-:W-:Y:S01]  /*ea60*/  IMAD.X R95, R9, 0x1, R115, P1 ;  /* 0x00000001095f7824 */ /* 0x008fe200008e0673 */
[----:B------:R-:W-:Y:S01]  /*ea70*/  LOP3.LUT R101, R101, 0x40, RZ, 0x3c, !PT ;  /* 0x0000004065657812 */ /* 0x000fe200078e3cff */
[----:B------:R-:W-:Y:S04]  /*ea80*/  STL [R1+0x454], R114 ;  /* 0x0004547201007387 */ /* 0x000fe80000100800 */
[----:B------:R5:W3:Y:S04]  /*ea90*/  @!P0 LDG.E.U8 R106, desc[UR38][R94.64] ;  /* 0x000000265e6a8981 */ /* 0x000ae8000c1e1100 */
[----:B------:R-:W4:Y:S04]  /*eaa0*/  LDL.LU R117, [R1+0xa8] ;  /* 0x0000a80001757983 */ /* 0x000f280000300800 */
[----:B------:R0:W-:Y:S04]  /*eab0*/  STS.U8 [R101+UR58+0x600], R109 ;  /* 0x0006006d65007988 */ /* 0x0001e8000800003a */
[----:B------:R-:W3:Y:S04]  /*eac0*/  LDL.LU R2, [R1+0xac] ;  /* 0x0000ac0001027983 */ /* 0x000ee80000300800 */
[----:B------:R-:W3:Y:S01]  /*ead0*/  LDL.LU R125, [R1+0xb0] ;  /* 0x0000b000017d7983 */ /* 0x000ee20000300800 */
[----:B0-----:R-:W-:-:S03]  /*eae0*/  PRMT R109, RZ, 0x7610, R109 ;  /* 0x00007610ff6d7816 */ /* 0x001fc6000000006d */
[----:B------:R-:W3:Y:S04]  /*eaf0*/  LDL.LU R5, [R1+0xb4] ;  /* 0x0000b40001057983 */ /* 0x000ee80000300800 */
[----:B------:R-:W3:Y:S04]  /*eb00*/  LDL.LU R124, [R1+0xb8] ;  /* 0x0000b800017c7983 */ /* 0x000ee80000300800 */
[----:B------:R-:W3:Y:S04]  /*eb10*/  LDL.LU R123, [R1+0xbc] ;  /* 0x0000bc00017b7983 */ /* 0x000ee80000300800 */
[----:B------:R-:W3:Y:S01]  /*eb20*/  LDL.LU R4, [R1+0xc0] ;  /* 0x0000c00001047983 */ /* 0x000ee20000300800 */
[----:B-----5:R-:W-:-:S03]  /*eb30*/  IADD3 R94, P1, R93, R118, RZ ;  /* 0x000000765d5e7210 */ /* 0x020fc60007f3e0ff */
[----:B------:R-:W5:Y:S02]  /*eb40*/  LDL.LU R122, [R1+0xc4] ;  /* 0x0000c400017a7983 */ /* 0x000f640000300800 */
[----:B------:R-:W-:Y:S02]  /*eb50*/  IMAD.X R95, R9, 0x1, R112, P1 ;  /* 0x00000001095f7824 */ /* 0x000fe400008e0670 */
[----:B------:R-:W5:Y:S04]  /*eb60*/  LDL.LU R121, [R1+0xc8] ;  /* 0x0000c80001797983 */ /* 0x000f680000300800 */
[----:B------:R2:W5:Y:S04]  /*eb70*/  @!P0 LDG.E.U8 R109, desc[UR38][R94.64] ;  /* 0x000000265e6d8981 */ /* 0x000568000c1e1100 */
[----:B------:R-:W5:Y:S04]  /*eb80*/  LDL.LU R3, [R1+0xcc] ;  /* 0x0000cc0001037983 */ /* 0x000f680000300800 */
[----:B------:R-:W5:Y:S04]  /*eb90*/  LDL.LU R7, [R1+0xd0] ;  /* 0x0000d00001077983 */ /* 0x000f680000300800 */
[----:B------:R-:W5:Y:S04]  /*eba0*/  LDL.LU R8, [R1+0xd4] ;  /* 0x0000d40001087983 */ /* 0x000f680000300800 */
[----:B------:R-:W5:Y:S04]  /*ebb0*/  LDL.LU R6, [R1+0xd8] ;  /* 0x0000d80001067983 */ /* 0x000f680000300800 */
[----:B------:R0:W-:Y:S04]  /*ebc0*/  STS.U8 [R101+UR58+0xa00], R108 ;  /* 0x000a006c65007988 */ /* 0x0001e8000800003a */
[----:B------:R-:W5:Y:S04]  /*ebd0*/  LDL.LU R0, [R1+0xdc] ;  /* 0x0000dc0001007983 */ /* 0x000f680000300800 */
[----:B------:R-:W5:Y:S01]  /*ebe0*/  LDL.LU R114, [R1+0x1b4] ;  /* 0x0001b40001727983 */ /* 0x000f620000300800 */
[----:B0-----:R-:W-:-:S03]  /*ebf0*/  PRMT R108, RZ, 0x7610, R108 ;  /* 0x00007610ff6c7816 */ /* 0x001fc6000000006c */
[----:B------:R-:W5:Y:S04]  /*ec00*/  LDL.LU R116, [R1+0x1c4] ;  /* 0x0001c40001747983 */ /* 0x000f680000300800 */
[----:B------:R-:W5:Y:S04]  /*ec10*/  LDL.LU R119, [R1+0x1d4] ;  /* 0x0001d40001777983 */ /* 0x000f680000300800 */
[----:B------:R0:W-:Y:S04]  /*ec20*/  STL [R1+0x458], R115 ;  /* 0x0004587301007387 */ /* 0x0001e80000100800 */
[----:B------:R1:W-:Y:S04]  /*ec30*/  STS.U8 [R101+UR58+0x200], R110 ;  /* 0x0002006e65007988 */ /* 0x0003e8000800003a */
[----:B0-----:R-:W5:Y:S04]  /*ec40*/  LDL.LU R115, [R1+0x1c8] ;  /* 0x0001c80001737983 */ /* 0x001f680000300800 */
[----:B-1----:R-:W5:Y:S01]  /*ec50*/  LDL.LU R110, [R1+0x1b8] ;  /* 0x0001b800016e7983 */ /* 0x002f620000300800 */
[----:B--2---:R-:W-:-:S05]  /*ec60*/  IADD3 R94, P1, R93, R120, RZ ;  /* 0x000000785d5e7210 */ /* 0x004fca0007f3e0ff */
[----:B------:R-:W-:-:S05]  /*ec70*/  IMAD.X R95, R9, 0x1, R113, P1 ;  /* 0x00000001095f7824 */ /* 0x000fca00008e0671 */
[----:B------:R0:W2:Y:S04]  /*ec80*/  @!P0 LDG.E.U8 R108, desc[UR38][R94.64] ;  /* 0x000000265e6c8981 */ /* 0x0000a8000c1e1100 */
[----:B------:R-:W0:Y:S04]  /*ec90*/  LDL R95, [R1+0x1d8] ;  /* 0x0001d800015f7983 */ /* 0x000e280000100800 */
[----:B------:R1:W-:Y:S02]  /*eca0*/  STS.U8 [R101+UR58+0xe00], R107 ;  /* 0x000e006b65007988 */ /* 0x0003e4000800003a */
[----:B-1----:R-:W-:-:S02]  /*ecb0*/  PRMT R107, RZ, 0x7610, R107 ;  /* 0x00007610ff6b7816 */ /* 0x002fc4000000006b */
[----:B------:R1:W-:Y:S02]  /*ecc0*/  STS.U8 [R101+UR58+0x1200], R96 ;  /* 0x0012006065007988 */ /* 0x0003e4000800003a */
[----:B-1----:R-:W-:Y:S02]  /*ecd0*/  PRMT R96, RZ, 0x7610, R96 ;  /* 0x00007610ff607816 */ /* 0x002fe40000000060 */
[----:B----4-:R1:W-:Y:S04]  /*ece0*/  STS.U8 [R101+UR58+0x9e00], R117 ;  /* 0x009e007565007988 */ /* 0x0103e8000800003a */
[----:B---3--:R3:W-:Y:S01]  /*ecf0*/  STS.U8 [R101+UR58+0xa200], R2 ;  /* 0x00a2000265007988 */ /* 0x0087e2000800003a */
[----:B0-----:R-:W-:-:S05]  /*ed00*/  IADD3 R94, P1, R93, R95, RZ ;  /* 0x0000005f5d5e7210 */ /* 0x001fca0007f3e0ff */
[----:B-----5:R-:W-:-:S05]  /*ed10*/  IMAD.X R95, R9, 0x1, R119, P1 ;  /* 0x00000001095f7824 */ /* 0x020fca00008e0677 */
[----:B------:R0:W4:Y:S02]  /*ed20*/  @!P0 LDG.E.U8 R107, desc[UR38][R94.64] ;  /* 0x000000265e6b8981 */ /* 0x000124000c1e1100 */
[----:B0-----:R-:W-:-:S05]  /*ed30*/  IADD3 R94, P1, R93, R115, RZ ;  /* 0x000000735d5e7210 */ /* 0x001fca0007f3e0ff */
[----:B------:R-:W-:-:S05]  /*ed40*/  IMAD.X R95, R9, 0x1, R116, P1 ;  /* 0x00000001095f7824 */ /* 0x000fca00008e0674 */
[----:B------:R0:W5:Y:S02]  /*ed50*/  @!P0 LDG.E.U8 R96, desc[UR38][R94.64] ;  /* 0x000000265e608981 */ /* 0x000164000c1e1100 */
[----:B0-----:R-:W-:Y:S02]  /*ed60*/  IADD3 R94, P1, R93, R110, RZ ;  /* 0x0000006e5d5e7210 */ /* 0x001fe40007f3e0ff */
[----:B------:R-:W2:Y:S03]  /*ed70*/  LDL.LU R93, [R1+0xe8] ;  /* 0x0000e800015d7983 */ /* 0x000ea60000300800 */
[----:B------:R-:W-:Y:S01]  /*ed80*/  IMAD.X R95, R9, 0x1, R114, P1 ;  /* 0x00000001095f7824 */ /* 0x000fe200008e0672 */
[----:B------:R-:W-:-:S06]  /*ed90*/  PRMT R9, RZ, 0x7610, R9 ;  /* 0x00007610ff097816 */ /* 0x000fcc0000000009 */
[----:B------:R-:W5:Y:S04]  /*eda0*/  @!P0 LDG.E.U8 R9, desc[UR38][R94.64] ;  /* 0x000000265e098981 */ /* 0x000f68000c1e1100 */
[----:B------:R-:W4:Y:S04]  /*edb0*/  LDL.LU R94, [R1+0xe0] ;  /* 0x0000e000015e7983 */ /* 0x000f280000300800 */
[----:B------:R-:W2:Y:S04]  /*edc0*/  LDL.LU R95, [R1+0xe4] ;  /* 0x0000e400015f7983 */ /* 0x000ea80000300800 */
[----:B-1----:R-:W5:Y:S04]  /*edd0*/  LDL.LU R117, [R1+0x4b0] ;  /* 0x0004b00001757983 */ /* 0x002f680000300800 */
[----:B---3--:R-:W3:Y:S04]  /*ede0*/  LDL.LU R2, [R1+0x4ac] ;  /* 0x0004ac0001027983 */ /* 0x008ee80000300800 */
[----:B------:R0:W-:Y:S04]  /*edf0*/  STS.U8 [R101+UR58+0xa600], R125 ;  /* 0x00a6007d65007988 */ /* 0x0001e8000800003a */
[----:B------:R1:W-:Y:S04]  /*ee00*/  STS.U8 [R101+UR58+0xaa00], R5 ;  /* 0x00aa000565007988 */ /* 0x0003e8000800003a */
[----:B------:R1:W-:Y:S04]  /*ee10*/  STS.U8 [R101+UR58+0xae00], R124 ;  /* 0x00ae007c65007988 */ /* 0x0003e8000800003a */
[----:B0-----:R-:W2:Y:S04]  /*ee20*/  LDL.LU R125, [R1+0x4a8] ;  /* 0x0004a800017d7983 */ /* 0x001ea80000300800 */
[----:B-1----:R-:W4:Y:S04]  /*ee30*/  LDL.LU R5, [R1+0x4a4] ;  /* 0x0004a40001057983 */ /* 0x002f280000300800 */
[----:B------:R-:W2:Y:S04]  /*ee40*/  LDL.LU R124, [R1+0x4a0] ;  /* 0x0004a000017c7983 */ /* 0x000ea80000300800 */
[----:B------:R0:W-:Y:S04]  /*ee50*/  STS.U8 [R101+UR58+0xb200], R123 ;  /* 0x00b2007b65007988 */ /* 0x0001e8000800003a */
[----:B------:R1:W-:Y:S04]  /*ee60*/  STS.U8 [R101+UR58+0xb600], R4 ;  /* 0x00b6000465007988 */ /* 0x0003e8000800003a */
[----:B------:R1:W-:Y:S04]  /*ee70*/  STS.U8 [R101+UR58+0xba00], R122 ;  /* 0x00ba007a65007988 */ /* 0x0003e8000800003a */
[----:B0-----:R-:W2:Y:S04]  /*ee80*/  LDL.LU R123, [R1+0x49c] ;  /* 0x00049c00017b7983 */ /* 0x001ea80000300800 */
[----:B-1----:R-:W2:Y:S04]  /*ee90*/  LDL.LU R4, [R1+0x498] ;  /* 0x0004980001047983 */ /* 0x002ea80000300800 */
[----:B------:R-:W2:Y:S04]  /*eea0*/  LDL.LU R122, [R1+0x494] ;  /* 0x00049400017a7983 */ /* 0x000ea80000300800 */
[----:B------:R0:W-:Y:S04]  /*eeb0*/  STS.U8 [R101+UR58+0xbe00], R121 ;  /* 0x00be007965007988 */ /* 0x0001e8000800003a */
[----:B------:R1:W-:Y:S04]  /*eec0*/  STS.U8 [R101+UR58+0xc200], R3 ;  /* 0x00c2000365007988 */ /* 0x0003e8000800003a */
[----:B------:R-:W-:Y:S04]  /*eed0*/  STS.U8 [R101+UR58+0xca00], R7 ;  /* 0x00ca000765007988 */ /* 0x000fe8000800003a */
[----:B0-----:R-:W2:Y:S04]  /*eee0*/  LDL.LU R121, [R1+0x490] ;  /* 0x0004900001797983 */ /* 0x001ea80000300800 */
[----:B-1----:R-:W2:Y:S04]  /*eef0*/  LDL.LU R3, [R1+0x48c] ;  /* 0x00048c0001037983 */ /* 0x002ea80000300800 */
[----:B------:R-:W-:Y:S04]  /*ef00*/  STS.U8 [R101+UR58+0xce00], R8 ;  /* 0x00ce000865007988 */ /* 0x000fe8000800003a */
[----:B------:R-:W-:Y:S04]  /*ef10*/  STS.U8 [R101+UR58+0xd200], R6 ;  /* 0x00d2000665007988 */ /* 0x000fe8000800003a */
[----:B------:R-:W-:Y:S04]  /*ef20*/  STS.U8 [R101+UR58+0xd600], R0 ;  /* 0x00d6000065007988 */ /* 0x000fe8000800003a */
[----:B-----5:R0:W-:Y:S04]  /*ef30*/  STS.U8 [R101+UR58+0xc600], R117 ;  /* 0x00c6007565007988 */ /* 0x0201e8000800003a */
[----:B---3--:R1:W-:Y:S04]  /*ef40*/  STS.U8 [R101+UR58+0xe600], R2 ;  /* 0x00e6000265007988 */ /* 0x0083e8000800003a */
[----:B0-----:R-:W3:Y:S04]  /*ef50*/  LDL.LU R117, [R1+0x488] ;  /* 0x0004880001757983 */ /* 0x001ee80000300800 */
[----:B------:R-:W5:Y:S04]  /*ef60*/  LDL.LU R7, [R1+0x484] ;  /* 0x0004840001077983 */ /* 0x000f680000300800 */
[----:B------:R-:W3:Y:S04]  /*ef70*/  LDL.LU R8, [R1+0x480] ;  /* 0x0004800001087983 */ /* 0x000ee80000300800 */
[----:B------:R-:W5:Y:S04]  /*ef80*/  LDL.LU R6, [R1+0x47c] ;  /* 0x00047c0001067983 */ /* 0x000f680000300800 */
[----:B------:R-:W5:Y:S04]  /*ef90*/  LDL.LU R0, [R1+0x478] ;  /* 0x0004780001007983 */ /* 0x000f680000300800 */
[----:B-1----:R-:W5:Y:S04]  /*efa0*/  LDL.LU R2, [R1+0x474] ;  /* 0x0004740001027983 */ /* 0x002f680000300800 */
[----:B----4-:R0:W-:Y:S04]  /*efb0*/  STS.U8 [R101+UR58+0xea00], R5 ;  /* 0x00ea000565007988 */ /* 0x0101e8000800003a */
[----:B------:R-:W-:Y:S04]  /*efc0*/  STS.U8 [R101+UR58+0x1600], R111 ;  /* 0x0016006f65007988 */ /* 0x000fe8000800003a */
[----:B0-----:R-:W4:Y:S04]  /*efd0*/  LDL.LU R5, [R1+0x470] ;  /* 0x0004700001057983 */ /* 0x001f280000300800 */
[----:B--2---:R0:W-:Y:S04]  /*efe0*/  STS.U8 [R101+UR58+0xee00], R4 ;  /* 0x00ee000465007988 */ /* 0x0041e8000800003a */
[----:B------:R-:W-:Y:S04]  /*eff0*/  STS.U8 [R101+UR58+0xda00], R94 ;  /* 0x00da005e65007988 */ /* 0x000fe8000800003a */
[----:B0-----:R-:W2:Y:S04]  /*f000*/  LDL.LU R4, [R1+0x46c] ;  /* 0x00046c0001047983 */ /* 0x001ea80000300800 */
[----:B------:R-:W-:Y:S04]  /*f010*/  STS.U8 [R101+UR58+0xde00], R95 ;  /* 0x00de005f65007988 */ /* 0x000fe8000800003a */
[----:B------:R0:W-:Y:S04]  /*f020*/  STS.U8 [R101+UR58+0xf200], R3 ;  /* 0x00f2000365007988 */ /* 0x0001e8000800003a */
[----:B0-----:R-:W4:Y:S04]  /*f030*/  LDL.LU R3, [R1+0x468] ;  /* 0x0004680001037983 */ /* 0x001f280000300800 */
[----:B------:R0:W-:Y:S02]  /*f040*/  STS.U8 [R101+UR58+0xe200], R93 ;  /* 0x00e2005d65007988 */ /* 0x0001e4000800003a */
[----:B0-----:R-:W0:Y:S02]  /*f050*/  S2R R93, SR_TID.X ;  /* 0x00000000005d7919 */ /* 0x001e240000002100 */
[----:B------:R-:W-:Y:S04]  /*f060*/  STS.U8 [R101+UR58+0x1a00], R92 ;  /* 0x001a005c65007988 */ /* 0x000fe8000800003a */
        /* <DEDUP_REMOVED lines=31> */
[----:B------:R1:W-:Y:S01]  /*f260*/  STS.U8 [R101+UR58+0x9a00], R9 ;  /* 0x009a000965007988 */ /* 0x0003e2000800003a */
[----:B0-----:R-:W-:-:S04]  /*f270*/  SHF.R.U32.HI R93, RZ, 0x5, R93 ;  /* 0x00000005ff5d7819 */ /* 0x001fc8000001165d */
[----:B------:R-:W-:Y:S01]  /*f280*/  R2UR UR19, R93 ;  /* 0x000000005d1372ca */ /* 0x000fe200000e0000 */
[----:B------:R-:W-:Y:S01]  /*f290*/  UIADD3.64 UR24, UR20, 0x2, URZ ;  /* 0x0000000214187897 */ /* 0x000fe2000fffe03f */
[----:B-1----:R-:W0:Y:S11]  /*f2a0*/  LDC R9, c[0x0][0x238] ;  /* 0x00008e00ff097b82 */ /* 0x002e360000000800 */
[----:B------:R-:W-:Y:S01]  /*f2b0*/  USHF.L.U32 UR17, UR19, 0x8, URZ ;  /* 0x0000000813117899 */ /* 0x000fe2000800063f */
[----:B---3--:R1:W-:Y:S04]  /*f2c0*/  STS.U8 [R101+UR58+0xf600], R8 ;  /* 0x00f6000865007988 */ /* 0x0083e8000800003a */
[----:B-----5:R3:W-:Y:S04]  /*f2d0*/  STS.U8 [R101+UR58+0xfa00], R0 ;  /* 0x00fa000065007988 */ /* 0x0207e8000800003a */
[----:B-1----:R-:W5:Y:S04]  /*f2e0*/  LDL.LU R8, [R1+0x464] ;  /* 0x0004640001087983 */ /* 0x002f680000300800 */
[----:B------:R1:W-:Y:S04]  /*f2f0*/  STS.U8 [R101+UR58+0xfe00], R2 ;  /* 0x00fe000265007988 */ /* 0x0003e8000800003a */
[----:B---3--:R-:W3:Y:S01]  /*f300*/  LDL.LU R0, [R1+0x460] ;  /* 0x0004600001007983 */ /* 0x008ee20000300800 */
[----:B------:R0:W-:Y:S06]  /*f310*/  MEMBAR.ALL.CTA ;  /* 0x0000000000007992 */ /* 0x0001ec0000008000 */
[----:B0-----:R-:W0:Y:S04]  /*f320*/  FENCE.VIEW.ASYNC.S ;  /* 0x00000000000073c6 */ /* 0x001e280000000000 */
[----:B-1----:R-:W3:Y:S04]  /*f330*/  LDL.LU R2, [R1+0x45c] ;  /* 0x00045c0001027983 */ /* 0x002ee80000300800 */
[----:B------:R-:W2:Y:S04]  /*f340*/  LDL.LU R111, [R1+0x398] ;  /* 0x00039800016f7983 */ /* 0x000ea80000300800 */
[----:B------:R-:W4:Y:S04]  /*f350*/  LDL.LU R94, [R1+0x394] ;  /* 0x00039400015e7983 */ /* 0x000f280000300800 */
[----:B------:R-:W3:Y:S01]  /*f360*/  LDL.LU R95, [R1+0xec] ;  /* 0x0000ec00015f7983 */ /* 0x000ee20000300800 */
[----:B------:R-:W-:Y:S01]  /*f370*/  ULOP3.LUT UR17, UR17, 0xc00, URZ, 0xc0, !UPT ;  /* 0x00000c0011117892 */ /* 0x000fe2000f8ec03f */
[----:B------:R-:W-:-:S02]  /*f380*/  UMOV UR19, 0x40000040 ;  /* 0x4000004000137882 */ /* 0x000fc40000000000 */
[----:B------:R-:W3:Y:S01]  /*f390*/  LDL.LU R93, [R1+0xf0] ;  /* 0x0000f000015d7983 */ /* 0x000ee20000300800 */
[----:B0-----:R-:W-:Y:S01]  /*f3a0*/  BAR.SYNC.DEFER_BLOCKING 0x0 ;  /* 0x0000000000007b1d */ /* 0x001fe20000010000 */
[----:B------:R-:W-:-:S04]  /*f3b0*/  ULEA.HI UR17, UR58, UR17, URZ, 0x1c ;  /* 0x000000113a117291 */ /* 0x000fc8000f8fe03f */
[----:B------:R-:W-:-:S03]  /*f3c0*/  ULOP3.LUT UR18, UR17, 0x3fff, URZ, 0xc0, !UPT ;  /* 0x00003fff11127892 */ /* 0x000fc6000f8ec03f */
[----:B------:R-:W-:Y:S01]  /*f3d0*/  UMOV UR17, 0x40000040 ;  /* 0x4000004000117882 */ /* 0x000fe20000000000 */
[----:B------:R-:W3:Y:S01]  /*f3e0*/  LDL.LU R92, [R1+0xf4] ;  /* 0x0000f400015c7983 */ /* 0x000ee20000300800 */
[----:B------:R-:W-:Y:S01]  /*f3f0*/  WARPGROUP.ARRIVE ;  /* 0x00000000000079c5 */ /* 0x000fe20000000000 */
[----:B------:R-:W-:Y:S02]  /*f400*/  UIADD3 UR22, UP0, UR18, 0x2, URZ ;  /* 0x0000000212167890 */ /* 0x000fe4000ff1e03f */
[----:B------:R-:W3:Y:S03]  /*f410*/  LDL.LU R88, [R1+0xf8] ;  /* 0x0000f80001587983 */ /* 0x000ee60000300800 */
[----:B------:R-:W-:Y:S01]  /*f420*/  QGMMA.64x128x32.F32.E5M2.E5M2 R24, gdesc[UR16], R24 ;  /* 0x01e00000101879f3 */ /* 0x000fe20008703818 */
[----:B------:R-:W-:Y:S01]  /*f430*/  UMOV UR17, URZ ;  /* 0x0000003f00117c82 */ /* 0x000fe20008000000 */
[----:B------:R-:W3:Y:S01]  /*f440*/  LDL.LU R90, [R1+0xfc] ;  /* 0x0000fc00015a7983 */ /* 0x000ee20000300800 */
[----:B------:R-:W-:-:S03]  /*f450*/  UIADD3.X UR23, UR17, 0x40000040, URZ, UP0, !UPT ;  /* 0x4000004011177890 */ /* 0x000fc600087fe43f */
[----:B------:R-:W3:Y:S01]  /*f460*/  LDL.LU R91, [R1+0x100] ;  /* 0x00010000015b7983 */ /* 0x000ee20000300800 */
[----:B------:R-:W-:-:S05]  /*f470*/  UIADD3.64 UR26, UR22, 0x2, URZ ;  /* 0x00000002161a7897 */ /* 0x000fca000fffe03f */
[----:B------:R-:W-:Y:S01]  /*f480*/  QGMMA.64x128x32.F32.E5M2.E5M2 R24, gdesc[UR20], R24 ;  /* 0x01e00000141879f3 */ /* 0x000fe20008703818 */
[----:B------:R-:W-:-:S11]  /*f490*/  USHF.R.S32.HI UR17, URZ, 0x1f, UR61 ;  /* 0x0000001f3f117899 */ /* 0x000fd6000801143d */
[----:B------:R-:W-:Y:S01]  /*f4a0*/  QGMMA.64x128x32.F32.E5M2.E5M2 R24, gdesc[UR24], R24 ;  /* 0x01e00000181879f3 */ /* 0x000fe20008703818 */
[----:B-----5:R-:W-:Y:S02]  /*f4b0*/  IADD3 R8, P4, R8, UR61, RZ ;  /* 0x0000003d08087c10 */ /* 0x020fe4000ff9e0ff */
[----:B--2---:R-:W-:Y:S02]  /*f4c0*/  R2UR UR25, R111 ;  /* 0x000000006f1972ca */ /* 0x004fe400000e0000 */
[----:B------:R-:W2:Y:S01]  /*f4d0*/  LDL.LU R111, [R1+0x104] ;  /* 0x00010400016f7983 */ /* 0x000ea20000300800 */
[----:B----4-:R-:W-:-:S03]  /*f4e0*/  R2UR UR24, R94 ;  /* 0x000000005e1872ca */ /* 0x010fc600000e0000 */
[----:B------:R-:W4:Y:S01]  /*f4f0*/  LDL.LU R94, [R1] ;  /* 0x00000000015e7983 */ /* 0x000f220000300800 */
[----:B---3--:R-:W-:-:S03]  /*f500*/  IADD3.X R95, R95, UR17, RZ, P4, !PT ;  /* 0x000000115f5f7c10 */ /* 0x008fc6000a7fe4ff */
[----:B------:R-:W3:Y:S04]  /*f510*/  LDL.LU R89, [R1+0x108] ;  /* 0x0001080001597983 */ /* 0x000ee80000300800 */
[----:B------:R0:W-:Y:S04]  /*f520*/  STL [R1+0xec], R95 ;  /* 0x0000ec5f01007387 */ /* 0x0001e80000100800 */
[----:B0-----:R-:W5:Y:S01]  /*f530*/  LDL.LU R95, [R1+0x4] ;  /* 0x00000400015f7983 */ /* 0x001f620000300800 */
[----:B------:R-:W-:Y:S02]  /*f540*/  IADD3 R3, P5, R3, UR61, RZ ;  /* 0x0000003d03037c10 */ /* 0x000fe4000ffbe0ff */
[----:B------:R-:W-:Y:S01]  /*f550*/  IADD3 R4, P6, R4, UR61, RZ ;  /* 0x0000003d04047c10 */ /* 0x000fe2000ffde0ff */
[----:B------:R-:W5:Y:S01]  /*f560*/  LDL.LU R14, [R1+0x10c] ;  /* 0x00010c00010e7983 */ /* 0x000f620000300800 */
[----:B------:R-:W-:-:S02]  /*f570*/  IADD3.X R93, R93, UR17, RZ, P5, !PT ;  /* 0x000000115d5d7c10 */ /* 0x000fc4000affe4ff */
[----:B------:R-:W-:-:S03]  /*f580*/  IADD3.X R92, R92, UR17, RZ, P6, !PT ;  /* 0x000000115c5c7c10 */ /* 0x000fc6000b7fe4ff */
[----:B------:R0:W-:Y:S04]  /*f590*/  STL [R1+0xf0], R93 ;  /* 0x0000f05d01007387 */ /* 0x0001e80000100800 */
[----:B0-----:R-:W5:Y:S04]  /*f5a0*/  LDL.LU R93, [R1+0x8] ;  /* 0x00000800015d7983 */ /* 0x001f680000300800 */
[----:B------:R-:W5:Y:S04]  /*f5b0*/  LDL.LU R15, [R1+0x110] ;  /* 0x00011000010f7983 */ /* 0x000f680000300800 */
[----:B------:R-:W5:Y:S04]  /*f5c0*/  LDL.LU R16, [R1+0xc] ;  /* 0x00000c0001107983 */ /* 0x000f680000300800 */
[----:B------:R-:W5:Y:S01]  /*f5d0*/  LDL.LU R17, [R1+0x114] ;  /* 0x0001140001117983 */ /* 0x000f620000300800 */
[----:B------:R-:W-:-:S03]  /*f5e0*/  IADD3 R5, P1, R5, UR61, RZ ;  /* 0x0000003d05057c10 */ /* 0x000fc6000ff3e0ff */
[----:B------:R0:W-:Y:S04]  /*f5f0*/  STL [R1+0xf4], R92 ;  /* 0x0000f45c01007387 */ /* 0x0001e80000100800 */
[----:B------:R-:W5:Y:S01]  /*f600*/  LDL.LU R21, [R1+0x10] ;  /* 0x0000100001157983 */ /* 0x000f620000300800 */
[----:B------:R-:W-:Y:S02]  /*f610*/  IADD3 R6, P2, R6, UR61, RZ ;  /* 0x0000003d06067c10 */ /* 0x000fe4000ff5e0ff */
[----:B------:R-:W-:Y:S01]  /*f620*/  IADD3.X R88, R88, UR17, RZ, P1, !PT ;  /* 0x0000001158587c10 */ /* 0x000fe20008ffe4ff */
[----:B0-----:R-:W5:Y:S01]  /*f630*/  LDL.LU R92, [R1+0x118] ;  /* 0x00011800015c7983 */ /* 0x001f620000300800 */
[----:B------:R-:W-:-:S03]  /*f640*/  IADD3 R7, P3, R7, UR61, RZ ;  /* 0x0000003d07077c10 */ /* 0x000fc6000ff7e0ff */
[----:B------:R-:W5:Y:S01]  /*f650*/  LDL.LU R18, [R1+0x1c] ;  /* 0x00001c0001127983 */ /* 0x000f620000300800 */
[----:B------:R-:W-:-:S03]  /*f660*/  IADD3.X R90, R90, UR17, RZ, P2, !PT ;  /* 0x000000115a5a7c10 */ /* 0x000fc600097fe4ff */
[----:B------:R-:W5:Y:S01]  /*f670*/  LDL.LU R22, [R1+0x11c] ;  /* 0x00011c0001167983 */ /* 0x000f620000300800 */
[----:B------:R-:W-:-:S03]  /*f680*/  IADD3 R117, P4, R117, UR61, RZ ;  /* 0x0000003d75757c10 */ /* 0x000fc6000ff9e0ff */
[----:B------:R-:W5:Y:S01]  /*f690*/  LDL.LU R23, [R1+0x20] ;  /* 0x0000200001177983 */ /* 0x000f620000300800 */
[----:B------:R-:W-:-:S03]  /*f6a0*/  IADD3.X R91, R91, UR17, RZ, P3, !PT ;  /* 0x000000115b5b7c10 */ /* 0x000fc60009ffe4ff */
[----:B------:R0:W-:Y:S01]  /*f6b0*/  STL [R1+0xf8], R88 ;  /* 0x0000f85801007387 */ /* 0x0001e20000100800 */
[----:B------:R-:W-:-:S03]  /*f6c0*/  IADD3 R121, P5, R121, UR61, RZ ;  /* 0x0000003d79797c10 */ /* 0x000fc6000ffbe0ff */
[----:B0-----:R-:W5:Y:S04]  /*f6d0*/  LDL.LU R88, [R1+0x120] ;  /* 0x0001200001587983 */ /* 0x001f680000300800 */
[----:B------:R-:W5:Y:S04]  /*f6e0*/  LDL.LU R19, [R1+0x24] ;  /* 0x0000240001137983 */ /* 0x000f680000300800 */
[----:B------:R0:W-:Y:S04]  /*f6f0*/  STL [R1+0xfc], R90 ;  /* 0x0000fc5a01007387 */ /* 0x0001e80000100800 */
[----:B0-----:R-:W5:Y:S04]  /*f700*/  LDL.LU R90, [R1+0x124] ;  /* 0x00012400015a7983 */ /* 0x001f680000300800 */
[----:B------:R0:W-:Y:S04]  /*f710*/  STL [R1+0x100], R91 ;  /* 0x0001005b01007387 */ /* 0x0001e80000100800 */
[----:B0-----:R-:W5:Y:S04]  /*f720*/  LDL.LU R91, [R1+0x28] ;  /* 0x00002800015b7983 */ /* 0x001f680000300800 */
[----:B------:R-:W5:Y:S01]  /*f730*/  LDL.LU R20, [R1+0x128] ;  /* 0x0001280001147983 */ /* 0x000f620000300800 */
[----:B--2---:R-:W-:-:S02]  /*f740*/  IADD3.X R111, R111, UR17, RZ, P4, !PT ;  /* 0x000000116f6f7c10 */ /* 0x004fc4000a7fe4ff */
[----:B----4-:R-:W-:-:S03]  /*f750*/  IADD3 R94, P4, R94, UR61, RZ ;  /* 0x0000003d5e5e7c10 */ /* 0x010fc6000ff9e0ff */
[----:B------:R0:W-:Y:S01]  /*f760*/  STL [R1+0x104], R111 ;  /* 0x0001046f01007387 */ /* 0x0001e20000100800 */
[----:B---3--:R-:W-:-:S03]  /*f770*/  IADD3.X R89, R89, UR17, RZ, P5, !PT ;  /* 0x0000001159597c10 */ /* 0x008fc6000affe4ff */
[----:B0-----:R-:W2:Y:S04]  /*f780*/  LDL.LU R111, [R1+0x2c] ;  /* 0x00002c00016f7983 */ /* 0x001ea80000300800 */
[----:B------:R0:W-:Y:S01]  /*f790*/  STL [R1], R94 ;  /* 0x0000005e01007387 */ /* 0x0001e20000100800 */
[----:B-----5:R-:W-:-:S03]  /*f7a0*/  IADD3 R95, P5, R95, UR61, RZ ;  /* 0x0000003d5f5f7c10 */ /* 0x020fc6000ffbe0ff */
[----:B0-----:R-:W3:Y:S04]  /*f7b0*/  LDL.LU R94, [R1+0x12c] ;  /* 0x00012c00015e7983 */ /* 0x001ee80000300800 */
[----:B------:R0:W-:Y:S04]  /*f7c0*/  STL [R1+0x108], R89 ;  /* 0x0001085901007387 */ /* 0x0001e80000100800 */
[----:B0-----:R-:W4:Y:S04]  /*f7d0*/  LDL.LU R89, [R1+0x30] ;  /* 0x0000300001597983 */ /* 0x001f280000300800 */
[----:B------:R0:W-:Y:S04]  /*f7e0*/  STL [R1+0x4], R95 ;  /* 0x0000045f01007387 */ /* 0x0001e80000100800 */
[----:B0-----:R-:W5:Y:S01]  /*f7f0*/  LDL.LU R95, [R1+0x130] ;  /* 0x00013000015f7983 */ /* 0x001f620000300800 */
[----:B------:R-:W-:-:S04]  /*f800*/  IADD3 R122, P6, R122, UR61, RZ ;  /* 0x0000003d7a7a7c10 */ /* 0x000fc8000ffde0ff */
[----:B------:R-:W-:Y:S02]  /*f810*/  IADD3.X R14, R14, UR17, RZ, P6, !PT ;  /* 0x000000110e0e7c10 */ /* 0x000fe4000b7fe4ff */
[----:B------:R-:W-:Y:S02]  /*f820*/  IADD3 R93, P6, R93, UR61, RZ ;  /* 0x0000003d5d5d7c10 */ /* 0x000fe4000ffde0ff */
[----:B------:R-:W-:Y:S02]  /*f830*/  IADD3 R123, P1, R123, UR61, RZ ;  /* 0x0000003d7b7b7c10 */ /* 0x000fe4000ff3e0ff */
[----:B------:R-:W-:Y:S01]  /*f840*/  IADD3 R124, P2, R124, UR61, RZ ;  /* 0x0000003d7c7c7c10 */ /* 0x000fe2000ff5e0ff */
[----:B------:R0:W-:Y:S01]  /*f850*/  STL [R1+0x8], R93 ;  /* 0x0000085d01007387 */ /* 0x0001e20000100800 */
[----:B------:R-:W-:Y:S02]  /*f860*/  IADD3.X R15, R15, UR17, RZ, P1, !PT ;  /* 0x000000110f0f7c10 */ /* 0x000fe40008ffe4ff */
[----:B------:R-:W-:-:S02]  /*f870*/  IADD3 R125, P3, R125, UR61, RZ ;  /* 0x0000003d7d7d7c10 */ /* 0x000fc4000ff7e0ff */
[----:B------:R-:W-:Y:S02]  /*f880*/  IADD3 R16, P1, R16, UR61, RZ ;  /* 0x0000003d10107c10 */ /* 0x000fe4000ff3e0ff */
[----:B------:R-:W-:Y:S01]  /*f890*/  IADD3.X R17, R17, UR17, RZ, P2, !PT ;  /* 0x0000001111117c10 */ /* 0x000fe200097fe4ff */
[----:B0-----:R-:W5:Y:S01]  /*f8a0*/  LDL.LU R93, [R1+0x34] ;  /* 0x00003400015d7983 */ /* 0x001f620000300800 */
[----:B------:R-:W-:Y:S02]  /*f8b0*/  IADD3 R21, P2, R21, UR61, RZ ;  /* 0x0000003d15157c10 */ /* 0x000fe4000ff5e0ff */
[----:B------:R-:W-:Y:S01]  /*f8c0*/  IADD3.X R92, R92, UR17, RZ, P3, !PT ;  /* 0x000000115c5c7c10 */ /* 0x000fe20009ffe4ff */
[----:B------:R-:W-:Y:S01]  /*f8d0*/  STL [R1+0x10c], R14 ;  /* 0x00010c0e01007387 */ /* 0x000fe20000100800 */
[----:B------:R-:W-:-:S03]  /*f8e0*/  IADD3 R18, P3, R18, UR61, RZ ;  /* 0x0000003d12127c10 */ /* 0x000fc6000ff7e0ff */
[----:B------:R-:W-:Y:S04]  /*f8f0*/  STL [R1+0x110], R15 ;  /* 0x0001100f01007387 */ /* 0x000fe80000100800 */
[----:B------:R-:W-:Y:S01]  /*f900*/  STL [R1+0xc], R16 ;  /* 0x00000c1001007387 */ /* 0x000fe20000100800 */
[----:B------:R-:W-:-:S03]  /*f910*/  IADD3.X R22, R22, UR17, RZ, P4, !PT ;  /* 0x0000001116167c10 */ /* 0x000fc6000a7fe4ff */
[----:B------:R0:W-:Y:S04]  /*f920*/  STL [R1+0x10], R21 ;  /* 0x0000101501007387 */ /* 0x0001e80000100800 */
[----:B------:R-:W-:Y:S01]  /*f930*/  STL [R1+0x114], R17 ;  /* 0x0001141101007387 */ /* 0x000fe20000100800 */
[----:B------:R-:W-:-:S03]  /*f940*/  IADD3 R23, P4, R23, UR61, RZ ;  /* 0x0000003d17177c10 */ /* 0x000fc6000ff9e0ff */
[----:B0-----:R-:W5:Y:S04]  /*f950*/  LDL.LU R21, [R1+0x134] ;  /* 0x0001340001157983 */ /* 0x001f680000300800 */
[----:B------:R0:W-:Y:S01]  /*f960*/  STL [R1+0x118], R92 ;  /* 0x0001185c01007387 */ /* 0x0001e20000100800 */
[----:B------:R-:W-:Y:S02]  /*f970*/  IADD3.X R88, R88, UR17, RZ, P5, !PT ;  /* 0x0000001158587c10 */ /* 0x000fe4000affe4ff */
[----:B------:R-:W-:Y:S01]  /*f980*/  IADD3.X R90, R90, UR17, RZ, P6, !PT ;  /* 0x000000115a5a7c10 */ /* 0x000fe2000b7fe4ff */
[----:B0-----:R-:W5:Y:S04]  /*f990*/  LDL.LU R92, [R1+0x38] ;  /* 0x00003800015c7983 */ /* 0x001f680000300800 */
[----:B------:R0:W-:Y:S04]  /*f9a0*/  STL [R1+0x1c], R18 ;  /* 0x00001c1201007387 */ /* 0x0001e80000100800 */
[----:B------:R-:W5:Y:S04]  /*f9b0*/  LDL.LU R13, [R1+0x138] ;  /* 0x00013800010d7983 */ /* 0x000f680000300800 */
[----:B------:R1:W-:Y:S04]  /*f9c0*/  STL [R1+0x11c], R22 ;  /* 0x00011c1601007387 */ /* 0x0003e80000100800 */
[----:B0-----:R-:W5:Y:S01]  /*f9d0*/  LDL.LU R18, [R1+0x3c] ;  /* 0x00003c0001127983 */ /* 0x001f620000300800 */
[----:B------:R-:W-:-:S03]  /*f9e0*/  IADD3 R19, P5, R19, UR61, RZ ;  /* 0x0000003d13137c10 */ /* 0x000fc6000ffbe0ff */
[----:B------:R0:W-:Y:S01]  /*f9f0*/  STL [R1+0x20], R23 ;  /* 0x0000201701007387 */ /* 0x0001e20000100800 */
[----:B------:R-:W-:-:S03]  /*fa00*/  IADD3 R91, P6, R91, UR61, RZ ;  /* 0x0000003d5b5b7c10 */ /* 0x000fc6000ffde0ff */
[----:B-1----:R-:W5:Y:S01]  /*fa10*/  LDL.LU R22, [R1+0x13c] ;  /* 0x00013c0001167983 */ /* 0x002f620000300800 */
[----:B------:R-:W-:-:S03]  /*fa20*/  IADD3.X R20, R20, UR17, RZ, P1, !PT ;  /* 0x0000001114147c10 */ /* 0x000fc60008ffe4ff */
[----:B------:R1:W-:Y:S04]  /*fa30*/  STL [R1+0x120], R88 ;  /* 0x0001205801007387 */ /* 0x0003e80000100800 */
[----:B0-----:R-:W5:Y:S04]  /*fa40*/  LDL.LU R23, [R1+0x40] ;  /* 0x0000400001177983 */ /* 0x001f680000300800 */
[----:B-1----:R-:W5:Y:S04]  /*fa50*/  LDL.LU R88, [R1+0x140] ;  /* 0x0001400001587983 */ /* 0x002f680000300800 */
[----:B------:R0:W-:Y:S04]  /*fa60*/  STL [R1+0x124], R90 ;  /* 0x0001245a01007387 */ /* 0x0001e80000100800 */
[----:B0-----:R-:W5:Y:S04]  /*fa70*/  LDL.LU R90, [R1+0x44] ;  /* 0x00004400015a7983 */ /* 0x001f680000300800 */
[----:B------:R-:W-:Y:S04]  /*fa80*/  STL [R1+0x24], R19 ;  /* 0x0000241301007387 */ /* 0x000fe80000100800 */
[----:B------:R0:W-:Y:S04]  /*fa90*/  STL [R1+0x28], R91 ;  /* 0x0000285b01007387 */ /* 0x0001e80000100800 */
[----:B0-----:R-:W5:Y:S01]  /*faa0*/  LDL.LU R91, [R1+0x144] ;  /* 0x00014400015b7983 */ /* 0x001f620000300800 */
[----:B--2---:R-:W-:-:S05]  /*fab0*/  IADD3 R111, P1, R111, UR61, RZ ;  /* 0x0000003d6f6f7c10 */ /* 0x004fca000ff3e0ff */
[----:B------:R0:W-:Y:S04]  /*fac0*/  STL [R1+0x2c], R111 ;  /* 0x00002c6f01007387 */ /* 0x0001e80000100800 */
[----:B------:R-:W-:Y:S01]  /*fad0*/  STL [R1+0x128], R20 ;  /* 0x0001281401007387 */ /* 0x000fe20000100800 */
[----:B---3--:R-:W-:-:S03]  /*fae0*/  IADD3.X R94, R94, UR17, RZ, P2, !PT ;  /* 0x000000115e5e7c10 */ /* 0x008fc600097fe4ff */
[----:B0-----:R-:W2:Y:S04]  /*faf0*/  LDL.LU R111, [R1+0x48] ;  /* 0x00004800016f7983 */ /* 0x001ea80000300800 */
[----:B------:R0:W-:Y:S01]  /*fb00*/  STL [R1+0x12c], R94 ;  /* 0x00012c5e01007387 */ /* 0x0001e20000100800 */
[----:B----4-:R-:W-:-:S03]  /*fb10*/  IADD3 R89, P2, R89, UR61, RZ ;  /* 0x0000003d59597c10 */ /* 0x010fc6000ff5e0ff */
[----:B0-----:R-:W3:Y:S04]  /*fb20*/  LDL.LU R94, [R1+0x148] ;  /* 0x00014800015e7983 */ /* 0x001ee80000300800 */
[----:B------:R-:W4:Y:S01]  /*fb30*/  LDL.LU R14, [R1+0x4c] ;  /* 0x00004c00010e7983 */ /* 0x000f220000300800 */
[----:B-----5:R-:W-:-:S05]  /*fb40*/  IADD3.X R95, R95, UR17, RZ, P3, !PT ;  /* 0x000000115f5f7c10 */ /* 0x020fca0009ffe4ff */
[----:B------:R0:W-:Y:S04]  /*fb50*/  STL [R1+0x130], R95 ;  /* 0x0001305f01007387 */ /* 0x0001e80000100800 */
[----:B------:R1:W-:Y:S04]  /*fb60*/  STL [R1+0x30], R89 ;  /* 0x0000305901007387 */ /* 0x0003e80000100800 */
[----:B0-----:R-:W5:Y:S04]  /*fb70*/  LDL.LU R95, [R1+0x14c] ;  /* 0x00014c00015f7983 */ /* 0x001f680000300800 */
[----:B------:R-:W4:Y:S01]  /*fb80*/  LDL.LU R15, [R1+0x50] ;  /* 0x00005000010f7983 */ /* 0x000f220000300800 */
[----:B------:R-:W-:-:S03]  /*fb90*/  IADD3 R93, P3, R93, UR61, RZ ;  /* 0x0000003d5d5d7c10 */ /* 0x000fc6000ff7e0ff */
[----:B------:R-:W4:Y:S04]  /*fba0*/  LDL.LU R16, [R1+0x150] ;  /* 0x0001500001107983 */ /* 0x000f280000300800 */
[----:B------:R-:W4:Y:S04]  /*fbb0*/  LDL.LU R17, [R1+0x54] ;  /* 0x0000540001117983 */ /* 0x000f280000300800 */
[----:B------:R0:W-:Y:S04]  /*fbc0*/  STL [R1+0x34], R93 ;  /* 0x0000345d01007387 */ /* 0x0001e80000100800 */
[----:B-1----:R-:W4:Y:S04]  /*fbd0*/  LDL.LU R89, [R1+0x154] ;  /* 0x0001540001597983 */ /* 0x002f280000300800 */
[----:B0-----:R-:W4:Y:S04]  /*fbe0*/  LDL.LU R93, [R1+0x58] ;  /* 0x00005800015d7983 */ /* 0x001f280000300800 */
[----:B------:R-:W4:Y:S01]  /*fbf0*/  LDL.LU R19, [R1+0x158] ;  /* 0x0001580001137983 */ /* 0x000f220000300800 */
[----:B------:R-:W-:-:S03]  /*fc00*/  IADD3.X R21, R21, UR17, RZ, P4, !PT ;  /* 0x0000001115157c10 */ /* 0x000fc6000a7fe4ff */
[----:B------:R-:W4:Y:S04]  /*fc10*/  LDL.LU R20, [R1+0x5c] ;  /* 0x00005c0001147983 */ /* 0x000f280000300800 */
[----:B------:R0:W-:Y:S01]  /*fc20*/  STL [R1+0x134], R21 ;  /* 0x0001341501007387 */ /* 0x0001e20000100800 */
[----:B------:R-:W-:-:S03]  /*fc30*/  IADD3 R92, P4, R92, UR61, RZ ;  /* 0x0000003d5c5c7c10 */ /* 0x000fc6000ff9e0ff */
[----:B0-----:R-:W4:Y:S04]  /*fc40*/  LDL.LU R21, [R1+0x15c] ;  /* 0x00015c0001157983 */ /* 0x001f280000300800 */
[----:B------:R0:W-:Y:S01]  /*fc50*/  STL [R1+0x38], R92 ;  /* 0x0000385c01007387 */ /* 0x0001e20000100800 */
[----:B------:R-:W-:-:S03]  /*fc60*/  IADD3.X R13, R13, UR17, RZ, P5, !PT ;  /* 0x000000110d0d7c10 */ /* 0x000fc6000affe4ff */
[----:B0-----:R-:W4:Y:S01]  /*fc70*/  LDL.LU R92, [R1+0x60] ;  /* 0x00006000015c7983 */ /* 0x001f220000300800 */
[----:B------:R-:W-:-:S03]  /*fc80*/  IADD3 R18, P5, R18, UR61, RZ ;  /* 0x0000003d12127c10 */ /* 0x000fc6000ffbe0ff */
[----:B------:R-:W-:Y:S01]  /*fc90*/  STL [R1+0x138], R13 ;  /* 0x0001380d01007387 */ /* 0x000fe20000100800 */
[----:B------:R-:W-:-:S03]  /*fca0*/  IADD3.X R22, R22, UR17, RZ, P6, !PT ;  /* 0x0000001116167c10 */ /* 0x000fc6000b7fe4ff */
[----:B------:R0:W-:Y:S01]  /*fcb0*/  STL [R1+0x3c], R18 ;  /* 0x00003c1201007387 */ /* 0x0001e20000100800 */
[----:B------:R-:W-:-:S03]  /*fcc0*/  IADD3 R23, P6, R23, UR61, RZ ;  /* 0x0000003d17177c10 */ /* 0x000fc6000ffde0ff */
[----:B0-----:R-:W4:Y:S01]  /*fcd0*/  LDL.LU R18, [R1+0x160] ;  /* 0x0001600001127983 */ /* 0x001f220000300800 */
[----:B------:R-:W-:-:S03]  /*fce0*/  IADD3.X R88, R88, UR17, RZ, P1, !PT ;  /* 0x0000001158587c10 */ /* 0x000fc60008ffe4ff */
[----:B------:R0:W-:Y:S04]  /*fcf0*/  STL [R1+0x13c], R22 ;  /* 0x00013c1601007387 */ /* 0x0001e80000100800 */
[----:B0-----:R-:W4:Y:S01]  /*fd00*/  LDL.LU R22, [R1+0x64] ;  /* 0x0000640001167983 */ /* 0x001f220000300800 */
[----:B------:R-:W-:-:S03]  /*fd10*/  IADD3 R90, P1, R90, UR61, RZ ;  /* 0x0000003d5a5a7c10 */ /* 0x000fc6000ff3e0ff */
[----:B------:R0:W-:Y:S04]  /*fd20*/  STL [R1+0x40], R23 ;  /* 0x0000401701007387 */ /* 0x0001e80000100800 */
[----:B------:R1:W-:Y:S04]  /*fd30*/  STL [R1+0x140], R88 ;  /* 0x0001405801007387 */ /* 0x0003e80000100800 */
[----:B0-----:R-:W4:Y:S04]  /*fd40*/  LDL.LU R23, [R1+0x164] ;  /* 0x0001640001177983 */ /* 0x001f280000300800 */
[----:B-1----:R-:W4:Y:S01]  /*fd50*/  LDL.LU R88, [R1+0x68] ;  /* 0x0000680001587983 */ /* 0x002f220000300800 */
[----:B------:R-:W-:-:S03]  /*fd60*/  IADD3.X R91, R91, UR17, RZ, P2, !PT ;  /* 0x000000115b5b7c10 */ /* 0x000fc600097fe4ff */
[----:B------:R0:W-:Y:S04]  /*fd70*/  STL [R1+0x44], R90 ;  /* 0x0000445a01007387 */ /* 0x0001e80000100800 */
[----:B0-----:R-:W4:Y:S04]  /*fd80*/  LDL.LU R90, [R1+0x168] ;  /* 0x00016800015a7983 */ /* 0x001f280000300800 */
[----:B------:R0:W-:Y:S04]  /*fd90*/  STL [R1+0x144], R91 ;  /* 0x0001445b01007387 */ /* 0x0001e80000100800 */
[----:B0-----:R-:W4:Y:S01]  /*fda0*/  LDL.LU R91, [R1+0x6c] ;  /* 0x00006c00015b7983 */ /* 0x001f220000300800 */
[----:B--2---:R-:W-:-:S05]  /*fdb0*/  IADD3 R111, P2, R111, UR61, RZ ;  /* 0x0000003d6f6f7c10 */ /* 0x004fca000ff5e0ff */
[----:B------:R0:W-:Y:S01]  /*fdc0*/  STL [R1+0x48], R111 ;  /* 0x0000486f01007387 */ /* 0x0001e20000100800 */
[----:B---3--:R-:W-:-:S03]  /*fdd0*/  IADD3.X R94, R94, UR17, RZ, P3, !PT ;  /* 0x000000115e5e7c10 */ /* 0x008fc60009ffe4ff */
[----:B0-----:R-:W2:Y:S04]  /*fde0*/  LDL.LU R111, [R1+0x16c] ;  /* 0x00016c00016f7983 */ /* 0x001ea80000300800 */
[----:B------:R0:W-:Y:S04]  /*fdf0*/  STL [R1+0x148], R94 ;  /* 0x0001485e01007387 */ /* 0x0001e80000100800 */
[----:B0-----:R-:W3:Y:S01]  /*fe00*/  LDL.LU R94, [R1+0x70] ;  /* 0x00007000015e7983 */ /* 0x001ee20000300800 */
[----:B-----5:R-:W-:-:S05]  /*fe10*/  IADD3.X R95, R95, UR17, RZ, P4, !PT ;  /* 0x000000115f5f7c10 */ /* 0x020fca000a7fe4ff */
[----:B------:R0:W-:Y:S04]  /*fe20*/  STL [R1+0x14c], R95 ;  /* 0x00014c5f01007387 */ /* 0x0001e80000100800 */
[----:B0-----:R-:W5:Y:S01]  /*fe30*/  LDL.LU R95, [R1+0x170] ;  /* 0x00017000015f7983 */ /* 0x001f620000300800 */
[----:B----4-:R-:W-:Y:S02]  /*fe40*/  IADD3 R14, P3, R14, UR61, RZ ;  /* 0x0000003d0e0e7c10 */ /* 0x010fe4000ff7e0ff */
[----:B------:R-:W-:Y:S02]  /*fe50*/  IADD3 R15, P4, R15, UR61, RZ ;  /* 0x0000003d0f0f7c10 */ /* 0x000fe4000ff9e0ff */
[----:B------:R-:W-:Y:S02]  /*fe60*/  IADD3.X R16, R16, UR17, RZ, P5, !PT ;  /* 0x0000001110107c10 */ /* 0x000fe4000affe4ff */
[----:B------:R-:W-:Y:S01]  /*fe70*/  IADD3.X R89, R89, UR17, RZ, P6, !PT ;  /* 0x0000001159597c10 */ /* 0x000fe2000b7fe4ff */
[----:B------:R-:W-:Y:S01]  /*fe80*/  STL [R1+0x4c], R14 ;  /* 0x00004c0e01007387 */ /* 0x000fe20000100800 */
[----:B------:R-:W-:-:S02]  /*fe90*/  IADD3 R17, P5, R17, UR61, RZ ;  /* 0x0000003d11117c10 */ /* 0x000fc4000ffbe0ff */
[----:B------:R-:W-:Y:S01]  /*fea0*/  IADD3 R93, P6, R93, UR61, RZ ;  /* 0x0000003d5d5d7c10 */ /* 0x000fe2000ffde0ff */
[----:B------:R-:W-:Y:S01]  /*feb0*/  STL [R1+0x50], R15 ;  /* 0x0000500f01007387 */ /* 0x000fe20000100800 */
[----:B------:R-:W-:-:S03]  /*fec0*/  IADD3.X R19, R19, UR17, RZ, P1, !PT ;  /* 0x0000001113137c10 */ /* 0x000fc60008ffe4ff */
[----:B------:R-:W-:Y:S04]  /*fed0*/  STL [R1+0x150], R16 ;  /* 0x0001501001007387 */ /* 0x000fe80000100800 */
[----:B------:R0:W-:Y:S01]  /*fee0*/  STL [R1+0x154], R89 ;  /* 0x0001545901007387 */ /* 0x0001e20000100800 */
[----:B------:R-:W-:-:S03]  /*fef0*/  IADD3 R20, P1, R20, UR61, RZ ;  /* 0x0000003d14147c10 */ /* 0x000fc6000ff3e0ff */
[----:B------:R-:W-:Y:S04]  /*ff00*/  STL [R1+0x54], R17 ;  /* 0x0000541101007387 */ /* 0x000fe80000100800 */
[----:B0-----:R-:W4:Y:S01]  /*ff10*/  LDL.LU R89, [R1+0x74] ;  /* 0x0000740001597983 */ /* 0x001f220000300800 */
[----:B------:R-:W-:-:S03]  /*ff20*/  IADD3.X R21, R21, UR17, RZ, P2, !PT ;  /* 0x0000001115157c10 */ /* 0x000fc600097fe4ff */
[----:B------:R0:W-:Y:S04]  /*ff30*/  STL [R1+0x58], R93 ;  /* 0x0000585d01007387 */ /* 0x0001e80000100800 */
[----:B0-----:R-:W4:Y:S01]  /*ff40*/  LDL.LU R93, [R1+0x174] ;  /* 0x00017400015d7983 */ /* 0x001f220000300800 */
[----:B------:R-:W-:-:S03]  /*ff50*/  IADD3 R92, P2, R92, UR61, RZ ;  /* 0x0000003d5c5c7c10 */ /* 0x000fc6000ff5e0ff */
[----:B------:R0:W-:Y:S04]  /*ff60*/  STL [R1+0x158], R19 ;  /* 0x0001581301007387 */ /* 0x0001e80000100800 */
[----:B------:R-:W4:Y:S04]  /*ff70*/  LDL.LU R13, [R1+0x78] ;  /* 0x00007800010d7983 */ /* 0x000f280000300800 */
[----:B------:R1:W-:Y:S04]  /*ff80*/  STL [R1+0x5c], R20 ;  /* 0x00005c1401007387 */ /* 0x0003e80000100800 */
[----:B0-----:R-:W4:Y:S04]  /*ff90*/  LDL.LU R19, [R1+0x178] ;  /* 0x0001780001137983 */ /* 0x001f280000300800 */
[----:B------:R0:W-:Y:S04]  /*ffa0*/  STL [R1+0x15c], R21 ;  /* 0x00015c1501007387 */ /* 0x0001e80000100800 */
[----:B-1----:R-:W4:Y:S01]  /*ffb0*/  LDL.LU R20, [R1+0x7c] ;  /* 0x00007c0001147983 */ /* 0x002f220000300800 */
[----:B------:R-:W-:-:S03]  /*ffc0*/  IADD3.X R18, R18, UR17, RZ, P3, !PT ;  /* 0x0000001112127c10 */ /* 0x000fc60009ffe4ff */
[----:B------:R1:W-:Y:S04]  /*ffd0*/  STL [R1+0x60], R92 ;  /* 0x0000605c01007387 */ /* 0x0003e80000100800 */
[----:B0-----:R-:W4:Y:S01]  /*ffe0*/  LDL.LU R21, [R1+0x17c] ;  /* 0x00017c0001157983 */ /* 0x001f220000300800 */
[----:B------:R-:W-:-:S03]  /*fff0*/  IADD3 R22, P3, R22, UR61, RZ ;  /* 0x0000003d16167c10 */ /* 0x000fc6000ff7e0ff */
[----:B-1----:R-:W4:Y:S04]  /*10000*/  LDL.LU R92, [R1+0x80] ;  /* 0x00008000015c7983 */ /* 0x002f280000300800 */
[----:B------:R0:W-:Y:S01]  /*10010*/  STL [R1+0x64], R22 ;  /* 0x0000641601007387 */ /* 0x0001e20000100800 */
[----:B------:R-:W-:-:S03]  /*10020*/  IADD3.X R23, R23, UR17, RZ, P4, !PT ;  /* 0x0000001117177c10 */ /* 0x000fc6000a7fe4ff */
[----:B0-----:R-:W4:Y:S01]  /*10030*/  LDL.LU R22, [R1+0x180] ;  /* 0x0001800001167983 */ /* 0x001f220000300800 */
[----:B------:R-:W-:-:S03]  /*10040*/  IADD3 R88, P4, R88, UR61, RZ ;  /* 0x0000003d58587c10 */ /* 0x000fc6000ff9e0ff */
[----:B------:R-:W-:Y:S04]  /*10050*/  STL [R1+0x160], R18 ;  /* 0x0001601201007387 */ /* 0x000fe80000100800 */
[----:B------:R0:W-:Y:S01]  /*10060*/  STL [R1+0x164], R23 ;  /* 0x0001641701007387 */ /* 0x0001e20000100800 */
[----:B------:R-:W-:-:S03]  /*10070*/  IADD3.X R90, R90, UR17, RZ, P5, !PT ;  /* 0x000000115a5a7c10 */ /* 0x000fc6000affe4ff */
[----:B0-----:R-:W4:Y:S04]  /*10080*/  LDL.LU R23, [R1+0x84] ;  /* 0x0000840001177983 */ /* 0x001f280000300800 */
[----:B------:R0:W-:Y:S04]  /*10090*/  STL [R1+0x168], R90 ;  /* 0x0001685a01007387 */ /* 0x0001e80000100800 */
[----:B------:R-:W-:Y:S01]  /*100a0*/  STL [R1+0x68], R88 ;  /* 0x0000685801007387 */ /* 0x000fe20000100800 */
[----:B------:R-:W-:-:S03]  /*100b0*/  IADD3 R91, P5, R91, UR61, RZ ;  /* 0x0000003d5b5b7c10 */ /* 0x000fc6000ffbe0ff */
[----:B0-----:R-:W4:Y:S04]  /*100c0*/  LDL.LU R90, [R1+0x184] ;  /* 0x00018400015a7983 */ /* 0x001f280000300800 */
[----:B------:R0:W-:Y:S04]  /*100d0*/  STL [R1+0x6c], R91 ;  /* 0x00006c5b01007387 */ /* 0x0001e80000100800 */
[----:B0-----:R-:W4:Y:S04]  /*100e0*/  LDL.LU R91, [R1+0x88] ;  /* 0x00008800015b7983 */ /* 0x001f280000300800 */
[----:B------:R-:W4:Y:S01]  /*100f0*/  LDL.LU R14, [R1+0x188] ;  /* 0x00018800010e7983 */ /* 0x000f220000300800 */
[----:B--2---:R-:W-:-:S05]  /*10100*/  IADD3.X R111, R111, UR17, RZ, P6, !PT ;  /* 0x000000116f6f7c10 */ /* 0x004fca000b7fe4ff */
[----:B------:R0:W-:Y:S01]  /*10110*/  STL [R1+0x16c], R111 ;  /* 0x00016c6f01007387 */ /* 0x0001e20000100800 */
[----:B---3--:R-:W-:-:S03]  /*10120*/  IADD3 R94, P6, R94, UR61, RZ ;  /* 0x0000003d5e5e7c10 */ /* 0x008fc6000ffde0ff */
[----:B0-----:R-:W2:Y:S04]  /*10130*/  LDL.LU R111, [R1+0x8c] ;  /* 0x00008c00016f7983 */ /* 0x001ea80000300800 */
[----:B------:R0:W-:Y:S04]  /*10140*/  STL [R1+0x70], R94 ;  /* 0x0000705e01007387 */ /* 0x0001e80000100800 */
[----:B------:R-:W3:Y:S04]  /*10150*/  LDL.LU R15, [R1+0x18c] ;  /* 0x00018c00010f7983 */ /* 0x000ee80000300800 */
[----:B------:R-:W3:Y:S04]  /*10160*/  LDL.LU R16, [R1+0x90] ;  /* 0x0000900001107983 */ /* 0x000ee80000300800 */
[----:B------:R-:W3:Y:S01]  /*10170*/  LDL.LU R17, [R1+0x190] ;  /* 0x0001900001117983 */ /* 0x000ee20000300800 */
[----:B-----5:R-:W-:-:S05]  /*10180*/  IADD3.X R95, R95, UR17, RZ, P1, !PT ;  /* 0x000000115f5f7c10 */ /* 0x020fca0008ffe4ff */
[----:B------:R1:W-:Y:S04]  /*10190*/  STL [R1+0x170], R95 ;  /* 0x0001705f01007387 */ /* 0x0003e80000100800 */
[----:B0-----:R-:W5:Y:S04]  /*101a0*/  LDL.LU R94, [R1+0x94] ;  /* 0x00009400015e7983 */ /* 0x001f680000300800 */
[----:B-1----:R-:W5:Y:S04]  /*101b0*/  LDL.LU R95, [R1+0x194] ;  /* 0x00019400015f7983 */ /* 0x002f680000300800 */
[----:B------:R-:W5:Y:S04]  /*101c0*/  LDL.LU R18, [R1+0x98] ;  /* 0x0000980001127983 */ /* 0x000f680000300800 */
[----:B------:R-:W5:Y:S01]  /*101d0*/  LDL.LU R88, [R1+0x198] ;  /* 0x0001980001587983 */ /* 0x000f620000300800 */
[----:B----4-:R-:W-:-:S05]  /*101e0*/  IADD3 R89, P1, R89, UR61, RZ ;  /* 0x0000003d59597c10 */ /* 0x010fca000ff3e0ff */
[----:B------:R0:W-:Y:S01]  /*101f0*/  STL [R1+0x74], R89 ;  /* 0x0000745901007387 */ /* 0x0001e20000100800 */
[----:B------:R-:W-:-:S03]  /*10200*/  IADD3.X R93, R93, UR17, RZ, P2, !PT ;  /* 0x000000115d5d7c10 */ /* 0x000fc600097fe4ff */
[----:B0-----:R-:W4:Y:S04]  /*10210*/  LDL.LU R89, [R1+0x9c] ;  /* 0x00009c0001597983 */ /* 0x001f280000300800 */
[----:B------:R0:W-:Y:S01]  /*10220*/  STL [R1+0x174], R93 ;  /* 0x0001745d01007387 */ /* 0x0001e20000100800 */
[----:B------:R-:W-:-:S03]  /*10230*/  IADD3 R13, P2, R13, UR61, RZ ;  /* 0x0000003d0d0d7c10 */ /* 0x000fc6000ff5e0ff */
[----:B0-----:R-:W4:Y:S01]  /*10240*/  LDL.LU R93, [R1+0x19c] ;  /* 0x00019c00015d7983 */ /* 0x001f220000300800 */
[----:B------:R-:W-:-:S03]  /*10250*/  IADD3.X R19, R19, UR17, RZ, P3, !PT ;  /* 0x0000001113137c10 */ /* 0x000fc60009ffe4ff */
[----:B------:R-:W-:Y:S01]  /*10260*/  STL [R1+0x78], R13 ;  /* 0x0000780d01007387 */ /* 0x000fe20000100800 */
[----:B------:R-:W-:-:S03]  /*10270*/  IADD3 R20, P3, R20, UR61, RZ ;  /* 0x0000003d14147c10 */ /* 0x000fc6000ff7e0ff */
[----:B------:R0:W-:Y:S01]  /*10280*/  STL [R1+0x178], R19 ;  /* 0x0001781301007387 */ /* 0x0001e20000100800 */
[----:B------:R-:W-:-:S03]  /*10290*/  IADD3.X R21, R21, UR17, RZ, P4, !PT ;  /* 0x0000001115157c10 */ /* 0x000fc6000a7fe4ff */
[----:B0-----:R-:W4:Y:S01]  /*102a0*/  LDL.LU R19, [R1+0x1a0] ;  /* 0x0001a00001137983 */ /* 0x001f220000300800 */
[----:B------:R-:W-:-:S03]  /*102b0*/  IADD3 R92, P4, R92, UR61, RZ ;  /* 0x0000003d5c5c7c10 */ /* 0x000fc6000ff9e0ff */
[----:B------:R-:W-:Y:S04]  /*102c0*/  STL [R1+0x7c], R20 ;  /* 0x00007c1401007387 */ /* 0x000fe80000100800 */
[----:B------:R0:W-:Y:S04]  /*102d0*/  STL [R1+0x80], R92 ;  /* 0x0000805c01007387 */ /* 0x0001e80000100800 */
[----:B------:R1:W-:Y:S04]  /*102e0*/  STL [R1+0x17c], R21 ;  /* 0x00017c1501007387 */ /* 0x0003e80000100800 */
[----:B0-----:R-:W4:Y:S01]  /*102f0*/  LDL.LU R92, [R1+0x1c0] ;  /* 0x0001c000015c7983 */ /* 0x001f220000300800 */
[----:B------:R-:W-:-:S03]  /*10300*/  IADD3.X R22, R22, UR17, RZ, P5, !PT ;  /* 0x0000001116167c10 */ /* 0x000fc6000affe4ff */
[----:B------:R-:W4:Y:S04]  /*10310*/  LDL.LU R20, [R1+0x1a4] ;  /* 0x0001a40001147983 */ /* 0x000f280000300800 */
[----:B-1----:R-:W4:Y:S04]  /*10320*/  LDL.LU R21, [R1+0x1a8] ;  /* 0x0001a80001157983 */ /* 0x002f280000300800 */
[----:B------:R0:W-:Y:S01]  /*10330*/  STL [R1+0x180], R22 ;  /* 0x0001801601007387 */ /* 0x0001e20000100800 */
[----:B------:R-:W-:-:S03]  /*10340*/  IADD3 R23, P5, R23, UR61, RZ ;  /* 0x0000003d17177c10 */ /* 0x000fc6000ffbe0ff */
[----:B0-----:R-:W4:Y:S04]  /*10350*/  LDL.LU R22, [R1+0x1d0] ;  /* 0x0001d00001167983 */ /* 0x001f280000300800 */
[----:B------:R0:W-:Y:S01]  /*10360*/  STL [R1+0x84], R23 ;  /* 0x0000841701007387 */ /* 0x0001e20000100800 */
[----:B------:R-:W-:-:S03]  /*10370*/  IADD3.X R90, R90, UR17, RZ, P6, !PT ;  /* 0x000000115a5a7c10 */ /* 0x000fc6000b7fe4ff */
[----:B0-----:R-:W4:Y:S04]  /*10380*/  LDL.LU R23, [R1+0x1ac] ;  /* 0x0001ac0001177983 */ /* 0x001f280000300800 */
[----:B------:R0:W-:Y:S01]  /*10390*/  STL [R1+0x184], R90 ;  /* 0x0001845a01007387 */ /* 0x0001e20000100800 */
[----:B------:R-:W-:Y:S02]  /*103a0*/  IADD3 R91, P6, R91, UR61, RZ ;  /* 0x0000003d5b5b7c10 */ /* 0x000fe4000ffde0ff */
[----:B------:R-:W-:Y:S01]  /*103b0*/  IADD3.X R14, R14, UR17, RZ, P1, !PT ;  /* 0x000000110e0e7c10 */ /* 0x000fe20008ffe4ff */
[----:B0-----:R-:W4:Y:S04]  /*103c0*/  LDL.LU R90, [R1+0x1d8] ;  /* 0x0001d800015a7983 */ /* 0x001f280000300800 */
[----:B------:R0:W-:Y:S04]  /*103d0*/  STL [R1+0x88], R91 ;  /* 0x0000885b01007387 */ /* 0x0001e80000100800 */
[----:B0-----:R-:W4:Y:S01]  /*103e0*/  LDL.LU R91, [R1+0x1b0] ;  /* 0x0001b000015b7983 */ /* 0x001f220000300800 */
[----:B--2---:R-:W-:-:S05]  /*103f0*/  IADD3 R111, P1, R111, UR61, RZ ;  /* 0x0000003d6f6f7c10 */ /* 0x004fca000ff3e0ff */
[----:B------:R0:W-:Y:S01]  /*10400*/  STL [R1+0x8c], R111 ;  /* 0x00008c6f01007387 */ /* 0x0001e20000100800 */
[----:B---3--:R-:W-:Y:S02]  /*10410*/  IADD3.X R15, R15, UR17, RZ, P2, !PT ;  /* 0x000000110f0f7c10 */ /* 0x008fe400097fe4ff */
[----:B------:R-:W-:Y:S01]  /*10420*/  IADD3 R16, P2, R16, UR61, RZ ;  /* 0x0000003d10107c10 */ /* 0x000fe2000ff5e0ff */
[----:B0-----:R-:W2:Y:S01]  /*10430*/  LDL.LU R111, [R1+0x1e0] ;  /* 0x0001e000016f7983 */ /* 0x001ea20000300800 */
[----:B------:R-:W-:-:S03]  /*10440*/  IADD3.X R17, R17, UR17, RZ, P3, !PT ;  /* 0x0000001111117c10 */ /* 0x000fc60009ffe4ff */
[----:B------:R-:W-:Y:S04]  /*10450*/  STL [R1+0x188], R14 ;  /* 0x0001880e01007387 */ /* 0x000fe80000100800 */
[----:B------:R-:W-:Y:S04]  /*10460*/  STL [R1+0x18c], R15 ;  /* 0x00018c0f01007387 */ /* 0x000fe80000100800 */
[----:B------:R-:W-:Y:S01]  /*10470*/  STL [R1+0x90], R16 ;  /* 0x0000901001007387 */ /* 0x000fe20000100800 */
[----:B-----5:R-:W-:Y:S02]  /*10480*/  IADD3 R94, P3, R94, UR61, RZ ;  /* 0x0000003d5e5e7c10 */ /* 0x020fe4000ff7e0ff */
[----:B------:R-:W-:-:S03]  /*10490*/  IADD3.X R95, R95, UR17, RZ, P4, !PT ;  /* 0x000000115f5f7c10 */ /* 0x000fc6000a7fe4ff */
[----:B------:R0:W-:Y:S04]  /*104a0*/  STL [R1+0x94], R94 ;  /* 0x0000945e01007387 */ /* 0x0001e80000100800 */
[----:B------:R-:W-:Y:S04]  /*104b0*/  STL [R1+0x190], R17 ;  /* 0x0001901101007387 */ /* 0x000fe80000100800 */
[----:B0-----:R-:W3:Y:S04]  /*104c0*/  LDL.LU R94, [R1+0x1bc] ;  /* 0x0001bc00015e7983 */ /* 0x001ee80000300800 */
[----:B------:R0:W-:Y:S04]  /*104d0*/  STL [R1+0x194], R95 ;  /* 0x0001945f01007387 */ /* 0x0001e80000100800 */
[----:B0-----:R-:W5:Y:S01]  /*104e0*/  LDL.LU R95, [R1+0x1f0] ;  /* 0x0001f000015f7983 */ /* 0x001f620000300800 */
[----:B------:R-:W-:-:S02]  /*104f0*/  IADD3 R18, P4, R18, UR61, RZ ;  /* 0x0000003d12127c10 */ /* 0x000fc4000ff9e0ff */
[----:B------:R-:W-:Y:S02]  /*10500*/  IADD3.X R88, R88, UR17, RZ, P5, !PT ;  /* 0x0000001158587c10 */ /* 0x000fe4000affe4ff */
[----:B----4-:R-:W-:Y:S01]  /*10510*/  IADD3 R89, P5, R89, UR61, RZ ;  /* 0x0000003d59597c10 */ /* 0x010fe2000ffbe0ff */
[----:B------:R-:W-:Y:S04]  /*10520*/  STL [R1+0x98], R18 ;  /* 0x0000981201007387 */ /* 0x000fe80000100800 */
[----:B------:R0:W-:Y:S01]  /*10530*/  STL [R1+0x198], R88 ;  /* 0x0001985801007387 */ /* 0x0001e20000100800 */
[----:B------:R-:W-:-:S03]  /*10540*/  IADD3.X R93, R93, UR17, RZ, P6, !PT ;  /* 0x000000115d5d7c10 */ /* 0x000fc6000b7fe4ff */
[----:B0-----:R-:W4:Y:S01]  /*10550*/  LDL.LU R88, [R1+0x1cc] ;  /* 0x0001cc0001587983 */ /* 0x001f220000300800 */
[----:B------:R-:W-:-:S03]  /*10560*/  IADD3 R110, P6, R110, UR61, RZ ;  /* 0x0000003d6e6e7c10 */ /* 0x000fc6000ffde0ff */
[----:B------:R0:W-:Y:S04]  /*10570*/  STL [R1+0x9c], R89 ;  /* 0x00009c5901007387 */ /* 0x0001e80000100800 */
[----:B0-----:R-:W4:Y:S01]  /*10580*/  LDL.LU R89, [R1+0x200] ;  /* 0x0002000001597983 */ /* 0x001f220000300800 */
[----:B------:R-:W-:-:S03]  /*10590*/  IADD3.X R19, R19, UR17, RZ, P1, !PT ;  /* 0x0000001113137c10 */ /* 0x000fc60008ffe4ff */
[----:B------:R0:W-:Y:S04]  /*105a0*/  STL [R1+0x19c], R93 ;  /* 0x00019c5d01007387 */ /* 0x0001e80000100800 */
[----:B0-----:R-:W4:Y:S04]  /*105b0*/  LDL.LU R93, [R1+0x208] ;  /* 0x00020800015d7983 */ /* 0x001f280000300800 */
[----:B------:R0:W-:Y:S01]  /*105c0*/  STL [R1+0x1b8], R110 ;  /* 0x0001b86e01007387 */ /* 0x0001e20000100800 */
[----:B------:R-:W-:Y:S02]  /*105d0*/  IADD3 R92, P1, R92, UR61, RZ ;  /* 0x0000003d5c5c7c10 */ /* 0x000fe4000ff3e0ff */
[----:B------:R-:W-:-:S02]  /*105e0*/  IADD3.X R20, R20, UR17, RZ, P2, !PT ;  /* 0x0000001114147c10 */ /* 0x000fc400097fe4ff */
[----:B------:R-:W-:Y:S01]  /*105f0*/  IADD3 R115, P2, R115, UR61, RZ ;  /* 0x0000003d73737c10 */ /* 0x000fe2000ff5e0ff */
[----:B0-----:R-:W4:Y:S01]  /*10600*/  LDL.LU R110, [R1+0x1dc] ;  /* 0x0001dc00016e7983 */ /* 0x001f220000300800 */
[----:B------:R-:W-:-:S03]  /*10610*/  IADD3.X R21, R21, UR17, RZ, P3, !PT ;  /* 0x0000001115157c10 */ /* 0x000fc60009ffe4ff */
[----:B------:R0:W-:Y:S04]  /*10620*/  STL [R1+0x1c0], R92 ;  /* 0x0001c05c01007387 */ /* 0x0001e80000100800 */
[----:B0-----:R-:W4:Y:S01]  /*10630*/  LDL.LU R92, [R1+0x210] ;  /* 0x00021000015c7983 */ /* 0x001f220000300800 */
[----:B------:R-:W-:-:S03]  /*10640*/  IADD3 R22, P3, R22, UR61, RZ ;  /* 0x0000003d16167c10 */ /* 0x000fc6000ff7e0ff */
[----:B------:R-:W-:Y:S04]  /*10650*/  STL [R1+0x1a0], R19 ;  /* 0x0001a01301007387 */ /* 0x000fe80000100800 */
[----:B------:R0:W-:Y:S01]  /*10660*/  STL [R1+0x1c8], R115 ;  /* 0x0001c87301007387 */ /* 0x0001e20000100800 */
[----:B------:R-:W-:Y:S02]  /*10670*/  IADD3.X R114, R114, UR17, RZ, P6, !PT ;  /* 0x0000001172727c10 */ /* 0x000fe4000b7fe4ff */
[----:B------:R-:W-:Y:S01]  /*10680*/  IADD3.X R23, R23, UR17, RZ, P4, !PT ;  /* 0x0000001117177c10 */ /* 0x000fe2000a7fe4ff */
[----:B0-----:R-:W4:Y:S04]  /*10690*/  LDL.LU R115, [R1+0x458] ;  /* 0x0004580001737983 */ /* 0x001f280000300800 */
[----:B------:R0:W-:Y:S01]  /*106a0*/  STL [R1+0x1a4], R20 ;  /* 0x0001a41401007387 */ /* 0x0001e20000100800 */
[----:B------:R-:W-:-:S02]  /*106b0*/  IADD3 R120, P6, R120, UR61, RZ ;  /* 0x0000003d78787c10 */ /* 0x000fc4000ffde0ff */
[----:B------:R-:W-:Y:S01]  /*106c0*/  IADD3 R90, P4, R90, UR61, RZ ;  /* 0x0000003d5a5a7c10 */ /* 0x000fe2000ff9e0ff */
[----:B0-----:R-:W4:Y:S04]  /*106d0*/  LDL.LU R20, [R1+0x1ec] ;  /* 0x0001ec0001147983 */ /* 0x001f280000300800 */
[----:B------:R0:W-:Y:S01]  /*106e0*/  STL [R1+0x1a8], R21 ;  /* 0x0001a81501007387 */ /* 0x0001e20000100800 */
[----:B------:R-:W-:-:S03]  /*106f0*/  IADD3.X R91, R91, UR17, RZ, P5, !PT ;  /* 0x000000115b5b7c10 */ /* 0x000fc6000affe4ff */
[----:B0-----:R-:W4:Y:S04]  /*10700*/  LDL.LU R21, [R1+0x220] ;  /* 0x0002200001157983 */ /* 0x001f280000300800 */
[----:B------:R0:W-:Y:S04]  /*10710*/  STL [R1+0x1d0], R22 ;  /* 0x0001d01601007387 */ /* 0x0001e80000100800 */
[----:B------:R1:W-:Y:S04]  /*10720*/  STL [R1+0x1ac], R23 ;  /* 0x0001ac1701007387 */ /* 0x0003e80000100800 */
[----:B0-----:R-:W4:Y:S04]  /*10730*/  LDL.LU R22, [R1+0x1fc] ;  /* 0x0001fc0001167983 */ /* 0x001f280000300800 */
[----:B-1----:R-:W4:Y:S04]  /*10740*/  LDL.LU R23, [R1+0x230] ;  /* 0x0002300001177983 */ /* 0x002f280000300800 */
[----:B------:R0:W-:Y:S04]  /*10750*/  STL [R1+0x1d8], R90 ;  /* 0x0001d85a01007387 */ /* 0x0001e80000100800 */
[----:B------:R-:W-:Y:S01]  /*10760*/  STL [R1+0x1b0], R91 ;  /* 0x0001b05b01007387 */ /* 0x000fe20000100800 */
[----:B------:R-:W-:-:S03]  /*10770*/  IADD3.X R116, R116, UR17, RZ, P2, !PT ;  /* 0x0000001174747c10 */ /* 0x000fc600097fe4ff */
[----:B0-----:R-:W4:Y:S04]  /*10780*/  LDL.LU R90, [R1+0x238] ;  /* 0x00023800015a7983 */ /* 0x001f280000300800 */
[----:B------:R0:W-:Y:S01]  /*10790*/  STL [R1+0x1b4], R114 ;  /* 0x0001b47201007387 */ /* 0x0001e20000100800 */
[----:B------:R-:W-:Y:S02]  /*107a0*/  IADD3 R118, P2, R118, UR61, RZ ;  /* 0x0000003d76767c10 */ /* 0x000fe4000ff5e0ff */
[----:B--2---:R-:W-:-:S05]  /*107b0*/  IADD3 R111, P5, R111, UR61, RZ ;  /* 0x0000003d6f6f7c10 */ /* 0x004fca000ffbe0ff */
[----:B------:R-:W-:Y:S04]  /*107c0*/  STL [R1+0x1e0], R111 ;  /* 0x0001e06f01007387 */ /* 0x000fe80000100800 */
[----:B0-----:R-:W2:Y:S04]  /*107d0*/  LDL.LU R114, [R1+0x454] ;  /* 0x0004540001727983 */ /* 0x001ea80000300800 */
[----:B------:R0:W-:Y:S04]  /*107e0*/  STL [R1+0x1e8], R120 ;  /* 0x0001e87801007387 */ /* 0x0001e80000100800 */
[----:B0-----:R-:W2:Y:S04]  /*107f0*/  LDL.LU R120, [R1+0x450] ;  /* 0x0004500001787983 */ /* 0x001ea80000300800 */
[----:B------:R-:W2:Y:S04]  /*10800*/  LDL.LU R91, [R1+0x20c] ;  /* 0x00020c00015b7983 */ /* 0x000ea80000300800 */
[----:B------:R-:W2:Y:S01]  /*10810*/  LDL.LU R111, [R1+0x240] ;  /* 0x00024000016f7983 */ /* 0x000ea20000300800 */
[----:B---3--:R-:W-:-:S03]  /*10820*/  IADD3.X R94, R94, UR17, RZ, P1, !PT ;  /* 0x000000115e5e7c10 */ /* 0x008fc60008ffe4ff */
[----:B------:R0:W-:Y:S04]  /*10830*/  STL [R1+0x1c4], R116 ;  /* 0x0001c47401007387 */ /* 0x0001e80000100800 */
[----:B------:R-:W-:Y:S04]  /*10840*/  STL [R1+0x1bc], R94 ;  /* 0x0001bc5e01007387 */ /* 0x000fe80000100800 */
[----:B0-----:R-:W3:Y:S01]  /*10850*/  LDL.LU R116, [R1+0x44c] ;  /* 0x00044c0001747983 */ /* 0x001ee20000300800 */
[----:B-----5:R-:W-:-:S05]  /*10860*/  IADD3 R95, P1, R95, UR61, RZ ;  /* 0x0000003d5f5f7c10 */ /* 0x020fca000ff3e0ff */
[----:B------:R-:W-:Y:S04]  /*10870*/  STL [R1+0x1f0], R95 ;  /* 0x0001f05f01007387 */ /* 0x000fe80000100800 */
[----:B------:R0:W-:Y:S04]  /*10880*/  STL [R1+0x1f8], R118 ;  /* 0x0001f87601007387 */ /* 0x0001e80000100800 */
[----:B0-----:R-:W5:Y:S01]  /*10890*/  LDL.LU R118, [R1+0x448] ;  /* 0x0004480001767983 */ /* 0x001f620000300800 */
[----:B------:R-:W-:Y:S02]  /*108a0*/  IADD3.X R119, R119, UR17, RZ, P4, !PT ;  /* 0x0000001177777c10 */ /* 0x000fe4000a7fe4ff */
[----:B----4-:R-:W-:Y:S01]  /*108b0*/  IADD3.X R88, R88, UR17, RZ, P3, !PT ;  /* 0x0000001158587c10 */ /* 0x010fe20009ffe4ff */
[----:B------:R-:W4:Y:S04]  /*108c0*/  LDL.LU R94, [R1+0x21c] ;  /* 0x00021c00015e7983 */ /* 0x000f280000300800 */
[----:B------:R-:W3:Y:S01]  /*108d0*/  LDL.LU R95, [R1+0x250] ;  /* 0x00025000015f7983 */ /* 0x000ee20000300800 */
[----:B------:R-:W-:-:S03]  /*108e0*/  IADD3.X R113, R113, UR17, RZ, P6, !PT ;  /* 0x0000001171717c10 */ /* 0x000fc6000b7fe4ff */
[----:B------:R0:W-:Y:S01]  /*108f0*/  STL [R1+0x1d4], R119 ;  /* 0x0001d47701007387 */ /* 0x0001e20000100800 */
[----:B------:R-:W-:-:S03]  /*10900*/  IADD3 R89, P3, R89, UR61, RZ ;  /* 0x0000003d59597c10 */ /* 0x000fc6000ff7e0ff */
[----:B------:R-:W-:Y:S04]  /*10910*/  STL [R1+0x1cc], R88 ;  /* 0x0001cc5801007387 */ /* 0x000fe80000100800 */
[----:B0-----:R-:W3:Y:S04]  /*10920*/  LDL.LU R119, [R1+0x444] ;  /* 0x0004440001777983 */ /* 0x001ee80000300800 */
[----:B------:R-:W-:Y:S01]  /*10930*/  STL [R1+0x200], R89 ;  /* 0x0002005901007387 */ /* 0x000fe20000100800 */
[----:B------:R-:W-:-:S05]  /*10940*/  IADD3 R93, P4, R93, UR61, RZ ;  /* 0x0000003d5d5d7c10 */ /* 0x000fca000ff9e0ff */
[----:B------:R0:W-:Y:S01]  /*10950*/  STL [R1+0x208], R93 ;  /* 0x0002085d01007387 */ /* 0x0001e20000100800 */
[----:B------:R-:W-:-:S03]  /*10960*/  IADD3.X R110, R110, UR17, RZ, P5, !PT ;  /* 0x000000116e6e7c10 */ /* 0x000fc6000affe4ff */
[----:B0-----:R-:W3:Y:S04]  /*10970*/  LDL.LU R93, [R1+0x22c] ;  /* 0x00022c00015d7983 */ /* 0x001ee80000300800 */
[----:B------:R0:W-:Y:S01]  /*10980*/  STL [R1+0x1dc], R110 ;  /* 0x0001dc6e01007387 */ /* 0x0001e20000100800 */
[----:B------:R-:W-:Y:S02]  /*10990*/  IADD3.X R112, R112, UR17, RZ, P2, !PT ;  /* 0x0000001170707c10 */ /* 0x000fe400097fe4ff */
[----:B------:R-:W-:Y:S01]  /*109a0*/  IADD3 R92, P5, R92, UR61, RZ ;  /* 0x0000003d5c5c7c10 */ /* 0x000fe2000ffbe0ff */
[----:B0-----:R-:W3:Y:S04]  /*109b0*/  LDL.LU R110, [R1+0x260] ;  /* 0x00026000016e7983 */ /* 0x001ee80000300800 */
[----:B------:R0:W-:Y:S04]  /*109c0*/  STL [R1+0x1e4], R113 ;  /* 0x0001e47101007387 */ /* 0x0001e80000100800 */
[----:B0-----:R-:W3:Y:S04]  /*109d0*/  LDL.LU R113, [R1+0x440] ;  /* 0x0004400001717983 */ /* 0x001ee80000300800 */
[----:B------:R-:W-:Y:S01]  /*109e0*/  STL [R1+0x210], R92 ;  /* 0x0002105c01007387 */ /* 0x000fe20000100800 */
[----:B------:R-:W-:-:S02]  /*109f0*/  IADD3.X R20, R20, UR17, RZ, P1, !PT ;  /* 0x0000001114147c10 */ /* 0x000fc40008ffe4ff */
[----:B------:R-:W-:Y:S02]  /*10a00*/  IADD3 R21, P1, R21, UR61, RZ ;  /* 0x0000003d15157c10 */ /* 0x000fe4000ff3e0ff */
[----:B--2---:R-:W-:-:S05]  /*10a10*/  IADD3 R120, P6, R120, UR61, RZ ;  /* 0x0000003d78787c10 */ /* 0x004fca000ffde0ff */
[----:B------:R0:W-:Y:S04]  /*10a20*/  STL [R1+0x218], R120 ;  /* 0x0002187801007387 */ /* 0x0001e80000100800 */
[----:B0-----:R-:W2:Y:S04]  /*10a30*/  LDL.LU R120, [R1+0x43c] ;  /* 0x00043c0001787983 */ /* 0x001ea80000300800 */
[----:B------:R-:W2:Y:S04]  /*10a40*/  LDL.LU R88, [R1+0x268] ;  /* 0x0002680001587983 */ /* 0x000ea80000300800 */
[----:B------:R-:W2:Y:S04]  /*10a50*/  LDL.LU R89, [R1+0x23c] ;  /* 0x00023c0001597983 */ /* 0x000ea80000300800 */
[----:B------:R-:W2:Y:S04]  /*10a60*/  LDL.LU R92, [R1+0x270] ;  /* 0x00027000015c7983 */ /* 0x000ea80000300800 */
[----:B------:R0:W-:Y:S04]  /*10a70*/  STL [R1+0x1f4], R112 ;  /* 0x0001f47001007387 */ /* 0x0001e80000100800 */
[----:B------:R-:W-:Y:S04]  /*10a80*/  STL [R1+0x1ec], R20 ;  /* 0x0001ec1401007387 */ /* 0x000fe80000100800 */
[----:B0-----:R-:W2:Y:S01]  /*10a90*/  LDL.LU R112, [R1+0x438] ;  /* 0x0004380001707983 */ /* 0x001ea20000300800 */
[----:B-----5:R-:W-:-:S03]  /*10aa0*/  IADD3 R118, P2, R118, UR61, RZ ;  /* 0x0000003d76767c10 */ /* 0x020fc6000ff5e0ff */
[----:B------:R-:W-:Y:S04]  /*10ab0*/  STL [R1+0x220], R21 ;  /* 0x0002201501007387 */ /* 0x000fe80000100800 */
[----:B------:R0:W-:Y:S04]  /*10ac0*/  STL [R1+0x228], R118 ;  /* 0x0002287601007387 */ /* 0x0001e80000100800 */
[----:B0-----:R-:W5:Y:S01]  /*10ad0*/  LDL.LU R118, [R1+0x434] ;  /* 0x0004340001767983 */ /* 0x001f620000300800 */
[----:B------:R-:W-:Y:S02]  /*10ae0*/  IADD3.X R115, R115, UR17, RZ, P4, !PT ;  /* 0x0000001173737c10 */ /* 0x000fe4000a7fe4ff */
[----:B------:R-:W-:-:S02]  /*10af0*/  IADD3.X R22, R22, UR17, RZ, P3, !PT ;  /* 0x0000001116167c10 */ /* 0x000fc40009ffe4ff */
[----:B------:R-:W-:Y:S01]  /*10b00*/  IADD3 R23, P3, R23, UR61, RZ ;  /* 0x0000003d17177c10 */ /* 0x000fe2000ff7e0ff */
[----:B------:R0:W-:Y:S01]  /*10b10*/  STL [R1+0x204], R115 ;  /* 0x0002047301007387 */ /* 0x0001e20000100800 */
[----:B------:R-:W-:Y:S02]  /*10b20*/  IADD3 R90, P4, R90, UR61, RZ ;  /* 0x0000003d5a5a7c10 */ /* 0x000fe4000ff9e0ff */
[----:B------:R-:W-:Y:S01]  /*10b30*/  IADD3.X R91, R91, UR17, RZ, P5, !PT ;  /* 0x000000115b5b7c10 */ /* 0x000fe2000affe4ff */
[----:B------:R-:W-:Y:S01]  /*10b40*/  STL [R1+0x1fc], R22 ;  /* 0x0001fc1601007387 */ /* 0x000fe20000100800 */
[----:B------:R-:W-:Y:S02]  /*10b50*/  IADD3 R111, P5, R111, UR61, RZ ;  /* 0x0000003d6f6f7c10 */ /* 0x000fe4000ffbe0ff */
[----:B------:R-:W-:Y:S01]  /*10b60*/  IADD3.X R114, R114, UR17, RZ, P6, !PT ;  /* 0x0000001172727c10 */ /* 0x000fe2000b7fe4ff */
[----:B0-----:R-:W5:Y:S04]  /*10b70*/  LDL.LU R115, [R1+0x430] ;  /* 0x0004300001737983 */ /* 0x001f680000300800 */
[----:B------:R-:W-:Y:S04]  /*10b80*/  STL [R1+0x230], R23 ;  /* 0x0002301701007387 */ /* 0x000fe80000100800 */
[----:B------:R-:W5:Y:S04]  /*10b90*/  LDL.LU R20, [R1+0x24c] ;  /* 0x00024c0001147983 */ /* 0x000f680000300800 */
[----:B------:R0:W-:Y:S01]  /*10ba0*/  STL [R1+0x238], R90 ;  /* 0x0002385a01007387 */ /* 0x0001e20000100800 */
[----:B----4-:R-:W-:-:S02]  /*10bb0*/  IADD3.X R94, R94, UR17, RZ, P1, !PT ;  /* 0x000000115e5e7c10 */ /* 0x010fc40008ffe4ff */
[----:B---3--:R-:W-:Y:S01]  /*10bc0*/  IADD3 R95, P1, R95, UR61, RZ ;  /* 0x0000003d5f5f7c10 */ /* 0x008fe2000ff3e0ff */
[----:B0-----:R-:W3:Y:S04]  /*10bd0*/  LDL.LU R90, [R1+0x280] ;  /* 0x00028000015a7983 */ /* 0x001ee80000300800 */
[----:B------:R0:W-:Y:S01]  /*10be0*/  STL [R1+0x240], R111 ;  /* 0x0002406f01007387 */ /* 0x0001e20000100800 */
[----:B------:R-:W-:-:S03]  /*10bf0*/  IADD3.X R116, R116, UR17, RZ, P2, !PT ;  /* 0x0000001174747c10 */ /* 0x000fc600097fe4ff */
[----:B0-----:R-:W4:Y:S04]  /*10c00*/  LDL.LU R111, [R1+0x25c] ;  /* 0x00025c00016f7983 */ /* 0x001f280000300800 */
[----:B------:R-:W-:Y:S04]  /*10c10*/  STL [R1+0x20c], R91 ;  /* 0x00020c5b01007387 */ /* 0x000fe80000100800 */
[----:B------:R0:W-:Y:S04]  /*10c20*/  STL [R1+0x214], R114 ;  /* 0x0002147201007387 */ /* 0x0001e80000100800 */
[----:B0-----:R-:W4:Y:S01]  /*10c30*/  LDL.LU R114, [R1+0x42c] ;  /* 0x00042c0001727983 */ /* 0x001f220000300800 */
[----:B--2---:R-:W-:-:S05]  /*10c40*/  IADD3 R120, P6, R120, UR61, RZ ;  /* 0x0000003d78787c10 */ /* 0x004fca000ffde0ff */
[----:B------:R0:W-:Y:S04]  /*10c50*/  STL [R1+0x248], R120 ;  /* 0x0002487801007387 */ /* 0x0001e80000100800 */
[----:B0-----:R-:W2:Y:S04]  /*10c60*/  LDL.LU R120, [R1+0x428] ;  /* 0x0004280001787983 */ /* 0x001ea80000300800 */
[----:B------:R-:W4:Y:S04]  /*10c70*/  LDL.LU R21, [R1+0x290] ;  /* 0x0002900001157983 */ /* 0x000f280000300800 */
[----:B------:R-:W4:Y:S04]  /*10c80*/  LDL.LU R91, [R1+0x298] ;  /* 0x00029800015b7983 */ /* 0x000f280000300800 */
[----:B------:R0:W-:Y:S04]  /*10c90*/  STL [R1+0x21c], R94 ;  /* 0x00021c5e01007387 */ /* 0x0001e80000100800 */
[----:B0-----:R-:W4:Y:S04]  /*10ca0*/  LDL.LU R94, [R1+0x26c] ;  /* 0x00026c00015e7983 */ /* 0x001f280000300800 */
[----:B------:R0:W-:Y:S01]  /*10cb0*/  STL [R1+0x250], R95 ;  /* 0x0002505f01007387 */ /* 0x0001e20000100800 */
[----:B-----5:R-:W-:-:S03]  /*10cc0*/  IADD3 R118, P2, R118, UR61, RZ ;  /* 0x0000003d76767c10 */ /* 0x020fc6000ff5e0ff */
[----:B0-----:R-:W5:Y:S04]  /*10cd0*/  LDL.LU R95, [R1+0x2a0] ;  /* 0x0002a000015f7983 */ /* 0x001f680000300800 */
[----:B------:R0:W-:Y:S04]  /*10ce0*/  STL [R1+0x224], R116 ;  /* 0x0002247401007387 */ /* 0x0001e80000100800 */
[----:B0-----:R-:W5:Y:S04]  /*10cf0*/  LDL.LU R116, [R1+0x424] ;  /* 0x0004240001747983 */ /* 0x001f680000300800 */
[----:B------:R0:W-:Y:S04]  /*10d00*/  STL [R1+0x258], R118 ;  /* 0x0002587601007387 */ /* 0x0001e80000100800 */
[----:B0-----:R-:W4:Y:S01]  /*10d10*/  LDL.LU R118, [R1+0x420] ;  /* 0x0004200001767983 */ /* 0x001f220000300800 */
[----:B------:R-:W-:-:S02]  /*10d20*/  IADD3.X R93, R93, UR17, RZ, P3, !PT ;  /* 0x000000115d5d7c10 */ /* 0x000fc40009ffe4ff */
[----:B------:R-:W-:Y:S02]  /*10d30*/  IADD3.X R119, R119, UR17, RZ, P4, !PT ;  /* 0x0000001177777c10 */ /* 0x000fe4000a7fe4ff */
[----:B------:R-:W-:Y:S01]  /*10d40*/  IADD3 R110, P3, R110, UR61, RZ ;  /* 0x0000003d6e6e7c10 */ /* 0x000fe2000ff7e0ff */
[----:B------:R0:W-:Y:S01]  /*10d50*/  STL [R1+0x22c], R93 ;  /* 0x00022c5d01007387 */ /* 0x0001e20000100800 */
[----:B------:R-:W-:Y:S02]  /*10d60*/  IADD3 R88, P4, R88, UR61, RZ ;  /* 0x0000003d58587c10 */ /* 0x000fe4000ff9e0ff */
[----:B------:R-:W-:Y:S02]  /*10d70*/  IADD3.X R89, R89, UR17, RZ, P5, !PT ;  /* 0x0000001159597c10 */ /* 0x000fe4000affe4ff */
[----:B------:R-:W-:Y:S01]  /*10d80*/  IADD3 R92, P5, R92, UR61, RZ ;  /* 0x0000003d5c5c7c10 */ /* 0x000fe2000ffbe0ff */
[----:B0-----:R-:W5:Y:S04]  /*10d90*/  LDL.LU R93, [R1+0x27c] ;  /* 0x00027c00015d7983 */ /* 0x001f680000300800 */
[----:B------:R0:W-:Y:S01]  /*10da0*/  STL [R1+0x234], R119 ;  /* 0x0002347701007387 */ /* 0x0001e20000100800 */
[----:B------:R-:W-:-:S03]  /*10db0*/  IADD3.X R113, R113, UR17, RZ, P6, !PT ;  /* 0x0000001171717c10 */ /* 0x000fc6000b7fe4ff */
[----:B------:R1:W-:Y:S04]  /*10dc0*/  STL [R1+0x260], R110 ;  /* 0x0002606e01007387 */ /* 0x0003e80000100800 */
[----:B0-----:R-:W5:Y:S04]  /*10dd0*/  LDL.LU R119, [R1+0x41c] ;  /* 0x00041c0001777983 */ /* 0x001f680000300800 */
[----:B-1----:R-:W5:Y:S04]  /*10de0*/  LDL.LU R110, [R1+0x2b0] ;  /* 0x0002b000016e7983 */ /* 0x002f680000300800 */
[----:B------:R-:W5:Y:S04]  /*10df0*/  LDL.LU R22, [R1+0x28c] ;  /* 0x00028c0001167983 */ /* 0x000f680000300800 */
[----:B------:R-:W-:Y:S04]  /*10e00*/  STL [R1+0x268], R88 ;  /* 0x0002685801007387 */ /* 0x000fe80000100800 */
[----:B------:R-:W5:Y:S04]  /*10e10*/  LDL.LU R23, [R1+0x2c0] ;  /* 0x0002c00001177983 */ /* 0x000f680000300800 */
[----:B------:R-:W-:Y:S04]  /*10e20*/  STL [R1+0x23c], R89 ;  /* 0x00023c5901007387 */ /* 0x000fe80000100800 */
[----:B------:R-:W-:Y:S01]  /*10e30*/  STL [R1+0x270], R92 ;  /* 0x0002705c01007387 */ /* 0x000fe20000100800 */
[----:B------:R-:W-:-:S03]  /*10e40*/  IADD3.X R112, R112, UR17, RZ, P2, !PT ;  /* 0x0000001170707c10 */ /* 0x000fc600097fe4ff */
[----:B------:R0:W-:Y:S01]  /*10e50*/  STL [R1+0x244], R113 ;  /* 0x0002447101007387 */ /* 0x0001e20000100800 */
[----:B------:R-:W-:Y:S02]  /*10e60*/  IADD3.X R20, R20, UR17, RZ, P1, !PT ;  /* 0x0000001114147c10 */ /* 0x000fe40008ffe4ff */
[----:B---3--:R-:W-:Y:S01]  /*10e70*/  IADD3 R90, P1, R90, UR61, RZ ;  /* 0x0000003d5a5a7c10 */ /* 0x008fe2000ff3e0ff */
[----:B0-----:R-:W3:Y:S04]  /*10e80*/  LDL.LU R113, [R1+0x418] ;  /* 0x0004180001717983 */ /* 0x001ee80000300800 */
[----:B------:R-:W3:Y:S04]  /*10e90*/  LDL.LU R88, [R1+0x2c8] ;  /* 0x0002c80001587983 */ /* 0x000ee80000300800 */
[----:B------:R-:W3:Y:S04]  /*10ea0*/  LDL.LU R89, [R1+0x29c] ;  /* 0x00029c0001597983 */ /* 0x000ee80000300800 */
[----:B------:R-:W3:Y:S01]  /*10eb0*/  LDL.LU R92, [R1+0x2d0] ;  /* 0x0002d000015c7983 */ /* 0x000ee20000300800 */
[----:B--2---:R-:W-:-:S05]  /*10ec0*/  IADD3 R120, P6, R120, UR61, RZ ;  /* 0x0000003d78787c10 */ /* 0x004fca000ffde0ff */
[----:B------:R0:W-:Y:S04]  /*10ed0*/  STL [R1+0x278], R120 ;  /* 0x0002787801007387 */ /* 0x0001e80000100800 */
[----:B0-----:R-:W2:Y:S04]  /*10ee0*/  LDL.LU R120, [R1+0x414] ;  /* 0x0004140001787983 */ /* 0x001ea80000300800 */
[----:B------:R0:W-:Y:S04]  /*10ef0*/  STL [R1+0x254], R112 ;  /* 0x0002547001007387 */ /* 0x0001e80000100800 */
[----:B------:R-:W-:Y:S04]  /*10f00*/  STL [R1+0x24c], R20 ;  /* 0x00024c1401007387 */ /* 0x000fe80000100800 */
[----:B0-----:R-:W3:Y:S04]  /*10f10*/  LDL.LU R112, [R1+0x410] ;  /* 0x0004100001707983 */ /* 0x001ee80000300800 */
[----:B------:R-:W-:Y:S01]  /*10f20*/  STL [R1+0x280], R90 ;  /* 0x0002805a01007387 */ /* 0x000fe20000100800 */
[----:B----4-:R-:W-:-:S05]  /*10f30*/  IADD3 R118, P2, R118, UR61, RZ ;  /* 0x0000003d76767c10 */ /* 0x010fca000ff5e0ff */
[----:B------:R0:W-:Y:S04]  /*10f40*/  STL [R1+0x288], R118 ;  /* 0x0002887601007387 */ /* 0x0001e80000100800 */
[----:B0-----:R-:W4:Y:S01]  /*10f50*/  LDL.LU R118, [R1+0x40c] ;  /* 0x00040c0001767983 */ /* 0x001f220000300800 */
[----:B------:R-:W-:Y:S02]  /*10f60*/  IADD3.X R111, R111, UR17, RZ, P3, !PT ;  /* 0x000000116f6f7c10 */ /* 0x000fe40009ffe4ff */
[----:B------:R-:W-:Y:S01]  /*10f70*/  IADD3.X R115, R115, UR17, RZ, P4, !PT ;  /* 0x0000001173737c10 */ /* 0x000fe2000a7fe4ff */
[----:B------:R-:W3:Y:S01]  /*10f80*/  LDL.LU R90, [R1+0x2ac] ;  /* 0x0002ac00015a7983 */ /* 0x000ee20000300800 */
[----:B------:R-:W-:Y:S02]  /*10f90*/  IADD3 R21, P3, R21, UR61, RZ ;  /* 0x0000003d15157c10 */ /* 0x000fe4000ff7e0ff */
[----:B------:R-:W-:Y:S01]  /*10fa0*/  IADD3.X R94, R94, UR17, RZ, P5, !PT ;  /* 0x000000115e5e7c10 */ /* 0x000fe2000affe4ff */
[----:B------:R0:W-:Y:S01]  /*10fb0*/  STL [R1+0x25c], R111 ;  /* 0x00025c6f01007387 */ /* 0x0001e20000100800 */
[----:B------:R-:W-:-:S02]  /*10fc0*/  IADD3 R91, P4, R91, UR61, RZ ;  /* 0x0000003d5b5b7c10 */ /* 0x000fc4000ff9e0ff */
[----:B-----5:R-:W-:Y:S02]  /*10fd0*/  IADD3 R95, P5, R95, UR61, RZ ;  /* 0x0000003d5f5f7c10 */ /* 0x020fe4000ffbe0ff */
[----:B------:R-:W-:Y:S01]  /*10fe0*/  IADD3.X R114, R114, UR17, RZ, P6, !PT ;  /* 0x0000001172727c10 */ /* 0x000fe2000b7fe4ff */
[----:B0-----:R-:W5:Y:S04]  /*10ff0*/  LDL.LU R111, [R1+0x2e0] ;  /* 0x0002e000016f7983 */ /* 0x001f680000300800 */
[----:B------:R0:W-:Y:S04]  /*11000*/  STL [R1+0x264], R115 ;  /* 0x0002647301007387 */ /* 0x0001e80000100800 */
[----:B------:R-:W-:Y:S01]  /*11010*/  STL [R1+0x290], R21 ;  /* 0x0002901501007387 */ /* 0x000fe20000100800 */
[----:B------:R-:W-:-:S03]  /*11020*/  IADD3.X R93, R93, UR17, RZ, P1, !PT ;  /* 0x000000115d5d7c10 */ /* 0x000fc60008ffe4ff */
[----:B0-----:R-:W5:Y:S04]  /*11030*/  LDL.LU R115, [R1+0x408] ;  /* 0x0004080001737983 */ /* 0x001f680000300800 */
[----:B------:R0:W-:Y:S04]  /*11040*/  STL [R1+0x26c], R94 ;  /* 0x00026c5e01007387 */ /* 0x0001e80000100800 */
[----:B------:R-:W-:Y:S01]  /*11050*/  STL [R1+0x298], R91 ;  /* 0x0002985b01007387 */ /* 0x000fe20000100800 */
[----:B------:R-:W-:-:S03]  /*11060*/  IADD3.X R116, R116, UR17, RZ, P2, !PT ;  /* 0x0000001174747c10 */ /* 0x000fc600097fe4ff */
[----:B0-----:R-:W5:Y:S04]  /*11070*/  LDL.LU R94, [R1+0x2bc] ;  /* 0x0002bc00015e7983 */ /* 0x001f680000300800 */
[----:B------:R0:W-:Y:S01]  /*11080*/  STL [R1+0x2a0], R95 ;  /* 0x0002a05f01007387 */ /* 0x0001e20000100800 */
[----:B------:R-:W-:-:S03]  /*11090*/  IADD3 R110, P1, R110, UR61, RZ ;  /* 0x0000003d6e6e7c10 */ /* 0x000fc6000ff3e0ff */
[----:B0-----:R-:W5:Y:S04]  /*110a0*/  LDL.LU R95, [R1+0x2f0] ;  /* 0x0002f000015f7983 */ /* 0x001f680000300800 */
[----:B------:R0:W-:Y:S04]  /*110b0*/  STL [R1+0x274], R114 ;  /* 0x0002747201007387 */ /* 0x0001e80000100800 */
[----:B0-----:R-:W5:Y:S01]  /*110c0*/  LDL.LU R114, [R1+0x404] ;  /* 0x0004040001727983 */ /* 0x001f620000300800 */
[----:B--2---:R-:W-:-:S05]  /*110d0*/  IADD3 R120, P6, R120, UR61, RZ ;  /* 0x0000003d78787c10 */ /* 0x004fca000ffde0ff */
[----:B------:R0:W-:Y:S04]  /*110e0*/  STL [R1+0x2a8], R120 ;  /* 0x0002a87801007387 */ /* 0x0001e80000100800 */
[----:B0-----:R-:W2:Y:S04]  /*110f0*/  LDL.LU R120, [R1+0x400] ;  /* 0x0004000001787983 */ /* 0x001ea80000300800 */
[----:B------:R0:W-:Y:S04]  /*11100*/  STL [R1+0x27c], R93 ;  /* 0x00027c5d01007387 */ /* 0x0001e80000100800 */
[----:B0-----:R-:W2:Y:S04]  /*11110*/  LDL.LU R93, [R1+0x2f8] ;  /* 0x0002f800015d7983 */ /* 0x001ea80000300800 */
[----:B------:R0:W-:Y:S04]  /*11120*/  STL [R1+0x284], R116 ;  /* 0x0002847401007387 */ /* 0x0001e80000100800 */
[----:B0-----:R-:W2:Y:S04]  /*11130*/  LDL.LU R116, [R1+0x3fc] ;  /* 0x0003fc0001747983 */ /* 0x001ea80000300800 */
[----:B------:R-:W-:Y:S01]  /*11140*/  STL [R1+0x2b0], R110 ;  /* 0x0002b06e01007387 */ /* 0x000fe20000100800 */
[----:B----4-:R-:W-:-:S05]  /*11150*/  IADD3 R118, P2, R118, UR61, RZ ;  /* 0x0000003d76767c10 */ /* 0x010fca000ff5e0ff */
[----:B------:R0:W-:Y:S04]  /*11160*/  STL [R1+0x2b8], R118 ;  /* 0x0002b87601007387 */ /* 0x0001e80000100800 */
[----:B0-----:R-:W4:Y:S04]  /*11170*/  LDL.LU R118, [R1+0x3f8] ;  /* 0x0003f80001767983 */ /* 0x001f280000300800 */
[----:B------:R-:W4:Y:S04]  /*11180*/  LDL.LU R91, [R1+0x2cc] ;  /* 0x0002cc00015b7983 */ /* 0x000f280000300800 */
[----:B------:R-:W4:Y:S01]  /*11190*/  LDL.LU R110, [R1+0x300] ;  /* 0x00030000016e7983 */ /* 0x000f220000300800 */
[----:B------:R-:W-:-:S02]  /*111a0*/  IADD3.X R119, R119, UR17, RZ, P4, !PT ;  /* 0x0000001177777c10 */ /* 0x000fc4000a7fe4ff */
[----:B------:R-:W-:Y:S02]  /*111b0*/  IADD3.X R22, R22, UR17, RZ, P3, !PT ;  /* 0x0000001116167c10 */ /* 0x000fe40009ffe4ff */
[----:B------:R-:W-:Y:S02]  /*111c0*/  IADD3 R23, P3, R23, UR61, RZ ;  /* 0x0000003d17177c10 */ /* 0x000fe4000ff7e0ff */
[----:B---3--:R-:W-:Y:S01]  /*111d0*/  IADD3.X R89, R89, UR17, RZ, P5, !PT ;  /* 0x0000001159597c10 */ /* 0x008fe2000affe4ff */
[----:B------:R0:W-:Y:S01]  /*111e0*/  STL [R1+0x294], R119 ;  /* 0x0002947701007387 */ /* 0x0001e20000100800 */
[----:B------:R-:W-:Y:S02]  /*111f0*/  IADD3 R92, P5, R92, UR61, RZ ;  /* 0x0000003d5c5c7c10 */ /* 0x000fe4000ffbe0ff */
[----:B------:R-:W-:Y:S01]  /*11200*/  IADD3 R88, P4, R88, UR61, RZ ;  /* 0x0000003d58587c10 */ /* 0x000fe2000ff9e0ff */
[----:B------:R-:W-:Y:S01]  /*11210*/  STL [R1+0x28c], R22 ;  /* 0x00028c1601007387 */ /* 0x000fe20000100800 */
[----:B------:R-:W-:-:S03]  /*11220*/  IADD3.X R113, R113, UR17, RZ, P6, !PT ;  /* 0x0000001171717c10 */ /* 0x000fc6000b7fe4ff */
[----:B0-----:R-:W3:Y:S04]  /*11230*/  LDL.LU R119, [R1+0x3f4] ;  /* 0x0003f40001777983 */ /* 0x001ee80000300800 */
[----:B------:R-:W-:Y:S01]  /*11240*/  STL [R1+0x2c0], R23 ;  /* 0x0002c01701007387 */ /* 0x000fe20000100800 */
[----:B------:R-:W-:-:S03]  /*11250*/  IADD3.X R90, R90, UR17, RZ, P1, !PT ;  /* 0x000000115a5a7c10 */ /* 0x000fc60008ffe4ff */
[----:B------:R0:W-:Y:S01]  /*11260*/  STL [R1+0x2d0], R92 ;  /* 0x0002d05c01007387 */ /* 0x0001e20000100800 */
[----:B------:R-:W-:-:S03]  /*11270*/  IADD3.X R112, R112, UR17, RZ, P2, !PT ;  /* 0x0000001170707c10 */ /* 0x000fc600097fe4ff */
[----:B------:R-:W-:Y:S01]  /*11280*/  STL [R1+0x2c8], R88 ;  /* 0x0002c85801007387 */ /* 0x000fe20000100800 */
[----:B-----5:R-:W-:-:S03]  /*11290*/  IADD3 R111, P1, R111, UR61, RZ ;  /* 0x0000003d6f6f7c10 */ /* 0x020fc6000ff3e0ff */
[----:B0-----:R-:W5:Y:S04]  /*112a0*/  LDL.LU R92, [R1+0x2dc] ;  /* 0x0002dc00015c7983 */ /* 0x001f680000300800 */
[----:B------:R-:W-:Y:S04]  /*112b0*/  STL [R1+0x29c], R89 ;  /* 0x00029c5901007387 */ /* 0x000fe80000100800 */
[----:B------:R0:W-:Y:S01]  /*112c0*/  STL [R1+0x2a4], R113 ;  /* 0x0002a47101007387 */ /* 0x0001e20000100800 */
[----:B------:R-:W-:Y:S02]  /*112d0*/  IADD3.X R94, R94, UR17, RZ, P3, !PT ;  /* 0x000000115e5e7c10 */ /* 0x000fe40009ffe4ff */
[----:B------:R-:W-:Y:S01]  /*112e0*/  IADD3.X R115, R115, UR17, RZ, P4, !PT ;  /* 0x0000001173737c10 */ /* 0x000fe2000a7fe4ff */
[----:B0-----:R-:W3:Y:S01]  /*112f0*/  LDL.LU R113, [R1+0x310] ;  /* 0x0003100001717983 */ /* 0x001ee20000300800 */
[----:B------:R-:W-:-:S02]  /*11300*/  IADD3 R95, P3, R95, UR61, RZ ;  /* 0x0000003d5f5f7c10 */ /* 0x000fc4000ff7e0ff */
[----:B--2---:R-:W-:-:S05]  /*11310*/  IADD3 R120, P6, R120, UR61, RZ ;  /* 0x0000003d78787c10 */ /* 0x004fca000ffde0ff */
[----:B------:R0:W-:Y:S04]  /*11320*/  STL [R1+0x2d8], R120 ;  /* 0x0002d87801007387 */ /* 0x0001e80000100800 */
[----:B0-----:R-:W2:Y:S04]  /*11330*/  LDL.LU R120, [R1+0x3f0] ;  /* 0x0003f00001787983 */ /* 0x001ea80000300800 */
[----:B------:R-:W-:Y:S04]  /*11340*/  STL [R1+0x2ac], R90 ;  /* 0x0002ac5a01007387 */ /* 0x000fe80000100800 */
[----:B------:R0:W-:Y:S04]  /*11350*/  STL [R1+0x2b4], R112 ;  /* 0x0002b47001007387 */ /* 0x0001e80000100800 */
[----:B------:R1:W-:Y:S01]  /*11360*/  STL [R1+0x2e0], R111 ;  /* 0x0002e06f01007387 */ /* 0x0003e20000100800 */
[----:B------:R-:W-:-:S03]  /*11370*/  IADD3 R93, P4, R93, UR61, RZ ;  /* 0x0000003d5d5d7c10 */ /* 0x000fc6000ff9e0ff */
[----:B0-----:R-:W2:Y:S04]  /*11380*/  LDL.LU R112, [R1+0x3ec] ;  /* 0x0003ec0001707983 */ /* 0x001ea80000300800 */
[----:B-1----:R-:W2:Y:S01]  /*11390*/  LDL.LU R111, [R1+0x2ec] ;  /* 0x0002ec00016f7983 */ /* 0x002ea20000300800 */
[----:B------:R-:W-:Y:S02]  /*113a0*/  IADD3.X R114, R114, UR17, RZ, P6, !PT ;  /* 0x0000001172727c10 */ /* 0x000fe4000b7fe4ff */
[----:B----4-:R-:W-:-:S05]  /*113b0*/  IADD3 R118, P2, R118, UR61, RZ ;  /* 0x0000003d76767c10 */ /* 0x010fca000ff5e0ff */
[----:B------:R0:W-:Y:S01]  /*113c0*/  STL [R1+0x2e8], R118 ;  /* 0x0002e87601007387 */ /* 0x0001e20000100800 */
[----:B------:R-:W-:Y:S02]  /*113d0*/  IADD3.X R91, R91, UR17, RZ, P5, !PT ;  /* 0x000000115b5b7c10 */ /* 0x000fe4000affe4ff */
[----:B------:R-:W-:Y:S01]  /*113e0*/  IADD3 R110, P5, R110, UR61, RZ ;  /* 0x0000003d6e6e7c10 */ /* 0x000fe2000ffbe0ff */
[----:B0-----:R-:W4:Y:S04]  /*113f0*/  LDL.LU R118, [R1+0x320] ;  /* 0x0003200001767983 */ /* 0x001f280000300800 */
[----:B------:R-:W-:Y:S04]  /*11400*/  STL [R1+0x2bc], R94 ;  /* 0x0002bc5e01007387 */ /* 0x000fe80000100800 */
[----:B------:R0:W-:Y:S04]  /*11410*/  STL [R1+0x2c4], R115 ;  /* 0x0002c47301007387 */ /* 0x0001e80000100800 */
[----:B------:R1:W-:Y:S04]  /*11420*/  STL [R1+0x2f0], R95 ;  /* 0x0002f05f01007387 */ /* 0x0003e80000100800 */
[----:B0-----:R-:W4:Y:S04]  /*11430*/  LDL.LU R115, [R1+0x3e8] ;  /* 0x0003e80001737983 */ /* 0x001f280000300800 */
[----:B------:R-:W4:Y:S04]  /*11440*/  LDL.LU R94, [R1+0x328] ;  /* 0x00032800015e7983 */ /* 0x000f280000300800 */
[----:B-1----:R-:W4:Y:S04]  /*11450*/  LDL.LU R95, [R1+0x2fc] ;  /* 0x0002fc00015f7983 */ /* 0x002f280000300800 */
[----:B------:R0:W-:Y:S04]  /*11460*/  STL [R1+0x2f8], R93 ;  /* 0x0002f85d01007387 */ /* 0x0001e80000100800 */
[----:B0-----:R-:W4:Y:S04]  /*11470*/  LDL.LU R93, [R1+0x330] ;  /* 0x00033000015d7983 */ /* 0x001f280000300800 */
[----:B------:R-:W-:Y:S04]  /*11480*/  STL [R1+0x2cc], R91 ;  /* 0x0002cc5b01007387 */ /* 0x000fe80000100800 */
[----:B------:R0:W-:Y:S04]  /*11490*/  STL [R1+0x2d4], R114 ;  /* 0x0002d47201007387 */ /* 0x0001e80000100800 */
[----:B------:R1:W-:Y:S04]  /*114a0*/  STL [R1+0x300], R110 ;  /* 0x0003006e01007387 */ /* 0x0003e80000100800 */
[----:B0-----:R-:W4:Y:S01]  /*114b0*/  LDL.LU R114, [R1+0x3e4] ;  /* 0x0003e40001727983 */ /* 0x001f220000300800 */
[----:B-----5:R-:W-:-:S02]  /*114c0*/  IADD3.X R92, R92, UR17, RZ, P1, !PT ;  /* 0x000000115c5c7c10 */ /* 0x020fc40008ffe4ff */
[----:B---3--:R-:W-:Y:S01]  /*114d0*/  IADD3 R113, P1, R113, UR61, RZ ;  /* 0x0000003d71717c10 */ /* 0x008fe2000ff3e0ff */
[----:B-1----:R-:W3:Y:S01]  /*114e0*/  LDL.LU R110, [R1+0x338] ;  /* 0x00033800016e7983 */ /* 0x002ee20000300800 */
[----:B------:R-:W-:Y:S02]  /*114f0*/  IADD3.X R116, R116, UR17, RZ, P2, !PT ;  /* 0x0000001174747c10 */ /* 0x000fe400097fe4ff */
[----:B------:R-:W-:Y:S02]  /*11500*/  IADD3.X R119, R119, UR17, RZ, P4, !PT ;  /* 0x0000001177777c10 */ /* 0x000fe4000a7fe4ff */
[----:B--2---:R-:W-:-:S05]  /*11510*/  IADD3 R112, P6, R112, UR61, RZ ;  /* 0x0000003d70707c10 */ /* 0x004fca000ffde0ff */
[----:B------:R0:W-:Y:S01]  /*11520*/  STL [R1+0x308], R112 ;  /* 0x0003087001007387 */ /* 0x0001e20000100800 */
[----:B------:R-:W-:-:S03]  /*11530*/  IADD3.X R111, R111, UR17, RZ, P3, !PT ;  /* 0x000000116f6f7c10 */ /* 0x000fc60009ffe4ff */
[----:B0-----:R-:W2:Y:S04]  /*11540*/  LDL.LU R112, [R1+0x30c] ;  /* 0x00030c0001707983 */ /* 0x001ea80000300800 */
[----:B------:R0:W-:Y:S04]  /*11550*/  STL [R1+0x310], R113 ;  /* 0x0003107101007387 */ /* 0x0001e80000100800 */
[----:B------:R-:W-:Y:S04]  /*11560*/  STL [R1+0x2dc], R92 ;  /* 0x0002dc5c01007387 */ /* 0x000fe80000100800 */
[----:B0-----:R-:W5:Y:S04]  /*11570*/  LDL.LU R113, [R1+0x340] ;  /* 0x0003400001717983 */ /* 0x001f680000300800 */
[----:B------:R0:W-:Y:S01]  /*11580*/  STL [R1+0x2e4], R116 ;  /* 0x0002e47401007387 */ /* 0x0001e20000100800 */
[----:B------:R-:W-:-:S03]  /*11590*/  IADD3.X R120, R120, UR17, RZ, P6, !PT ;  /* 0x0000001178787c10 */ /* 0x000fc6000b7fe4ff */
[----:B0-----:R-:W5:Y:S01]  /*115a0*/  LDL.LU R116, [R1+0x3e0] ;  /* 0x0003e00001747983 */ /* 0x001f620000300800 */
[----:B----4-:R-:W-:Y:S02]  /*115b0*/  IADD3 R118, P3, R118, UR61, RZ ;  /* 0x0000003d76767c10 */ /* 0x010fe4000ff7e0ff */
[----:B------:R-:W-:Y:S02]  /*115c0*/  IADD3 R94, P4, R94, UR61, RZ ;  /* 0x0000003d5e5e7c10 */ /* 0x000fe4000ff9e0ff */
[----:B------:R-:W-:Y:S02]  /*115d0*/  IADD3.X R95, R95, UR17, RZ, P5, !PT ;  /* 0x000000115f5f7c10 */ /* 0x000fe4000affe4ff */
[----:B------:R-:W-:Y:S02]  /*115e0*/  IADD3 R93, P5, R93, UR61, RZ ;  /* 0x0000003d5d5d7c10 */ /* 0x000fe4000ffbe0ff */
[----:B------:R-:W-:-:S05]  /*115f0*/  IADD3 R114, P2, R114, UR61, RZ ;  /* 0x0000003d72727c10 */ /* 0x000fca000ff5e0ff */
[----:B------:R0:W-:Y:S04]  /*11600*/  STL [R1+0x318], R114 ;  /* 0x0003187201007387 */ /* 0x0001e80000100800 */
[----:B0-----:R-:W4:Y:S04]  /*11610*/  LDL.LU R114, [R1+0x3dc] ;  /* 0x0003dc0001727983 */ /* 0x001f280000300800 */
[----:B------:R0:W-:Y:S04]  /*11620*/  STL [R1+0x320], R118 ;  /* 0x0003207601007387 */ /* 0x0001e80000100800 */
[----:B------:R-:W-:Y:S04]  /*11630*/  STL [R1+0x2ec], R111 ;  /* 0x0002ec6f01007387 */ /* 0x000fe80000100800 */
[----:B0-----:R-:W4:Y:S04]  /*11640*/  LDL.LU R118, [R1+0x31c] ;  /* 0x00031c0001767983 */ /* 0x001f280000300800 */
[----:B------:R0:W-:Y:S04]  /*11650*/  STL [R1+0x2f4], R119 ;  /* 0x0002f47701007387 */ /* 0x0001e80000100800 */
[----:B0-----:R-:W4:Y:S04]  /*11660*/  LDL.LU R119, [R1+0x350] ;  /* 0x0003500001777983 */ /* 0x001f280000300800 */
[----:B------:R-:W-:Y:S04]  /*11670*/  STL [R1+0x328], R94 ;  /* 0x0003285e01007387 */ /* 0x000fe80000100800 */
[----:B------:R-:W4:Y:S04]  /*11680*/  LDL.LU R91, [R1+0x358] ;  /* 0x00035800015b7983 */ /* 0x000f280000300800 */
[----:B------:R-:W-:Y:S04]  /*11690*/  STL [R1+0x2fc], R95 ;  /* 0x0002fc5f01007387 */ /* 0x000fe80000100800 */
[----:B------:R-:W-:Y:S04]  /*116a0*/  STL [R1+0x330], R93 ;  /* 0x0003305d01007387 */ /* 0x000fe80000100800 */
[----:B------:R0:W-:Y:S04]  /*116b0*/  STL [R1+0x304], R120 ;  /* 0x0003047801007387 */ /* 0x0001e80000100800 */
[----:B0-----:R-:W4:Y:S01]  /*116c0*/  LDL.LU R120, [R1+0x3d8] ;  /* 0x0003d80001787983 */ /* 0x001f220000300800 */
[----:B---3--:R-:W-:-:S03]  /*116d0*/  IADD3 R110, P6, R110, UR61, RZ ;  /* 0x0000003d6e6e7c10 */ /* 0x008fc6000ffde0ff */
[----:B------:R-:W3:Y:S01]  /*116e0*/  LDL.LU R92, [R1+0x32c] ;  /* 0x00032c00015c7983 */ /* 0x000ee20000300800 */
[----:B------:R-:W-:-:S03]  /*116f0*/  IADD3.X R115, R115, UR17, RZ, P2, !PT ;  /* 0x0000001173737c10 */ /* 0x000fc600097fe4ff */
[----:B------:R-:W3:Y:S04]  /*11700*/  LDL.LU R111, [R1+0x360] ;  /* 0x00036000016f7983 */ /* 0x000ee80000300800 */
[----:B------:R-:W3:Y:S04]  /*11710*/  LDL.LU R94, [R1+0x368] ;  /* 0x00036800015e7983 */ /* 0x000ee80000300800 */
[----:B------:R0:W-:Y:S04]  /*11720*/  STL [R1+0x338], R110 ;  /* 0x0003386e01007387 */ /* 0x0001e80000100800 */
[----:B------:R-:W3:Y:S01]  /*11730*/  LDL.LU R95, [R1+0x33c] ;  /* 0x00033c00015f7983 */ /* 0x000ee20000300800 */
[----:B--2---:R-:W-:-:S05]  /*11740*/  IADD3.X R112, R112, UR17, RZ, P1, !PT ;  /* 0x0000001170707c10 */ /* 0x004fca0008ffe4ff */
[----:B------:R1:W-:Y:S04]  /*11750*/  STL [R1+0x30c], R112 ;  /* 0x00030c7001007387 */ /* 0x0003e80000100800 */
[----:B------:R-:W2:Y:S01]  /*11760*/  LDL.LU R93, [R1+0x370] ;  /* 0x00037000015d7983 */ /* 0x000ea20000300800 */
[----:B-----5:R-:W-:-:S05]  /*11770*/  IADD3 R113, P1, R113, UR61, RZ ;  /* 0x0000003d71717c10 */ /* 0x020fca000ff3e0ff */
[----:B------:R5:W-:Y:S04]  /*11780*/  STL [R1+0x340], R113 ;  /* 0x0003407101007387 */ /* 0x000be80000100800 */
[----:B0-----:R-:W2:Y:S04]  /*11790*/  LDL.LU R110, [R1+0x378] ;  /* 0x00037800016e7983 */ /* 0x001ea80000300800 */
[----:B------:R0:W-:Y:S04]  /*117a0*/  STL [R1+0x314], R115 ;  /* 0x0003147301007387 */ /* 0x0001e80000100800 */
[----:B-1----:R-:W2:Y:S01]  /*117b0*/  LDL.LU R112, [R1+0x34c] ;  /* 0x00034c0001707983 */ /* 0x002ea20000300800 */
[----:B------:R-:W-:-:S03]  /*117c0*/  IADD3.X R116, R116, UR17, RZ, P4, !PT ;  /* 0x0000001174747c10 */ /* 0x000fc6000a7fe4ff */
[----:B-----5:R-:W5:Y:S01]  /*117d0*/  LDL.LU R113, [R1+0x380] ;  /* 0x0003800001717983 */ /* 0x020f620000300800 */
[----:B----4-:R-:W-:Y:S02]  /*117e0*/  IADD3.X R118, R118, UR17, RZ, P3, !PT ;  /* 0x0000001176767c10 */ /* 0x010fe40009ffe4ff */
[----:B------:R-:W-:Y:S02]  /*117f0*/  IADD3 R119, P3, R119, UR61, RZ ;  /* 0x0000003d77777c10 */ /* 0x000fe4000ff7e0ff */
[----:B------:R-:W-:-:S05]  /*11800*/  IADD3 R120, P2, R120, UR61, RZ ;  /* 0x0000003d78787c10 */ /* 0x000fca000ff5e0ff */
[----:B------:R1:W-:Y:S04]  /*11810*/  STL [R1+0x348], R120 ;  /* 0x0003487801007387 */ /* 0x0003e80000100800 */
[----:B0-----:R-:W4:Y:S04]  /*11820*/  LDL.LU R115, [R1+0x35c] ;  /* 0x00035c0001737983 */ /* 0x001f280000300800 */
[----:B------:R0:W-:Y:S04]  /*11830*/  STL [R1+0x31c], R118 ;  /* 0x00031c7601007387 */ /* 0x0001e80000100800 */
[----:B-1----:R-:W4:Y:S04]  /*11840*/  LDL.LU R120, [R1+0x36c] ;  /* 0x00036c0001787983 */ /* 0x002f280000300800 */
[----:B0-----:R-:W4:Y:S04]  /*11850*/  LDL.LU R118, [R1+0x374] ;  /* 0x0003740001767983 */ /* 0x001f280000300800 */
[----:B------:R0:W-:Y:S04]  /*11860*/  STL [R1+0x350], R119 ;  /* 0x0003507701007387 */ /* 0x0001e80000100800 */
[----:B0-----:R-:W4:Y:S04]  /*11870*/  LDL.LU R119, [R1+0x37c] ;  /* 0x00037c0001777983 */ /* 0x001f280000300800 */
[----:B------:R0:W-:Y:S04]  /*11880*/  STL [R1+0x324], R116 ;  /* 0x0003247401007387 */ /* 0x0001e80000100800 */
[----:B0-----:R-:W5:Y:S01]  /*11890*/  LDL.LU R116, [R1+0x3d4] ;  /* 0x0003d40001747983 */ /* 0x001f620000300800 */
[----:B------:R-:W-:-:S02]  /*118a0*/  IADD3 R91, P4, R91, UR61, RZ ;  /* 0x0000003d5b5b7c10 */ /* 0x000fc4000ff9e0ff */
[----:B---3--:R-:W-:Y:S02]  /*118b0*/  IADD3.X R92, R92, UR17, RZ, P5, !PT ;  /* 0x000000115c5c7c10 */ /* 0x008fe4000affe4ff */
[----:B------:R-:W-:Y:S02]  /*118c0*/  IADD3.X R114, R114, UR17, RZ, P6, !PT ;  /* 0x0000001172727c10 */ /* 0x000fe4000b7fe4ff */
[----:B------:R-:W-:Y:S01]  /*118d0*/  IADD3 R111, P5, R111, UR61, RZ ;  /* 0x0000003d6f6f7c10 */ /* 0x000fe2000ffbe0ff */
[----:B------:R-:W-:Y:S01]  /*118e0*/  STL [R1+0x358], R91 ;  /* 0x0003585b01007387 */ /* 0x000fe20000100800 */
[----:B------:R-:W-:Y:S02]  /*118f0*/  IADD3 R94, P6, R94, UR61, RZ ;  /* 0x0000003d5e5e7c10 */ /* 0x000fe4000ffde0ff */
[----:B------:R-:W-:Y:S01]  /*11900*/  IADD3.X R95, R95, UR17, RZ, P1, !PT ;  /* 0x000000115f5f7c10 */ /* 0x000fe20008ffe4ff */
[----:B------:R-:W-:Y:S04]  /*11910*/  STL [R1+0x32c], R92 ;  /* 0x00032c5c01007387 */ /* 0x000fe80000100800 */
[----:B------:R0:W-:Y:S04]  /*11920*/  STL [R1+0x334], R114 ;  /* 0x0003347201007387 */ /* 0x0001e80000100800 */
[----:B------:R-:W-:Y:S04]  /*11930*/  STL [R1+0x360], R111 ;  /* 0x0003606f01007387 */ /* 0x000fe80000100800 */
[----:B0-----:R-:W3:Y:S04]  /*11940*/  LDL.LU R114, [R1+0x3d0] ;  /* 0x0003d00001727983 */ /* 0x001ee80000300800 */
[----:B------:R-:W-:Y:S04]  /*11950*/  STL [R1+0x368], R94 ;  /* 0x0003685e01007387 */ /* 0x000fe80000100800 */
[----:B------:R-:W-:Y:S01]  /*11960*/  STL [R1+0x33c], R95 ;  /* 0x00033c5f01007387 */ /* 0x000fe20000100800 */
[----:B--2---:R-:W-:-:S02]  /*11970*/  IADD3 R93, P1, R93, UR61, RZ ;  /* 0x0000003d5d5d7c10 */ /* 0x004fc4000ff3e0ff */
[----:B-----5:R-:W-:-:S05]  /*11980*/  IADD3.X R116, R116, UR17, RZ, P2, !PT ;  /* 0x0000001174747c10 */ /* 0x020fca00097fe4ff */
[----:B------:R0:W-:Y:S04]  /*11990*/  STL [R1+0x344], R116 ;  /* 0x0003447401007387 */ /* 0x0001e80000100800 */
[----:B------:R1:W-:Y:S04]  /*119a0*/  STL [R1+0x370], R93 ;  /* 0x0003705d01007387 */ /* 0x0003e80000100800 */
[----:B0-----:R-:W2:Y:S01]  /*119b0*/  LDL.LU R116, [R1+0x3c4] ;  /* 0x0003c40001747983 */ /* 0x001ea20000300800 */
[----:B------:R-:W-:-:S09]  /*119c0*/  UIADD3.64 UR26, UR22, 0x4, URZ ;  /* 0x00000004161a7897 */ /* 0x000fd2000fffe03f */
[----:B------:R-:W-:Y:S01]  /*119d0*/  QGMMA.64x128x32.F32.E5M2.E5M2 R24, gdesc[UR24], R24, gsb0 ;  /* 0x01e00000181879f3 */ /* 0x000fe20008003818 */
[----:B------:R-:W-:Y:S02]  /*119e0*/  IADD3 R110, P2, R110, UR61, RZ ;  /* 0x0000003d6e6e7c10 */ /* 0x000fe4000ff5e0ff */
[----:B------:R-:W-:Y:S02]  /*119f0*/  IADD3.X R112, R112, UR17, RZ, P3, !PT ;  /* 0x0000001170707c10 */ /* 0x000fe40009ffe4ff */
[----:B------:R-:W-:Y:S02]  /*11a00*/  IADD3 R113, P3, R113, UR61, RZ ;  /* 0x0000003d71717c10 */ /* 0x000fe4000ff7e0ff */
[----:B---3--:R-:W-:Y:S01]  /*11a10*/  IADD3.X R114, R114, UR17, RZ, P4, !PT ;  /* 0x0000001172727c10 */ /* 0x008fe2000a7fe4ff */
[----:B------:R1:W-:Y:S01]  /*11a20*/  STL [R1+0x378], R110 ;  /* 0x0003786e01007387 */ /* 0x0003e20000100800 */
[----:B----4-:R-:W-:Y:S02]  /*11a30*/  IADD3.X R115, R115, UR17, RZ, P5, !PT ;  /* 0x0000001173737c10 */ /* 0x010fe4000affe4ff */
[----:B------:R-:W-:Y:S01]  /*11a40*/  IADD3.X R120, R120, UR17, RZ, P1, !PT ;  /* 0x0000001178787c10 */ /* 0x000fe20008ffe4ff */
[----:B------:R1:W-:Y:S01]  /*11a50*/  STL [R1+0x34c], R112 ;  /* 0x00034c7001007387 */ /* 0x0003e20000100800 */
[----:B------:R-:W-:Y:S01]  /*11a60*/  IADD3.X R119, R119, UR17, RZ, P3, !PT ;  /* 0x0000001177777c10 */ /* 0x000fe20009ffe4ff */
[----:B------:R-:W-:Y:S01]  /*11a70*/  IMAD.SHL.U32 R9, R9, 0x80, RZ ;  /* 0x0000008009097824 */ /* 0x000fe200078e00ff */
[----:B------:R-:W-:Y:S01]  /*11a80*/  IADD3.X R118, R118, UR17, RZ, P2, !PT ;  /* 0x0000001176767c10 */ /* 0x000fe200097fe4ff */
[----:B------:R1:W-:Y:S04]  /*11a90*/  STL [R1+0x380], R113 ;  /* 0x0003807101007387 */ /* 0x0003e80000100800 */
[----:B------:R1:W-:Y:S01]  /*11aa0*/  STL [R1+0x354], R114 ;  /* 0x0003547201007387 */ /* 0x0003e20000100800 */
[----:B------:R-:W-:-:S03]  /*11ab0*/  UIADD3 UR59, UR59, -0x1, URZ ;  /* 0xffffffff3b3b7890 */ /* 0x000fc6000fffe03f */
[----:B------:R1:W-:Y:S01]  /*11ac0*/  STL [R1+0x35c], R115 ;  /* 0x00035c7301007387 */ /* 0x0003e20000100800 */
[C---:B------:R-:W-:Y:S01]  /*11ad0*/  IADD3 R2, P0, R9.reuse, R2, RZ ;  /* 0x0000000209027210 */ /* 0x040fe20007f1e0ff */
[----:B------:R-:W-:Y:S02]  /*11ae0*/  UIADD3 UR48, UP5, UR61, UR48, URZ ;  /* 0x000000303d307290 */ /* 0x000fe4000ffbe03f */
[----:B------:R-:W-:Y:S01]  /*11af0*/  UIADD3 UR47, UP4, UR61, UR47, URZ ;  /* 0x0000002f3d2f7290 */ /* 0x000fe2000ff9e03f */
[----:B------:R-:W-:Y:S01]  /*11b00*/  LEA.HI.X.SX32 R0, R9, R0, 0x1, P0 ;  /* 0x0000000009007211 */ /* 0x000fe200000f0eff */
[----:B------:R-:W-:Y:S02]  /*11b10*/  UIADD3 UR46, UP3, UR61, UR46, URZ ;  /* 0x0000002e3d2e7290 */ /* 0x000fe4000ff7e03f */
[----:B------:R-:W-:Y:S02]  /*11b20*/  UIADD3 UR45, UP2, UR61, UR45, URZ ;  /* 0x0000002d3d2d7290 */ /* 0x000fe4000ff5e03f */
[----:B------:R-:W-:-:S02]  /*11b30*/  UIADD3 UR44, UP1, UR61, UR44, URZ ;  /* 0x0000002c3d2c7290 */ /* 0x000fc4000ff3e03f */
[----:B------:R-:W-:Y:S01]  /*11b40*/  UIADD3 UR43, UP0, UR61, UR43, URZ ;  /* 0x0000002b3d2b7290 */ /* 0x000fe2000ff1e03f */
[----:B------:R-:W-:Y:S01]  /*11b50*/  ISETP.NE.U32.AND P0, PT, RZ, UR59, PT ;  /* 0x0000003bff007c0c */ /* 0x000fe2000bf05070 */
[----:B------:R-:W-:Y:S02]  /*11b60*/  UIADD3.X UR14, UR17, UR14, URZ, UP5, !UPT ;  /* 0x0000000e110e7290 */ /* 0x000fe4000affe43f */
[----:B------:R-:W-:Y:S02]  /*11b70*/  UIADD3.X UR13, UR17, UR13, URZ, UP4, !UPT ;  /* 0x0000000d110d7290 */ /* 0x000fe4000a7fe43f */
[----:B------:R-:W-:Y:S02]  /*11b80*/  UIADD3.X UR12, UR17, UR12, URZ, UP3, !UPT ;  /* 0x0000000c110c7290 */ /* 0x000fe40009ffe43f */
[----:B------:R-:W-:Y:S02]  /*11b90*/  UIADD3.X UR11, UR17, UR11, URZ, UP2, !UPT ;  /* 0x0000000b110b7290 */ /* 0x000fe400097fe43f */
[----:B------:R-:W-:-:S02]  /*11ba0*/  UIADD3.X UR10, UR17, UR10, URZ, UP1, !UPT ;  /* 0x0000000a110a7290 */ /* 0x000fc40008ffe43f */
[----:B------:R-:W-:Y:S02]  /*11bb0*/  UIADD3.X UR9, UR17, UR9, URZ, UP0, !UPT ;  /* 0x0000000911097290 */ /* 0x000fe400087fe43f */
[----:B------:R-:W-:Y:S02]  /*11bc0*/  UIADD3 UR42, UP6, UR61, UR42, URZ ;  /* 0x0000002a3d2a7290 */ /* 0x000fe4000ffde03f */
[----:B------:R-:W-:Y:S02]  /*11bd0*/  UIADD3 UR41, UP5, UR61, UR41, URZ ;  /* 0x000000293d297290 */ /* 0x000fe4000ffbe03f */
[----:B------:R-:W-:Y:S02]  /*11be0*/  UIADD3 UR40, UP4, UR61, UR40, URZ ;  /* 0x000000283d287290 */ /* 0x000fe4000ff9e03f */
[----:B------:R-:W-:Y:S02]  /*11bf0*/  UIADD3 UR37, UP3, UR61, UR37, URZ ;  /* 0x000000253d257290 */ /* 0x000fe4000ff7e03f */
[----:B------:R-:W-:-:S02]  /*11c00*/  UIADD3 UR36, UP2, UR61, UR36, URZ ;  /* 0x000000243d247290 */ /* 0x000fc4000ff5e03f */
[----:B------:R-:W-:Y:S02]  /*11c10*/  UIADD3 UR49, UP1, UR61, UR49, URZ ;  /* 0x000000313d317290 */ /* 0x000fe4000ff3e03f */
[----:B------:R-:W-:Y:S02]  /*11c20*/  UIADD3 UR50, UP0, UR61, UR50, URZ ;  /* 0x000000323d327290 */ /* 0x000fe4000ff1e03f */
[----:B------:R-:W-:Y:S02]  /*11c30*/  UIADD3.X UR8, UR17, UR8, URZ, UP6, !UPT ;  /* 0x0000000811087290 */ /* 0x000fe4000b7fe43f */
[----:B------:R-:W-:Y:S02]  /*11c40*/  UIADD3.X UR7, UR17, UR7, URZ, UP5, !UPT ;  /* 0x0000000711077290 */ /* 0x000fe4000affe43f */
[----:B------:R-:W-:Y:S02]  /*11c50*/  UIADD3.X UR6, UR17, UR6, URZ, UP4, !UPT ;  /* 0x0000000611067290 */ /* 0x000fe4000a7fe43f */
[----:B------:R-:W-:-:S02]  /*11c60*/  UIADD3.X UR5, UR17, UR5, URZ, UP3, !UPT ;  /* 0x0000000511057290 */ /* 0x000fc40009ffe43f */
[----:B------:R-:W-:Y:S02]  /*11c70*/  UIADD3.X UR4, UR17, UR4, URZ, UP2, !UPT ;  /* 0x0000000411047290 */ /* 0x000fe400097fe43f */
[----:B------:R-:W-:Y:S02]  /*11c80*/  UIADD3.X UR15, UR17, UR15, URZ, UP1, !UPT ;  /* 0x0000000f110f7290 */ /* 0x000fe40008ffe43f */
[----:B------:R-:W-:Y:S02]  /*11c90*/  UIADD3.X UR28, UR17, UR28, URZ, UP0, !UPT ;  /* 0x0000001c111c7290 */ /* 0x000fe400087fe43f */
[----:B------:R-:W-:Y:S02]  /*11ca0*/  UIADD3 UR51, UP6, UR61, UR51, URZ ;  /* 0x000000333d337290 */ /* 0x000fe4000ffde03f */
[----:B------:R-:W-:Y:S02]  /*11cb0*/  UIADD3 UR52, UP5, UR61, UR52, URZ ;  /* 0x000000343d347290 */ /* 0x000fe4000ffbe03f */
[----:B------:R-:W-:-:S02]  /*11cc0*/  UIADD3 UR53, UP4, UR61, UR53, URZ ;  /* 0x000000353d357290 */ /* 0x000fc4000ff9e03f */
[----:B------:R-:W-:Y:S02]  /*11cd0*/  UIADD3 UR54, UP3, UR61, UR54, URZ ;  /* 0x000000363d367290 */ /* 0x000fe4000ff7e03f */
[----:B------:R-:W-:Y:S02]  /*11ce0*/  UIADD3 UR55, UP2, UR61, UR55, URZ ;  /* 0x000000373d377290 */ /* 0x000fe4000ff5e03f */
[----:B------:R-:W-:Y:S02]  /*11cf0*/  UIADD3 UR56, UP1, UR61, UR56, URZ ;  /* 0x000000383d387290 */ /* 0x000fe4000ff3e03f */
[----:B------:R-:W-:Y:S02]  /*11d00*/  UIADD3 UR57, UP0, UR61, UR57, URZ ;  /* 0x000000393d397290 */ /* 0x000fe4000ff1e03f */
[----:B------:R-:W-:Y:S02]  /*11d10*/  UIADD3 UR60, UR60, -0x80, URZ ;  /* 0xffffff803c3c7890 */ /* 0x000fe4000fffe03f */
[----:B------:R-:W-:-:S02]  /*11d20*/  UIADD3.X UR29, UR17, UR29, URZ, UP6, !UPT ;  /* 0x0000001d111d7290 */ /* 0x000fc4000b7fe43f */
[----:B------:R-:W-:Y:S02]  /*11d30*/  UIADD3.X UR30, UR17, UR30, URZ, UP5, !UPT ;  /* 0x0000001e111e7290 */ /* 0x000fe4000affe43f */
[----:B------:R-:W-:Y:S02]  /*11d40*/  UIADD3.X UR31, UR17, UR31, URZ, UP4, !UPT ;  /* 0x0000001f111f7290 */ /* 0x000fe4000a7fe43f */
[----:B------:R-:W-:Y:S02]  /*11d50*/  UIADD3.X UR32, UR17, UR32, URZ, UP3, !UPT ;  /* 0x0000002011207290 */ /* 0x000fe40009ffe43f */
[----:B------:R-:W-:Y:S02]  /*11d60*/  UIADD3.X UR33, UR17, UR33, URZ, UP2, !UPT ;  /* 0x0000002111217290 */ /* 0x000fe400097fe43f */
[----:B------:R-:W-:Y:S02]  /*11d70*/  UIADD3.X UR34, UR17, UR34, URZ, UP1, !UPT ;  /* 0x0000002211227290 */ /* 0x000fe40008ffe43f */
[----:B------:R-:W-:Y:S01]  /*11d80*/  UIADD3.X UR35, UR17, UR35, URZ, UP0, !UPT ;  /* 0x0000002311237290 */ /* 0x000fe200087fe43f */
[----:B------:R-:W-:-:S02]  /*11d90*/  WARPGROUP.DEPBAR.LE gsb0, 0x0 ;  /* 0x00008000000079c5 */ /* 0x000fc40000010000 */
[----:B--2---:R-:W-:-:S05]  /*11da0*/  IADD3.X R116, R116, UR17, RZ, P6, !PT ;  /* 0x0000001174747c10 */ /* 0x004fca000b7fe4ff */
[----:B------:R1:W-:Y:S04]  /*11db0*/  STL [R1+0x364], R116 ;  /* 0x0003647401007387 */ /* 0x0003e80000100800 */
[----:B------:R1:W-:Y:S04]  /*11dc0*/  STL [R1+0x36c], R120 ;  /* 0x00036c7801007387 */ /* 0x0003e80000100800 */
[----:B------:R1:W-:Y:S04]  /*11dd0*/  STL [R1+0x37c], R119 ;  /* 0x00037c7701007387 */ /* 0x0003e80000100800 */
[----:B------:R1:W-:Y:S01]  /*11de0*/  STL [R1+0x374], R118 ;  /* 0x0003747601007387 */ /* 0x0003e20000100800 */
[----:B------:R-:W-:Y:S05]  /*11df0*/  @P0 BRA `(.L_x_1) ;  /* 0xffffff8800140947 */ /* 0x000fea000383ffff */
.L_x_0:
[----:B------:R-:W2:Y:S01]  /*11e00*/  S2R R89, SR_TID.X ;  /* 0x0000000000597919 */ /* 0x000ea20000002100 */
[----:B------:R-:W-:Y:S01]  /*11e10*/  F2FP.SATFINITE.E5M2.F32.PACK_AB_MERGE_C R40, R41, R40, RZ ;  /* 0x000000282928723e */ /* 0x000fe200048060ff */
[----:B------:R-:W-:Y:S01]  /*11e20*/  ULDC UR4, c[0x0][0x244] ;  /* 0x0000910000047ab9 */ /* 0x000fe20000000800 */
[----:B------:R-:W-:Y:S01]  /*11e30*/  F2FP.SATFINITE.E5M2.F32.PACK_AB_MERGE_C R44, R45, R44, RZ ;  /* 0x0000002c2d2c723e */ /* 0x000fe200048060ff */
[----:B------:R-:W3:Y:S01]  /*11e40*/  LDL.LU R88, [R1+0x384] ;  /* 0x0003840001587983 */ /* 0x000ee20000300800 */
[----:B------:R-:W-:Y:S01]  /*11e50*/  F2FP.SATFINITE.E5M2.F32.PACK_AB_MERGE_C R48, R49, R48, RZ ;  /* 0x000000303130723e */ /* 0x000fe200048060ff */
[----:B------:R-:W-:Y:S01]  /*11e60*/  ULDC.64 UR6, c[0x0][0x228] ;  /* 0x00008a0000067ab9 */ /* 0x000fe20000000a00 */
[----:B------:R-:W-:Y:S01]  /*11e70*/  F2FP.SATFINITE.E5M2.F32.PACK_AB_MERGE_C R24, R25, R24, RZ ;  /* 0x000000181918723e */ /* 0x000fe200048060ff */
[----:B------:R-:W4:Y:S01]  /*11e80*/  S2R R90, SR_TID.X ;  /* 0x00000000005a7919 */ /* 0x000f220000002100 */
[----:B------:R-:W-:Y:S02]  /*11e90*/  F2FP.SATFINITE.E5M2.F32.PACK_AB_MERGE_C R28, R29, R28, RZ ;  /* 0x0000001c1d1c723e */ /* 0x000fe400048060ff */
[----:B------:R-:W-:-:S02]  /*11ea0*/  F2FP.SATFINITE.E5M2.F32.PACK_AB_MERGE_C R32, R33, R32, RZ ;  /* 0x000000202120723e */ /* 0x000fc400048060ff */
[----:B------:R-:W-:Y:S02]  /*11eb0*/  F2FP.SATFINITE.E5M2.F32.PACK_AB_MERGE_C R56, R57, R56, RZ ;  /* 0x000000383938723e */ /* 0x000fe400048060ff */
[----:B------:R-:W-:Y:S02]  /*11ec0*/  F2FP.SATFINITE.E5M2.F32.PACK_AB_MERGE_C R60, R61, R60, RZ ;  /* 0x0000003c3d3c723e */ /* 0x000fe400048060ff */
[----:B------:R-:W-:Y:S02]  /*11ed0*/  F2FP.SATFINITE.E5M2.F32.PACK_AB_MERGE_C R64, R65, R64, RZ ;  /* 0x000000404140723e */ /* 0x000fe400048060ff */
[----:B------:R-:W-:Y:S02]  /*11ee0*/  F2FP.SATFINITE.E5M2.F32.PACK_AB_MERGE_C R72, R73, R72, RZ ;  /* 0x000000484948723e */ /* 0x000fe400048060ff */
[----:B------:R-:W-:Y:S02]  /*11ef0*/  F2FP.SATFINITE.E5M2.F32.PACK_AB_MERGE_C R76, R77, R76, RZ ;  /* 0x0000004c4d4c723e */ /* 0x000fe400048060ff */
[----:B------:R-:W-:-:S02]  /*11f00*/  F2FP.SATFINITE.E5M2.F32.PACK_AB_MERGE_C R80, R81, R80, RZ ;  /* 0x000000505150723e */ /* 0x000fc400048060ff */
[----:B------:R-:W-:Y:S02]  /*11f10*/  LOP3.LUT R40, R40, 0xffff, RZ, 0xc0, !PT ;  /* 0x0000ffff28287812 */ /* 0x000fe400078ec0ff */
[----:B------:R-:W-:Y:S02]  /*11f20*/  LOP3.LUT R17, R44, 0xffff, RZ, 0xc0, !PT ;  /* 0x0000ffff2c117812 */ /* 0x000fe400078ec0ff */
[----:B------:R-:W-:Y:S02]  /*11f30*/  LOP3.LUT R48, R48, 0xffff, RZ, 0xc0, !PT ;  /* 0x0000ffff30307812 */ /* 0x000fe400078ec0ff */
[----:B------:R-:W-:Y:S01]  /*11f40*/  LOP3.LUT R24, R24, 0xffff, RZ, 0xc0, !PT ;  /* 0x0000ffff18187812 */ /* 0x000fe200078ec0ff */
[C---:B--2---:R-:W-:Y:S01]  /*11f50*/  IMAD.SHL.U32 R0, R89.reuse, 0x400, RZ ;  /* 0x0000040059007824 */ /* 0x044fe200078e00ff */
[C---:B------:R-:W-:Y:S01]  /*11f60*/  LOP3.LUT R7, R89.reuse, 0x180, RZ, 0xc0, !PT ;  /* 0x0000018059077812 */ /* 0x040fe200078ec0ff */
[C---:B------:R-:W-:Y:S01]  /*11f70*/  IMAD.SHL.U32 R2, R89.reuse, 0x8, RZ ;  /* 0x0000000859027824 */ /* 0x040fe200078e00ff */
[C---:B------:R-:W-:Y:S01]  /*11f80*/  LOP3.LUT R5, R89.reuse, 0x7f, RZ, 0xc0, !PT ;  /* 0x0000007f59057812 */ /* 0x040fe200078ec0ff */
[C---:B------:R-:W-:Y:S01]  /*11f90*/  IMAD.SHL.U32 R3, R89.reuse, 0x20, RZ ;  /* 0x0000002059037824 */ /* 0x040fe200078e00ff */
[----:B------:R-:W-:Y:S01]  /*11fa0*/  LOP3.LUT R0, R0, 0x6000, RZ, 0xc0, !PT ;  /* 0x0000600000007812 */ /* 0x000fe200078ec0ff */
[----:B------:R-:W-:Y:S01]  /*11fb0*/  IMAD.SHL.U32 R4, R89, 0x1000, RZ ;  /* 0x0000100059047824 */ /* 0x000fe200078e00ff */
[----:B------:R-:W-:-:S02]  /*11fc0*/  LOP3.LUT R2, R2, 0x300, RZ, 0xc0, !PT ;  /* 0x0000030002027812 */ /* 0x000fc400078ec0ff */
[----:B------:R-:W-:Y:S02]  /*11fd0*/  LOP3.LUT R0, R0, 0x60, R3, 0xf8, !PT ;  /* 0x0000006000007812 */ /* 0x000fe400078ef803 */
[----:B------:R-:W-:Y:S01]  /*11fe0*/  LOP3.LUT R4, R4, 0x6000, RZ, 0xc0, !PT ;  /* 0x0000600004047812 */ /* 0x000fe200078ec0ff */
[----:B------:R-:W-:Y:S01]  /*11ff0*/  IMAD R3, R7, 0x10, R2 ;  /* 0x0000001007037824 */ /* 0x000fe200078e0202 */
[----:B0-----:R-:W-:Y:S01]  /*12000*/  LOP3.LUT R15, R28, 0xffff, RZ, 0xc0, !PT ;  /* 0x0000ffff1c0f7812 */ /* 0x001fe200078ec0ff */
[----:B------:R-:W-:Y:S01]  /*12010*/  IMAD.SHL.U32 R2, R89, 0x4, RZ ;  /* 0x0000000459027824 */ /* 0x000fe200078e00ff */
[----:B------:R-:W-:Y:S01]  /*12020*/  LOP3.LUT R32, R32, 0xffff, RZ, 0xc0, !PT ;  /* 0x0000ffff20207812 */ /* 0x000fe200078ec0ff */
[----:B------:R-:W-:Y:S01]  /*12030*/  IMAD R5, R5, 0x10, R4 ;  /* 0x0000001005057824 */ /* 0x000fe200078e0204 */
[----:B------:R-:W-:Y:S01]  /*12040*/  LOP3.LUT R56, R56, 0xffff, RZ, 0xc0, !PT ;  /* 0x0000ffff38387812 */ /* 0x000fe200078ec0ff */
[----:B------:R-:W-:Y:S01]  /*12050*/  IMAD.IADD R3, R0, 0x1, R3 ;  /* 0x0000000100037824 */ /* 0x000fe200078e0203 */
[----:B------:R-:W-:-:S02]  /*12060*/  SHF.R.U32.HI R0, RZ, 0x2, R7 ;  /* 0x00000002ff007819 */ /* 0x000fc40000011607 */
[----:B------:R-:W-:Y:S02]  /*12070*/  LOP3.LUT R21, R60, 0xffff, RZ, 0xc0, !PT ;  /* 0x0000ffff3c157812 */ /* 0x000fe400078ec0ff */
[----:B------:R-:W-:Y:S02]  /*12080*/  LOP3.LUT R64, R64, 0xffff, RZ, 0xc0, !PT ;  /* 0x0000ffff40407812 */ /* 0x000fe400078ec0ff */
[----:B------:R-:W-:Y:S02]  /*12090*/  F2FP.SATFINITE.E5M2.F32.PACK_AB_MERGE_C R26, R27, R26, RZ ;  /* 0x0000001a1b1a723e */ /* 0x000fe400048060ff */
[----:B------:R-:W-:Y:S02]  /*120a0*/  F2FP.SATFINITE.E5M2.F32.PACK_AB_MERGE_C R30, R31, R30, RZ ;  /* 0x0000001e1f1e723e */ /* 0x000fe400048060ff */
[----:B------:R-:W-:Y:S02]  /*120b0*/  F2FP.SATFINITE.E5M2.F32.PACK_AB_MERGE_C R34, R35, R34, RZ ;  /* 0x000000222322723e */ /* 0x000fe400048060ff */
[----:B------:R-:W-:-:S02]  /*120c0*/  LOP3.LUT R72, R72, 0xffff, RZ, 0xc0, !PT ;  /* 0x0000ffff48487812 */ /* 0x000fc400078ec0ff */
[----:B------:R-:W-:Y:S02]  /*120d0*/  LOP3.LUT R23, R76, 0xffff, RZ, 0xc0, !PT ;  /* 0x0000ffff4c177812 */ /* 0x000fe400078ec0ff */
[----:B------:R-:W-:Y:S02]  /*120e0*/  LOP3.LUT R80, R80, 0xffff, RZ, 0xc0, !PT ;  /* 0x0000ffff50507812 */ /* 0x000fe400078ec0ff */
[----:B------:R-:W-:Y:S02]  /*120f0*/  LOP3.LUT R0, R5, R0, RZ, 0x3c, !PT ;  /* 0x0000000005007212 */ /* 0x000fe400078e3cff */
[----:B------:R-:W-:Y:S02]  /*12100*/  F2FP.SATFINITE.E5M2.F32.PACK_AB_MERGE_C R42, R43, R42, RZ ;  /* 0x0000002a2b2a723e */ /* 0x000fe400048060ff */
[----:B------:R-:W-:Y:S02]  /*12110*/  F2FP.SATFINITE.E5M2.F32.PACK_AB_MERGE_C R46, R47, R46, RZ ;  /* 0x0000002e2f2e723e */ /* 0x000fe400048060ff */
[----:B------:R-:W-:-:S02]  /*12120*/  F2FP.SATFINITE.E5M2.F32.PACK_AB_MERGE_C R50, R51, R50, RZ ;  /* 0x000000323332723e */ /* 0x000fc400048060ff */
[----:B------:R-:W-:Y:S02]  /*12130*/  F2FP.SATFINITE.E5M2.F32.PACK_AB_MERGE_C R74, R75, R74, RZ ;  /* 0x0000004a4b4a723e */ /* 0x000fe400048060ff */
[----:B------:R-:W-:Y:S02]  /*12140*/  F2FP.SATFINITE.E5M2.F32.PACK_AB_MERGE_C R78, R79, R78, RZ ;  /* 0x0000004e4f4e723e */ /* 0x000fe400048060ff */
[----:B------:R-:W-:Y:S02]  /*12150*/  F2FP.SATFINITE.E5M2.F32.PACK_AB_MERGE_C R82, R83, R82, RZ ;  /* 0x000000525352723e */ /* 0x000fe400048060ff */
[----:B------:R-:W-:Y:S02]  /*12160*/  LOP3.LUT R2, R3, 0x70, R2, 0x78, !PT ;  /* 0x0000007003027812 */ /* 0x000fe400078e7802 */
[----:B------:R-:W-:Y:S02]  /*12170*/  PRMT R6, R48, 0x3340, R1 ;  /* 0x0000334030067816 */ /* 0x000fe40000000001 */
[----:B------:R-:W-:-:S02]  /*12180*/  PRMT R5, R40, 0x3340, R17 ;  /* 0x0000334028057816 */ /* 0x000fc40000000011 */
[--C-:B------:R-:W-:Y:S02]  /*12190*/  PRMT R3, R32, 0x3340, R1.reuse ;  /* 0x0000334020037816 */ /* 0x100fe40000000001 */
[----:B------:R-:W-:Y:S02]  /*121a0*/  PRMT R8, R64, 0x3340, R1 ;  /* 0x0000334040087816 */ /* 0x000fe40000000001 */
[----:B------:R-:W-:Y:S02]  /*121b0*/  PRMT R4, R24, 0x3340, R15 ;  /* 0x0000334018047816 */ /* 0x000fe4000000000f */
[----:B------:R-:W-:Y:S02]  /*121c0*/  PRMT R7, R56, 0x3340, R21 ;  /* 0x0000334038077816 */ /* 0x000fe40000000015 */
[----:B------:R-:W-:Y:S02]  /*121d0*/  PRMT R10, R80, 0x3340, R1 ;  /* 0x00003340500a7816 */ /* 0x000fe40000000001 */
[----:B------:R-:W-:-:S02]  /*121e0*/  PRMT R9, R72, 0x3340, R23 ;  /* 0x0000334048097816 */ /* 0x000fc40000000017 */
[----:B------:R-:W-:Y:S02]  /*121f0*/  LOP3.LUT R26, R26, 0xffff, RZ, 0xc0, !PT ;  /* 0x0000ffff1a1a7812 */ /* 0x000fe400078ec0ff */
[----:B------:R-:W-:Y:S02]  /*12200*/  LOP3.LUT R25, R30, 0xffff, RZ, 0xc0, !PT ;  /* 0x0000ffff1e197812 */ /* 0x000fe400078ec0ff */
[----:B------:R-:W-:Y:S02]  /*12210*/  LOP3.LUT R34, R34, 0xffff, RZ, 0xc0, !PT ;  /* 0x0000ffff22227812 */ /* 0x000fe400078ec0ff */
[----:B------:R-:W-:Y:S02]  /*12220*/  LOP3.LUT R42, R42, 0xffff, RZ, 0xc0, !PT ;  /* 0x0000ffff2a2a7812 */ /* 0x000fe400078ec0ff */
[----:B------:R-:W-:Y:S02]  /*12230*/  LOP3.LUT R27, R46, 0xffff, RZ, 0xc0, !PT ;  /* 0x0000ffff2e1b7812 */ /* 0x000fe400078ec0ff */
[----:B------:R-:W-:-:S02]  /*12240*/  LOP3.LUT R50, R50, 0xffff, RZ, 0xc0, !PT ;  /* 0x0000ffff32327812 */ /* 0x000fc400078ec0ff */
[----:B------:R-:W-:Y:S02]  /*12250*/  LOP3.LUT R74, R74, 0xffff, RZ, 0xc0, !PT ;  /* 0x0000ffff4a4a7812 */ /* 0x000fe400078ec0ff */
[----:B------:R-:W-:Y:S02]  /*12260*/  LOP3.LUT R31, R78, 0xffff, RZ, 0xc0, !PT ;  /* 0x0000ffff4e1f7812 */ /* 0x000fe400078ec0ff */
[----:B------:R-:W-:Y:S02]  /*12270*/  LOP3.LUT R82, R82, 0xffff, RZ, 0xc0, !PT ;  /* 0x0000ffff52527812 */ /* 0x000fe400078ec0ff */
[----:B------:R-:W-:Y:S02]  /*12280*/  PRMT R5, R5, 0x5410, R6 ;  /* 0x0000541005057816 */ /* 0x000fe40000000006 */
[----:B------:R-:W-:Y:S02]  /*12290*/  PRMT R4, R4, 0x5410, R3 ;  /* 0x0000541004047816 */ /* 0x000fe40000000003 */
[----:B------:R-:W-:-:S02]  /*122a0*/  PRMT R6, R7, 0x5410, R8 ;  /* 0x0000541007067816 */ /* 0x000fc40000000008 */
[----:B------:R-:W-:Y:S02]  /*122b0*/  PRMT R7, R9, 0x5410, R10 ;  /* 0x0000541009077816 */ /* 0x000fe4000000000a */
[----:B------:R-:W-:Y:S02]  /*122c0*/  PRMT R3, R34, 0x3340, R1 ;  /* 0x0000334022037816 */ /* 0x000fe40000000001 */
[----:B------:R-:W-:Y:S02]  /*122d0*/  PRMT R14, R26, 0x3340, R25 ;  /* 0x000033401a0e7816 */ /* 0x000fe40000000019 */
[--C-:B------:R-:W-:Y:S02]  /*122e0*/  PRMT R9, R50, 0x3340, R1.reuse ;  /* 0x0000334032097816 */ /* 0x100fe40000000001 */
[----:B------:R-:W-:Y:S02]  /*122f0*/  PRMT R10, R82, 0x3340, R1 ;  /* 0x00003340520a7816 */ /* 0x000fe40000000001 */
[----:B------:R-:W-:-:S02]  /*12300*/  PRMT R8, R42, 0x3340, R27 ;  /* 0x000033402a087816 */ /* 0x000fc4000000001b */
[----:B------:R-:W-:Y:S02]  /*12310*/  PRMT R13, R74, 0x3340, R31 ;  /* 0x000033404a0d7816 */ /* 0x000fe4000000001f */
[----:B------:R-:W-:Y:S02]  /*12320*/  F2FP.SATFINITE.E5M2.F32.PACK_AB_MERGE_C R58, R59, R58, RZ ;  /* 0x0000003a3b3a723e */ /* 0x000fe400048060ff */
[----:B------:R-:W-:Y:S02]  /*12330*/  F2FP.SATFINITE.E5M2.F32.PACK_AB_MERGE_C R62, R63, R62, RZ ;  /* 0x0000003e3f3e723e */ /* 0x000fe400048060ff */
[----:B------:R-:W-:Y:S02]  /*12340*/  F2FP.SATFINITE.E5M2.F32.PACK_AB_MERGE_C R66, R67, R66, RZ ;  /* 0x000000424342723e */ /* 0x000fe400048060ff */
[----:B------:R-:W-:Y:S02]  /*12350*/  PRMT R14, R14, 0x5410, R3 ;  /* 0x000054100e0e7816 */ /* 0x000fe40000000003 */
[----:B------:R-:W-:-:S02]  /*12360*/  PRMT R3, R8, 0x5410, R9 ;  /* 0x0000541008037816 */ /* 0x000fc40000000009 */
[----:B------:R-:W-:Y:S02]  /*12370*/  PRMT R13, R13, 0x5410, R10 ;  /* 0x000054100d0d7816 */ /* 0x000fe4000000000a */
[----:B------:R-:W-:Y:S02]  /*12380*/  SHF.R.U32.HI R8, RZ, 0x8, R24 ;  /* 0x00000008ff087819 */ /* 0x000fe40000011618 */
[----:B------:R-:W-:Y:S02]  /*12390*/  SHF.R.U32.HI R9, RZ, 0x8, R15 ;  /* 0x00000008ff097819 */ /* 0x000fe4000001160f */
[----:B------:R-:W-:Y:S02]  /*123a0*/  SHF.R.U32.HI R10, RZ, 0x8, R32 ;  /* 0x00000008ff0a7819 */ /* 0x000fe40000011620 */
[----:B------:R-:W-:Y:S02]  /*123b0*/  LOP3.LUT R58, R58, 0xffff, RZ, 0xc0, !PT ;  /* 0x0000ffff3a3a7812 */ /* 0x000fe400078ec0ff */
[----:B------:R-:W-:-:S02]  /*123c0*/  LOP3.LUT R29, R62, 0xffff, RZ, 0xc0, !PT ;  /* 0x0000ffff3e1d7812 */ /* 0x000fc400078ec0ff */
[----:B------:R-:W-:Y:S02]  /*123d0*/  LOP3.LUT R66, R66, 0xffff, RZ, 0xc0, !PT ;  /* 0x0000ffff42427812 */ /* 0x000fe400078ec0ff */
[----:B------:R-:W-:Y:S02]  /*123e0*/  SHF.R.U32.HI R16, RZ, 0x8, R48 ;  /* 0x00000008ff107819 */ /* 0x000fe40000011630 */
[----:B------:R-:W-:Y:S02]  /*123f0*/  LOP3.LUT R9, R9, 0xffff, RZ, 0xc0, !PT ;  /* 0x0000ffff09097812 */ /* 0x000fe400078ec0ff */
[----:B------:R-:W-:Y:S02]  /*12400*/  LOP3.LUT R8, R8, 0xffff, RZ, 0xc0, !PT ;  /* 0x0000ffff08087812 */ /* 0x000fe400078ec0ff */
[----:B------:R-:W-:Y:S02]  /*12410*/  LOP3.LUT R10, R10, 0xffff, RZ, 0xc0, !PT ;  /* 0x0000ffff0a0a7812 */ /* 0x000fe400078ec0ff */
[----:B------:R-:W-:-:S02]  /*12420*/  PRMT R11, R66, 0x3340, R1 ;  /* 0x00003340420b7816 */ /* 0x000fc40000000001 */
[----:B------:R-:W-:Y:S02]  /*12430*/  PRMT R12, R58, 0x3340, R29 ;  /* 0x000033403a0c7816 */ /* 0x000fe4000000001d */
[----:B------:R-:W-:Y:S02]  /*12440*/  SHF.R.U32.HI R15, RZ, 0x8, R17 ;  /* 0x00000008ff0f7819 */ /* 0x000fe40000011611 */
[----:B------:R-:W-:Y:S02]  /*12450*/  LOP3.LUT R16, R16, 0xffff, RZ, 0xc0, !PT ;  /* 0x0000ffff10107812 */ /* 0x000fe400078ec0ff */
[----:B------:R-:W-:Y:S02]  /*12460*/  PRMT R17, R8, 0x3340, R9 ;  /* 0x0000334008117816 */ /* 0x000fe40000000009 */
[----:B------:R-:W-:Y:S02]  /*12470*/  PRMT R18, R10, 0x3340, R1 ;  /* 0x000033400a127816 */ /* 0x000fe40000000001 */
[----:B------:R-:W-:-:S02]  /*12480*/  PRMT R12, R12, 0x5410, R11 ;  /* 0x000054100c0c7816 */ /* 0x000fc4000000000b */
[----:B------:R-:W-:Y:S02]  /*12490*/  SHF.R.U32.HI R8, RZ, 0x8, R56 ;  /* 0x00000008ff087819 */ /* 0x000fe40000011638 */
[----:B------:R-:W-:Y:S02]  /*124a0*/  SHF.R.U32.HI R9, RZ, 0x8, R21 ;  /* 0x00000008ff097819 */ /* 0x000fe40000011615 */
[----:B------:R-:W-:Y:S02]  /*124b0*/  SHF.R.U32.HI R10, RZ, 0x8, R64 ;  /* 0x00000008ff0a7819 */ /* 0x000fe40000011640 */
[----:B------:R-:W-:Y:S02]  /*124c0*/  SHF.R.U32.HI R11, RZ, 0x8, R40 ;  /* 0x00000008ff0b7819 */ /* 0x000fe40000011628 */
[----:B------:R-:W-:Y:S02]  /*124d0*/  PRMT R19, R16, 0x3340, R1 ;  /* 0x0000334010137816 */ /* 0x000fe40000000001 */
[----:B------:R-:W-:-:S02]  /*124e0*/  SHF.R.U32.HI R16, RZ, 0x8, R80 ;  /* 0x00000008ff107819 */ /* 0x000fc40000011650 */
[----:B------:R-:W-:Y:S02]  /*124f0*/  LOP3.LUT R9, R9, 0xffff, RZ, 0xc0, !PT ;  /* 0x0000ffff09097812 */ /* 0x000fe400078ec0ff */
[----:B------:R-:W-:Y:S02]  /*12500*/  LOP3.LUT R8, R8, 0xffff, RZ, 0xc0, !PT ;  /* 0x0000ffff08087812 */ /* 0x000fe400078ec0ff */
[----:B------:R-:W-:Y:S02]  /*12510*/  LOP3.LUT R10, R10, 0xffff, RZ, 0xc0, !PT ;  /* 0x0000ffff0a0a7812 */ /* 0x000fe400078ec0ff */
[----:B------:R-:W-:Y:S02]  /*12520*/  LOP3.LUT R15, R15, 0xffff, RZ, 0xc0, !PT ;  /* 0x0000ffff0f0f7812 */ /* 0x000fe400078ec0ff */
[----:B------:R-:W-:Y:S02]  /*12530*/  LOP3.LUT R20, R11, 0xffff, RZ, 0xc0, !PT ;  /* 0x0000ffff0b147812 */ /* 0x000fe400078ec0ff */
[----:B------:R-:W-:-:S02]  /*12540*/  LOP3.LUT R16, R16, 0xffff, RZ, 0xc0, !PT ;  /* 0x0000ffff10107812 */ /* 0x000fc400078ec0ff */
[----:B------:R-:W-:Y:S02]  /*12550*/  PRMT R21, R8, 0x3340, R9 ;  /* 0x0000334008157816 */ /* 0x000fe40000000009 */
[----:B------:R-:W-:Y:S02]  /*12560*/  PRMT R22, R10, 0x3340, R1 ;  /* 0x000033400a167816 */ /* 0x000fe40000000001 */
[----:B------:R-:W-:Y:S02]  /*12570*/  PRMT R20, R20, 0x3340, R15 ;  /* 0x0000334014147816 */ /* 0x000fe4000000000f */
[----:B------:R-:W-:Y:S02]  /*12580*/  SHF.R.U32.HI R8, RZ, 0x8, R26 ;  /* 0x00000008ff087819 */ /* 0x000fe4000001161a */
[----:B------:R-:W-:Y:S02]  /*12590*/  SHF.R.U32.HI R9, RZ, 0x8, R25 ;  /* 0x00000008ff097819 */ /* 0x000fe40000011619 */
[----:B------:R-:W-:-:S02]  /*125a0*/  SHF.R.U32.HI R10, RZ, 0x8, R34 ;  /* 0x00000008ff0a7819 */ /* 0x000fc40000011622 */
[----:B------:R-:W-:Y:S02]  /*125b0*/  SHF.R.U32.HI R11, RZ, 0x8, R72 ;  /* 0x00000008ff0b7819 */ /* 0x000fe40000011648 */
[----:B------:R-:W-:Y:S02]  /*125c0*/  SHF.R.U32.HI R15, RZ, 0x8, R23 ;  /* 0x00000008ff0f7819 */ /* 0x000fe40000011617 */
[----:B------:R-:W-:Y:S02]  /*125d0*/  PRMT R23, R16, 0x3340, R1 ;  /* 0x0000334010177816 */ /* 0x000fe40000000001 */
[----:B------:R-:W-:Y:S02]  /*125e0*/  SHF.R.U32.HI R16, RZ, 0x8, R50 ;  /* 0x00000008ff107819 */ /* 0x000fe40000011632 */
[----:B------:R-:W-:Y:S02]  /*125f0*/  LOP3.LUT R9, R9, 0xffff, RZ, 0xc0, !PT ;  /* 0x0000ffff09097812 */ /* 0x000fe400078ec0ff */
[----:B------:R-:W-:-:S02]  /*12600*/  LOP3.LUT R8, R8, 0xffff, RZ, 0xc0, !PT ;  /* 0x0000ffff08087812 */ /* 0x000fc400078ec0ff */
[----:B------:R-:W-:Y:S02]  /*12610*/  LOP3.LUT R10, R10, 0xffff, RZ, 0xc0, !PT ;  /* 0x0000ffff0a0a7812 */ /* 0x000fe400078ec0ff */
[----:B------:R-:W-:Y:S02]  /*12620*/  LOP3.LUT R15, R15, 0xffff, RZ, 0xc0, !PT ;  /* 0x0000ffff0f0f7812 */ /* 0x000fe400078ec0ff */
[----:B------:R-:W-:Y:S02]  /*12630*/  LOP3.LUT R24, R11, 0xffff, RZ, 0xc0, !PT ;  /* 0x0000ffff0b187812 */ /* 0x000fe400078ec0ff */
[----:B------:R-:W-:Y:S02]  /*12640*/  SHF.R.U32.HI R11, RZ, 0x8, R42 ;  /* 0x00000008ff0b7819 */ /* 0x000fe4000001162a */
[----:B------:R-:W-:Y:S02]  /*12650*/  LOP3.LUT R16, R16, 0xffff, RZ, 0xc0, !PT ;  /* 0x0000ffff10107812 */ /* 0x000fe400078ec0ff */
[----:B------:R-:W-:-:S02]  /*12660*/  PRMT R25, R8, 0x3340, R9 ;  /* 0x0000334008197816 */ /* 0x000fc40000000009 */
[----:B------:R-:W-:Y:S02]  /*12670*/  PRMT R26, R10, 0x3340, R1 ;  /* 0x000033400a1a7816 */ /* 0x000fe40000000001 */
[----:B------:R-:W-:Y:S02]  /*12680*/  PRMT R24, R24, 0x3340, R15 ;  /* 0x0000334018187816 */ /* 0x000fe4000000000f */
[----:B------:R-:W-:Y:S02]  /*12690*/  SHF.R.U32.HI R8, RZ, 0x8, R58 ;  /* 0x00000008ff087819 */ /* 0x000fe4000001163a */
[----:B------:R-:W-:Y:S02]  /*126a0*/  SHF.R.U32.HI R9, RZ, 0x8, R29 ;  /* 0x00000008ff097819 */ /* 0x000fe4000001161d */
[----:B------:R-:W-:Y:S02]  /*126b0*/  SHF.R.U32.HI R10, RZ, 0x8, R66 ;  /* 0x00000008ff0a7819 */ /* 0x000fe40000011642 */
[----:B------:R-:W-:-:S02]  /*126c0*/  SHF.R.U32.HI R15, RZ, 0x8, R27 ;  /* 0x00000008ff0f7819 */ /* 0x000fc4000001161b */
[----:B------:R-:W-:Y:S02]  /*126d0*/  LOP3.LUT R28, R11, 0xffff, RZ, 0xc0, !PT ;  /* 0x0000ffff0b1c7812 */ /* 0x000fe400078ec0ff */
[----:B------:R-:W-:Y:S02]  /*126e0*/  PRMT R27, R16, 0x3340, R1 ;  /* 0x00003340101b7816 */ /* 0x000fe40000000001 */
[----:B------:R-:W-:Y:S02]  /*126f0*/  SHF.R.U32.HI R11, RZ, 0x8, R74 ;  /* 0x00000008ff0b7819 */ /* 0x000fe4000001164a */
[----:B------:R-:W-:Y:S02]  /*12700*/  SHF.R.U32.HI R16, RZ, 0x8, R82 ;  /* 0x00000008ff107819 */ /* 0x000fe40000011652 */
[----:B------:R-:W-:Y:S02]  /*12710*/  LOP3.LUT R9, R9, 0xffff, RZ, 0xc0, !PT ;  /* 0x0000ffff09097812 */ /* 0x000fe400078ec0ff */
[----:B------:R-:W-:-:S02]  /*12720*/  LOP3.LUT R8, R8, 0xffff, RZ, 0xc0, !PT ;  /* 0x0000ffff08087812 */ /* 0x000fc400078ec0ff */
[----:B------:R-:W-:Y:S02]  /*12730*/  LOP3.LUT R10, R10, 0xffff, RZ, 0xc0, !PT ;  /* 0x0000ffff0a0a7812 */ /* 0x000fe400078ec0ff */
[----:B------:R-:W-:Y:S02]  /*12740*/  LOP3.LUT R30, R11, 0xffff, RZ, 0xc0, !PT ;  /* 0x0000ffff0b1e7812 */ /* 0x000fe400078ec0ff */
[----:B------:R-:W-:Y:S02]  /*12750*/  LOP3.LUT R32, R16, 0xffff, RZ, 0xc0, !PT ;  /* 0x0000ffff10207812 */ /* 0x000fe400078ec0ff */
[----:B------:R-:W-:Y:S02]  /*12760*/  PRMT R11, R8, 0x3340, R9 ;  /* 0x00003340080b7816 */ /* 0x000fe40000000009 */
[----:B------:R-:W-:Y:S02]  /*12770*/  PRMT R16, R10, 0x3340, R1 ;  /* 0x000033400a107816 */ /* 0x000fe40000000001 */
[----:B------:R-:W-:-:S02]  /*12780*/  F2FP.SATFINITE.E5M2.F32.PACK_AB_MERGE_C R36, R37, R36, RZ ;  /* 0x000000242524723e */ /* 0x000fc400048060ff */
[----:B------:R-:W-:Y:S02]  /*12790*/  F2FP.SATFINITE.E5M2.F32.PACK_AB_MERGE_C R68, R69, R68, RZ ;  /* 0x000000444544723e */ /* 0x000fe400048060ff */
[----:B------:R-:W-:Y:S02]  /*127a0*/  F2FP.SATFINITE.E5M2.F32.PACK_AB_MERGE_C R52, R53, R52, RZ ;  /* 0x000000343534723e */ /* 0x000fe400048060ff */
[----:B------:R-:W-:Y:S02]  /*127b0*/  F2FP.SATFINITE.E5M2.F32.PACK_AB_MERGE_C R84, R85, R84, RZ ;  /* 0x000000545554723e */ /* 0x000fe400048060ff */
[----:B------:R-:W-:Y:S02]  /*127c0*/  PRMT R10, R21, 0x5410, R22 ;  /* 0x00005410150a7816 */ /* 0x000fe40000000016 */
[----:B------:R-:W-:Y:S02]  /*127d0*/  PRMT R22, R11, 0x5410, R16 ;  /* 0x000054100b167816 */ /* 0x000fe40000000010 */
[----:B------:R-:W-:-:S02]  /*127e0*/  PRMT R8, R17, 0x5410, R18 ;  /* 0x0000541011087816 */ /* 0x000fc40000000012 */
[----:B------:R-:W-:Y:S02]  /*127f0*/  LOP3.LUT R9, R36, 0xffff, RZ, 0xc0, !PT ;  /* 0x0000ffff24097812 */ /* 0x000fe400078ec0ff */
[----:B------:R-:W-:Y:S02]  /*12800*/  LOP3.LUT R11, R68, 0xffff, RZ, 0xc0, !PT ;  /* 0x0000ffff440b7812 */ /* 0x000fe400078ec0ff */
[----:B------:R-:W-:Y:S02]  /*12810*/  PRMT R19, R20, 0x5410, R19 ;  /* 0x0000541014137816 */ /* 0x000fe40000000013 */
[----:B------:R-:W-:Y:S02]  /*12820*/  PRMT R23, R24, 0x5410, R23 ;  /* 0x0000541018177816 */ /* 0x000fe40000000017 */
[----:B------:R-:W-:Y:S02]  /*12830*/  LOP3.LUT R52, R52, 0xffff, RZ, 0xc0, !PT ;  /* 0x0000ffff34347812 */ /* 0x000fe400078ec0ff */
[----:B------:R-:W-:-:S02]  /*12840*/  LOP3.LUT R84, R84, 0xffff, RZ, 0xc0, !PT ;  /* 0x0000ffff54547812 */ /* 0x000fc400078ec0ff */
[--C-:B------:R-:W-:Y:S02]  /*12850*/  PRMT R4, R4, 0x4210, R9.reuse ;  /* 0x0000421004047816 */ /* 0x100fe40000000009 */
[----:B------:R-:W-:Y:S02]  /*12860*/  PRMT R8, R8, 0x5210, R9 ;  /* 0x0000521008087816 */ /* 0x000fe40000000009 */
[--C-:B------:R-:W-:Y:S02]  /*12870*/  PRMT R6, R6, 0x4210, R11.reuse ;  /* 0x0000421006067816 */ /* 0x100fe4000000000b */
[----:B------:R-:W-:Y:S02]  /*12880*/  PRMT R10, R10, 0x5210, R11 ;  /* 0x000052100a0a7816 */ /* 0x000fe4000000000b */
[----:B------:R-:W-:Y:S02]  /*12890*/  PRMT R9, R19, 0x5210, R52 ;  /* 0x0000521013097816 */ /* 0x000fe40000000034 */
[----:B------:R-:W-:Y:S01]  /*128a0*/  PRMT R11, R23, 0x5210, R84 ;  /* 0x00005210170b7816 */ /* 0x000fe20000000054 */
[----:B------:R-:W-:Y:S01]  /*128b0*/  BAR.SYNC.DEFER_BLOCKING 0x0 ;  /* 0x0000000000007b1d */ /* 0x000fe20000010000 */
[----:B------:R-:W-:-:S02]  /*128c0*/  LOP3.LUT R15, R15, 0xffff, RZ, 0xc0, !PT ;  /* 0x0000ffff0f0f7812 */ /* 0x000fc400078ec0ff */
[----:B------:R-:W-:Y:S02]  /*128d0*/  PRMT R32, R32, 0x3340, R1 ;  /* 0x0000334020207816 */ /* 0x000fe40000000001 */
[----:B------:R-:W-:Y:S02]  /*128e0*/  PRMT R28, R28, 0x3340, R15 ;  /* 0x000033401c1c7816 */ /* 0x000fe4000000000f */
[----:B------:R-:W-:Y:S02]  /*128f0*/  SHF.R.U32.HI R15, RZ, 0x8, R31 ;  /* 0x00000008ff0f7819 */ /* 0x000fe4000001161f */
[----:B------:R-:W-:Y:S02]  /*12900*/  F2FP.SATFINITE.E5M2.F32.PACK_AB_MERGE_C R38, R39, R38, RZ ;  /* 0x000000262726723e */ /* 0x000fe400048060ff */
[----:B------:R-:W-:Y:S02]  /*12910*/  LOP3.LUT R15, R15, 0xffff, RZ, 0xc0, !PT ;  /* 0x0000ffff0f0f7812 */ /* 0x000fe400078ec0ff */
[----:B------:R-:W-:-:S02]  /*12920*/  PRMT R26, R25, 0x5410, R26 ;  /* 0x00005410191a7816 */ /* 0x000fc4000000001a */
[----:B------:R-:W-:Y:S02]  /*12930*/  PRMT R15, R30, 0x3340, R15 ;  /* 0x000033401e0f7816 */ /* 0x000fe4000000000f */
[----:B------:R-:W-:Y:S02]  /*12940*/  F2FP.SATFINITE.E5M2.F32.PACK_AB_MERGE_C R54, R55, R54, RZ ;  /* 0x000000363736723e */ /* 0x000fe400048060ff */
[----:B------:R-:W-:Y:S02]  /*12950*/  PRMT R25, R15, 0x5410, R32 ;  /* 0x000054100f197816 */ /* 0x000fe40000000020 */
[----:B------:R-:W-:Y:S02]  /*12960*/  LOP3.LUT R15, R38, 0xffff, RZ, 0xc0, !PT ;  /* 0x0000ffff260f7812 */ /* 0x000fe400078ec0ff */
[----:B------:R-:W-:Y:S01]  /*12970*/  F2FP.SATFINITE.E5M2.F32.PACK_AB_MERGE_C R70, R71, R70, RZ ;  /* 0x000000464746723e */ /* 0x000fe200048060ff */
[----:B------:R0:W-:Y:S01]  /*12980*/  STS.128 [R2+UR58+0x400], R8 ;  /* 0x0004000802007988 */ /* 0x0001e20008000c3a */
[----:B------:R-:W-:-:S02]  /*12990*/  F2FP.SATFINITE.E5M2.F32.PACK_AB_MERGE_C R86, R87, R86, RZ ;  /* 0x000000565756723e */ /* 0x000fc400048060ff */
[--C-:B------:R-:W-:Y:S02]  /*129a0*/  PRMT R16, R14, 0x4210, R15.reuse ;  /* 0x000042100e107816 */ /* 0x100fe4000000000f */
[----:B------:R-:W-:Y:S02]  /*129b0*/  PRMT R20, R26, 0x5210, R15 ;  /* 0x000052101a147816 */ /* 0x000fe4000000000f */
[----:B------:R-:W-:Y:S02]  /*129c0*/  PRMT R21, R28, 0x5410, R27 ;  /* 0x000054101c157816 */ /* 0x000fe4000000001b */
[----:B------:R-:W-:Y:S02]  /*129d0*/  LOP3.LUT R54, R54, 0xffff, RZ, 0xc0, !PT ;  /* 0x0000ffff36367812 */ /* 0x000fe400078ec0ff */
[----:B------:R-:W-:Y:S02]  /*129e0*/  LOP3.LUT R15, R70, 0xffff, RZ, 0xc0, !PT ;  /* 0x0000ffff460f7812 */ /* 0x000fe400078ec0ff */
[----:B------:R-:W-:-:S02]  /*129f0*/  LOP3.LUT R86, R86, 0xffff, RZ, 0xc0, !PT ;  /* 0x0000ffff56567812 */ /* 0x000fc400078ec0ff */
[----:B------:R-:W-:Y:S01]  /*12a00*/  PRMT R5, R5, 0x4210, R52 ;  /* 0x0000421005057816 */ /* 0x000fe20000000034 */
[----:B0-----:R-:W2:Y:S01]  /*12a10*/  LDL.LU R11, [R1+0x3c0] ;  /* 0x0003c000010b7983 */ /* 0x001ea20000300800 */
[----:B------:R-:W-:Y:S02]  /*12a20*/  PRMT R7, R7, 0x4210, R84 ;  /* 0x0000421007077816 */ /* 0x000fe40000000054 */
[--C-:B------:R-:W-:Y:S02]  /*12a30*/  PRMT R17, R3, 0x4210, R54.reuse ;  /* 0x0000421003117816 */ /* 0x100fe40000000036 */
[----:B------:R-:W-:Y:S01]  /*12a40*/  PRMT R21, R21, 0x5210, R54 ;  /* 0x0000521015157816 */ /* 0x000fe20000000036 */
[----:B------:R-:W-:Y:S01]  /*12a50*/  STS.128 [R2+UR58], R4 ;  /* 0x0000000402007988 */ /* 0x000fe20008000c3a */
[----:B------:R-:W-:Y:S01]  /*12a60*/  PRMT R18, R12, 0x4210, R15 ;  /* 0x000042100c127816 */ /* 0x000fe2000000000f */
[----:B------:R-:W0:Y:S01]  /*12a70*/  LDC R3, c[0x0][0x248] ;  /* 0x00009200ff037b82 */ /* 0x000e220000000800 */
[----:B------:R-:W-:-:S02]  /*12a80*/  PRMT R19, R13, 0x4210, R86 ;  /* 0x000042100d137816 */ /* 0x000fc40000000056 */
[----:B------:R-:W-:Y:S02]  /*12a90*/  PRMT R22, R22, 0x5210, R15 ;  /* 0x0000521016167816 */ /* 0x000fe4000000000f */
[----:B------:R-:W-:Y:S01]  /*12aa0*/  PRMT R23, R25, 0x5210, R86 ;  /* 0x0000521019177816 */ /* 0x000fe20000000056 */
[----:B------:R-:W-:Y:S01]  /*12ab0*/  STS.128 [R2+UR58+0x80], R16 ;  /* 0x0000801002007988 */ /* 0x000fe20008000c3a */
[----:B----4-:R-:W-:Y:S02]  /*12ac0*/  SHF.R.U32.HI R90, RZ, 0x6, R90 ;  /* 0x00000006ff5a7819 */ /* 0x010fe4000001165a */
[C---:B------:R-:W-:Y:S01]  /*12ad0*/  LEA.HI R38, R89.reuse, 0x78, RZ, 0x1a ;  /* 0x0000007859267811 */ /* 0x040fe200078fd0ff */
[----:B------:R4:W-:Y:S01]  /*12ae0*/  STS.128 [R2+UR58+0x480], R20 ;  /* 0x0004801402007988 */ /* 0x0009e20008000c3a */
[C---:B------:R-:W-:Y:S02]  /*12af0*/  LEA.HI R42, R89.reuse, 0x68, RZ, 0x1a ;  /* 0x00000068592a7811 */ /* 0x040fe400078fd0ff */
[C---:B------:R-:W-:Y:S01]  /*12b00*/  LEA.HI R46, R89.reuse, 0x58, RZ, 0x1a ;  /* 0x00000058592e7811 */ /* 0x040fe200078fd0ff */
[----:B------:R-:W-:Y:S01]  /*12b10*/  BAR.SYNC.DEFER_BLOCKING 0x0 ;  /* 0x0000000000007b1d */ /* 0x000fe20000010000 */
[C---:B------:R-:W-:Y:S01]  /*12b20*/  LEA.HI R48, R89.reuse, 0x48, RZ, 0x1a ;  /* 0x0000004859307811 */ /* 0x040fe200078fd0ff */
[C---:B---3--:R-:W-:Y:S01]  /*12b30*/  IMAD.IADD R42, R88.reuse, 0x1, R42 ;  /* 0x00000001582a7824 */ /* 0x048fe200078e022a */
[C---:B------:R-:W-:Y:S01]  /*12b40*/  LEA.HI R52, R89.reuse, 0x38, RZ, 0x1a ;  /* 0x0000003859347811 */ /* 0x040fe200078fd0ff */
[C---:B------:R-:W-:Y:S01]  /*12b50*/  IMAD.IADD R46, R88.reuse, 0x1, R46 ;  /* 0x00000001582e7824 */ /* 0x040fe200078e022e */
[C---:B------:R-:W-:Y:S01]  /*12b60*/  LEA.HI R56, R89.reuse, 0x28, RZ, 0x1a ;  /* 0x0000002859387811 */ /* 0x040fe200078fd0ff */
[C---:B------:R-:W-:Y:S01]  /*12b70*/  IMAD.IADD R48, R88.reuse, 0x1, R48 ;  /* 0x0000000158307824 */ /* 0x040fe200078e0230 */
[C---:B------:R-:W-:Y:S01]  /*12b80*/  LEA.HI R58, R89.reuse, 0x18, RZ, 0x1a ;  /* 0x00000018593a7811 */ /* 0x040fe200078fd0ff */
[----:B------:R-:W-:Y:S01]  /*12b90*/  IMAD.IADD R52, R88, 0x1, R52 ;  /* 0x0000000158347824 */ /* 0x000fe200078e0234 */
[----:B------:R-:W-:Y:S01]  /*12ba0*/  SGXT.U32 R90, R90, 0x3 ;  /* 0x000000035a5a781a */ /* 0x000fe20000000000 */
[C---:B------:R-:W-:Y:S01]  /*12bb0*/  IMAD.IADD R56, R88.reuse, 0x1, R56 ;  /* 0x0000000158387824 */ /* 0x040fe200078e0238 */
[----:B----4-:R-:W-:Y:S01]  /*12bc0*/  LEA.HI R2, R89, R88, RZ, 0x1a ;  /* 0x0000005859027211 */ /* 0x010fe200078fd0ff */
[----:B------:R-:W-:-:S02]  /*12bd0*/  IMAD.IADD R58, R88, 0x1, R58 ;  /* 0x00000001583a7824 */ /* 0x000fc400078e023a */
[C---:B------:R-:W-:Y:S01]  /*12be0*/  IMAD.IADD R38, R88.reuse, 0x1, R38 ;  /* 0x0000000158267824 */ /* 0x040fe200078e0226 */
[----:B------:R-:W3:Y:S01]  /*12bf0*/  LDS.128 R4, [R0+UR58] ;  /* 0x0000003a00047984 */ /* 0x000ee20008000c00 */
[----:B------:R-:W-:Y:S02]  /*12c00*/  LEA.HI R89, R89, 0x8, RZ, 0x1a ;  /* 0x0000000859597811 */ /* 0x000fe400078fd0ff */
[----:B------:R-:W-:-:S03]  /*12c10*/  LOP3.LUT R8, R88, R90, RZ, 0xfc, !PT ;  /* 0x0000005a58087212 */ /* 0x000fc600078efcff */
[----:B------:R-:W-:Y:S02]  /*12c20*/  IMAD.IADD R10, R88, 0x1, R89 ;  /* 0x00000001580a7824 */ /* 0x000fe400078e0259 */
[----:B0-----:R-:W-:Y:S01]  /*12c30*/  IMAD R60, R8, R3, RZ ;  /* 0x00000003083c7224 */ /* 0x001fe200078e02ff */
[C-C-:B------:R-:W-:Y:S02]  /*12c40*/  LOP3.LUT R9, R88.reuse, 0x1f0, R90.reuse, 0xfe, !PT ;  /* 0x000001f058097812 */ /* 0x140fe400078efe5a */
[C-C-:B------:R-:W-:Y:S02]  /*12c50*/  LOP3.LUT R25, R88.reuse, 0x1e0, R90.reuse, 0xfe, !PT ;  /* 0x000001e058197812 */ /* 0x140fe400078efe5a */
[C-C-:B------:R-:W-:Y:S02]  /*12c60*/  LOP3.LUT R24, R88.reuse, 0x10, R90.reuse, 0xfe, !PT ;  /* 0x0000001058187812 */ /* 0x140fe400078efe5a */
[----:B------:R-:W-:-:S05]  /*12c70*/  LOP3.LUT R26, R88, 0x20, R90, 0xfe, !PT ;  /* 0x00000020581a7812 */ /* 0x000fca00078efe5a */
[----:B------:R-:W-:Y:S01]  /*12c80*/  IMAD R29, R26, R3, RZ ;  /* 0x000000031a1d7224 */ /* 0x000fe200078e02ff */
[--C-:B------:R-:W-:Y:S02]  /*12c90*/  LOP3.LUT R54, R88, 0x30, R90.reuse, 0xfe, !PT ;  /* 0x0000003058367812 */ /* 0x100fe400078efe5a */
[C---:B---3--:R-:W-:Y:S02]  /*12ca0*/  PRMT R41, R4.reuse, 0x7770, RZ ;  /* 0x0000777004297816 */ /* 0x048fe400000000ff */
[C---:B------:R-:W-:Y:S02]  /*12cb0*/  PRMT R39, R4.reuse, 0x7771, RZ ;  /* 0x0000777104277816 */ /* 0x040fe400000000ff */
[----:B------:R-:W-:Y:S02]  /*12cc0*/  PRMT R43, R4, 0x7772, RZ ;  /* 0x00007772042b7816 */ /* 0x000fe400000000ff */
[C-C-:B------:R-:W-:Y:S02]  /*12cd0*/  LOP3.LUT R50, R88.reuse, 0x40, R90.reuse, 0xfe, !PT ;  /* 0x0000004058327812 */ /* 0x140fe400078efe5a */
[----:B------:R-:W-:-:S02]  /*12ce0*/  LOP3.LUT R28, R88, 0x50, R90, 0xfe, !PT ;  /* 0x00000050581c7812 */ /* 0x000fc400078efe5a */
[C-C-:B------:R-:W-:Y:S02]  /*12cf0*/  LOP3.LUT R44, R88.reuse, 0x60, R90.reuse, 0xfe, !PT ;  /* 0x00000060582c7812 */ /* 0x140fe400078efe5a */
[C-C-:B------:R-:W-:Y:S02]  /*12d00*/  LOP3.LUT R40, R88.reuse, 0x70, R90.reuse, 0xfe, !PT ;  /* 0x0000007058287812 */ /* 0x140fe400078efe5a */
[C-C-:B------:R-:W-:Y:S02]  /*12d10*/  LOP3.LUT R51, R88.reuse, 0x80, R90.reuse, 0xfe, !PT ;  /* 0x0000008058337812 */ /* 0x140fe400078efe5a */
[C-C-:B------:R-:W-:Y:S02]  /*12d20*/  LOP3.LUT R49, R88.reuse, 0x90, R90.reuse, 0xfe, !PT ;  /* 0x0000009058317812 */ /* 0x140fe400078efe5a */
[C-C-:B------:R-:W-:Y:S02]  /*12d30*/  LOP3.LUT R47, R88.reuse, 0xa0, R90.reuse, 0xfe, !PT ;  /* 0x000000a0582f7812 */ /* 0x140fe400078efe5a */
[----:B------:R-:W-:-:S02]  /*12d40*/  LOP3.LUT R45, R88, 0xb0, R90, 0xfe, !PT ;  /* 0x000000b0582d7812 */ /* 0x000fc400078efe5a */
[C-C-:B------:R-:W-:Y:S02]  /*12d50*/  LOP3.LUT R23, R88.reuse, 0xc0, R90.reuse, 0xfe, !PT ;  /* 0x000000c058177812 */ /* 0x140fe400078efe5a */
[C-C-:B------:R-:W-:Y:S02]  /*12d60*/  LOP3.LUT R21, R88.reuse, 0xd0, R90.reuse, 0xfe, !PT ;  /* 0x000000d058157812 */ /* 0x140fe400078efe5a */
[C-C-:B------:R-:W-:Y:S02]  /*12d70*/  LOP3.LUT R22, R88.reuse, 0xe0, R90.reuse, 0xfe, !PT ;  /* 0x000000e058167812 */ /* 0x140fe400078efe5a */
[C-C-:B------:R-:W-:Y:S02]  /*12d80*/  LOP3.LUT R20, R88.reuse, 0x100, R90.reuse, 0xfe, !PT ;  /* 0x0000010058147812 */ /* 0x140fe400078efe5a */
[----:B------:R-:W-:Y:S01]  /*12d90*/  LOP3.LUT R19, R88, 0xf0, R90, 0xfe, !PT ;  /* 0x000000f058137812 */ /* 0x000fe200078efe5a */
[C---:B--2---:R-:W-:Y:S01]  /*12da0*/  IMAD R13, R11.reuse, UR4, RZ ;  /* 0x000000040b0d7c24 */ /* 0x044fe2000f8e02ff */
[----:B------:R-:W-:Y:S01]  /*12db0*/  ISETP.GE.AND P0, PT, R11, UR6, PT ;  /* 0x000000060b007c0c */ /* 0x000fe2000bf06270 */
[----:B------:R-:W-:Y:S01]  /*12dc0*/  ULDC.64 UR4, c[0x0][0x220] ;  /* 0x0000880000047ab9 */ /* 0x000fe20000000a00 */
[----:B------:R-:W-:-:S02]  /*12dd0*/  IMAD R11, R10, R3, RZ ;  /* 0x000000030a0b7224 */ /* 0x000fc400078e02ff */
[C---:B------:R-:W-:Y:S02]  /*12de0*/  IADD3 R12, P1, R13.reuse, UR4, RZ ;  /* 0x000000040d0c7c10 */ /* 0x040fe4000ff3e0ff */
[----:B------:R-:W-:Y:S02]  /*12df0*/  ISETP.LT.AND P2, PT, R8, UR7, !P0 ;  /* 0x0000000708007c0c */ /* 0x000fe4000c741270 */
[----:B------:R-:W-:Y:S02]  /*12e00*/  ISETP.LT.AND P4, PT, R10, UR7, !P0 ;  /* 0x000000070a007c0c */ /* 0x000fe4000c781270 */
[----:B------:R-:W-:Y:S02]  /*12e10*/  LEA.HI.X.SX32 R13, R13, UR5, 0x1, P1 ;  /* 0x000000050d0d7c11 */ /* 0x000fe400088f0eff */
[-C--:B------:R-:W-:Y:S02]  /*12e20*/  IADD3 R8, P6, R60, R12.reuse, RZ ;  /* 0x0000000c3c087210 */ /* 0x080fe40007fde0ff */
[----:B------:R-:W-:-:S02]  /*12e30*/  IADD3 R10, P5, R11, R12, RZ ;  /* 0x0000000c0b0a7210 */ /* 0x000fc40007fbe0ff */
[----:B------:R-:W-:Y:S02]  /*12e40*/  ISETP.LT.AND P1, PT, R9, UR7, !P0 ;  /* 0x0000000709007c0c */ /* 0x000fe4000c721270 */
[----:B------:R-:W-:Y:S02]  /*12e50*/  LEA.HI.X.SX32 R9, R60, R13, 0x1, P6 ;  /* 0x0000000d3c097211 */ /* 0x000fe400030f0eff */
[----:B------:R-:W-:Y:S01]  /*12e60*/  ISETP.LT.AND P3, PT, R25, UR7, !P0 ;  /* 0x0000000719007c0c */ /* 0x000fe2000c761270 */
[C---:B------:R-:W-:Y:S01]  /*12e70*/  IMAD R25, R24.reuse, R3, RZ ;  /* 0x0000000318197224 */ /* 0x040fe200078e02ff */
[----:B------:R-:W-:Y:S01]  /*12e80*/  LEA.HI.X.SX32 R11, R11, R13, 0x1, P5 ;  /* 0x0000000d0b0b7211 */ /* 0x000fe200028f0eff */
[----:B------:R0:W-:Y:S01]  /*12e90*/  @P2 STG.E.U8 desc[UR38][R8.64], R41 ;  /* 0x0000002908002986 */ /* 0x0001e2000c101126 */
[----:B------:R-:W-:Y:S02]  /*12ea0*/  ISETP.LT.AND P6, PT, R24, UR7, !P0 ;  /* 0x0000000718007c0c */ /* 0x000fe4000c7c1270 */
[C---:B------:R-:W-:Y:S01]  /*12eb0*/  IADD3 R24, P2, R25.reuse, R12, RZ ;  /* 0x0000000c19187210 */ /* 0x040fe20007f5e0ff */
[----:B------:R2:W-:Y:S01]  /*12ec0*/  @P4 STG.E.U8 desc[UR38][R10.64], R39 ;  /* 0x000000270a004986 */ /* 0x0005e2000c101126 */
[C---:B------:R-:W-:Y:S01]  /*12ed0*/  ISETP.LT.AND P4, PT, R58.reuse, UR7, !P0 ;  /* 0x000000073a007c0c */ /* 0x040fe2000c781270 */
[----:B------:R-:W-:Y:S01]  /*12ee0*/  IMAD R58, R58, R3, RZ ;  /* 0x000000033a3a7224 */ /* 0x000fe200078e02ff */
[----:B------:R-:W-:-:S02]  /*12ef0*/  LEA.HI.X.SX32 R25, R25, R13, 0x1, P2 ;  /* 0x0000000d19197211 */ /* 0x000fc400010f0eff */
[----:B------:R-:W-:Y:S02]  /*12f00*/  ISETP.LT.AND P2, PT, R26, UR7, !P0 ;  /* 0x000000071a007c0c */ /* 0x000fe4000c741270 */
[-C--:B------:R-:W-:Y:S02]  /*12f10*/  IADD3 R26, P5, R58, R12.reuse, RZ ;  /* 0x0000000c3a1a7210 */ /* 0x080fe40007fbe0ff */
[----:B0-----:R-:W-:Y:S01]  /*12f20*/  PRMT R41, R4, 0x7773, RZ ;  /* 0x0000777304297816 */ /* 0x001fe200000000ff */
[----:B------:R0:W-:Y:S01]  /*12f30*/  @P6 STG.E.U8 desc[UR38][R24.64], R43 ;  /* 0x0000002b18006986 */ /* 0x0001e2000c101126 */
[----:B------:R-:W-:Y:S02]  /*12f40*/  LEA.HI.X.SX32 R27, R58, R13, 0x1, P5 ;  /* 0x0000000d3a1b7211 */ /* 0x000fe400028f0eff */
[C---:B------:R-:W-:Y:S01]  /*12f50*/  ISETP.LT.AND P5, PT, R56.reuse, UR7, !P0 ;  /* 0x0000000738007c0c */ /* 0x040fe2000c7a1270 */
[-C--:B------:R-:W-:Y:S01]  /*12f60*/  IMAD R56, R56, R3.reuse, RZ ;  /* 0x0000000338387224 */ /* 0x080fe200078e02ff */
[C---:B------:R-:W-:Y:S01]  /*12f70*/  IADD3 R8, P6, R29.reuse, R12, RZ ;  /* 0x0000000c1d087210 */ /* 0x040fe20007fde0ff */
[----:B------:R3:W-:Y:S01]  /*12f80*/  @P4 STG.E.U8 desc[UR38][R26.64], R41 ;  /* 0x000000291a004986 */ /* 0x0007e2000c101126 */
[C---:B------:R-:W-:Y:S01]  /*12f90*/  ISETP.LT.AND P4, PT, R54.reuse, UR7, !P0 ;  /* 0x0000000736007c0c */ /* 0x040fe2000c781270 */
[----:B------:R-:W-:Y:S01]  /*12fa0*/  IMAD R54, R54, R3, RZ ;  /* 0x0000000336367224 */ /* 0x000fe200078e02ff */
[----:B------:R-:W-:-:S02]  /*12fb0*/  LEA.HI.X.SX32 R9, R29, R13, 0x1, P6 ;  /* 0x0000000d1d097211 */ /* 0x000fc400030f0eff */
[CC--:B--2---:R-:W-:Y:S02]  /*12fc0*/  IADD3 R10, P6, R56.reuse, R12.reuse, RZ ;  /* 0x0000000c380a7210 */ /* 0x0c4fe40007fde0ff */
[C---:B------:R-:W-:Y:S02]  /*12fd0*/  PRMT R39, R5.reuse, 0x7770, RZ ;  /* 0x0000777005277816 */ /* 0x040fe400000000ff */
[----:B------:R-:W-:Y:S01]  /*12fe0*/  LEA.HI.X.SX32 R11, R56, R13, 0x1, P6 ;  /* 0x0000000d380b7211 */ /* 0x000fe200030f0eff */
[----:B------:R-:W-:Y:S01]  /*12ff0*/  IMAD R4, R52, R3, RZ ;  /* 0x0000000334047224 */ /* 0x000fe200078e02ff */
[----:B------:R-:W-:Y:S02]  /*13000*/  PRMT R29, R5, 0x7771, RZ ;  /* 0x00007771051d7816 */ /* 0x000fe400000000ff */
[----:B0-----:R-:W-:Y:S01]  /*13010*/  IADD3 R24, P6, R54, R12, RZ ;  /* 0x0000000c36187210 */ /* 0x001fe20007fde0ff */
[----:B------:R0:W-:Y:S01]  /*13020*/  @P2 STG.E.U8 desc[UR38][R8.64], R39 ;  /* 0x0000002708002986 */ /* 0x0001e2000c101126 */
[----:B------:R-:W-:-:S02]  /*13030*/  ISETP.LT.AND P2, PT, R52, UR7, !P0 ;  /* 0x0000000734007c0c */ /* 0x000fc4000c741270 */
[----:B------:R-:W-:Y:S01]  /*13040*/  LEA.HI.X.SX32 R25, R54, R13, 0x1, P6 ;  /* 0x0000000d36197211 */ /* 0x000fe200030f0eff */
[----:B------:R-:W-:Y:S01]  /*13050*/  @P5 STG.E.U8 desc[UR38][R10.64], R29 ;  /* 0x0000001d0a005986 */ /* 0x000fe2000c101126 */
[C---:B------:R-:W-:Y:S01]  /*13060*/  ISETP.LT.AND P6, PT, R50.reuse, UR7, !P0 ;  /* 0x0000000732007c0c */ /* 0x040fe2000c7c1270 */
[----:B------:R-:W-:Y:S01]  /*13070*/  IMAD R50, R50, R3, RZ ;  /* 0x0000000332327224 */ /* 0x000fe200078e02ff */
[CC--:B---3--:R-:W-:Y:S02]  /*13080*/  IADD3 R26, P5, R4.reuse, R12.reuse, RZ ;  /* 0x0000000c041a7210 */ /* 0x0c8fe40007fbe0ff */
[C---:B------:R-:W-:Y:S02]  /*13090*/  PRMT R41, R5.reuse, 0x7772, RZ ;  /* 0x0000777205297816 */ /* 0x040fe400000000ff */
[----:B------:R-:W-:Y:S02]  /*130a0*/  LEA.HI.X.SX32 R27, R4, R13, 0x1, P5 ;  /* 0x0000000d041b7211 */ /* 0x000fe400028f0eff */
[----:B------:R-:W-:Y:S01]  /*130b0*/  IADD3 R4, P5, R50, R12, RZ ;  /* 0x0000000c32047210 */ /* 0x000fe20007fbe0ff */
[----:B------:R2:W-:Y:S01]  /*130c0*/  @P4 STG.E.U8 desc[UR38][R24.64], R41 ;  /* 0x0000002918004986 */ /* 0x0005e2000c101126 */
[----:B0-----:R-:W-:Y:S01]  /*130d0*/  PRMT R9, R5, 0x7773, RZ ;  /* 0x0000777305097816 */ /* 0x001fe200000000ff */
[-C--:B------:R-:W-:Y:S01]  /*130e0*/  IMAD R8, R28, R3.reuse, RZ ;  /* 0x000000031c087224 */ /* 0x080fe200078e02ff */
[C---:B------:R-:W-:Y:S01]  /*130f0*/  ISETP.LT.AND P4, PT, R48.reuse, UR7, !P0 ;  /* 0x0000000730007c0c */ /* 0x040fe2000c781270 */
[----:B------:R-:W-:Y:S01]  /*13100*/  IMAD R48, R48, R3, RZ ;  /* 0x0000000330307224 */ /* 0x000fe200078e02ff */
[----:B------:R-:W-:-:S02]  /*13110*/  LEA.HI.X.SX32 R5, R50, R13, 0x1, P5 ;  /* 0x0000000d32057211 */ /* 0x000fc400028f0eff */
[----:B------:R-:W-:Y:S01]  /*13120*/  PRMT R39, R6, 0x7770, RZ ;  /* 0x0000777006277816 */ /* 0x000fe200000000ff */
[----:B------:R0:W-:Y:S01]  /*13130*/  @P2 STG.E.U8 desc[UR38][R26.64], R9 ;  /* 0x000000091a002986 */ /* 0x0001e2000c101126 */
[----:B------:R-:W-:Y:S02]  /*13140*/  ISETP.LT.AND P2, PT, R28, UR7, !P0 ;  /* 0x000000071c007c0c */ /* 0x000fe4000c741270 */
[-C--:B------:R-:W-:Y:S01]  /*13150*/  IADD3 R28, P5, R48, R12.reuse, RZ ;  /* 0x0000000c301c7210 */ /* 0x080fe20007fbe0ff */
[----:B------:R3:W-:Y:S01]  /*13160*/  @P6 STG.E.U8 desc[UR38][R4.64], R39 ;  /* 0x0000002704006986 */ /* 0x0007e2000c101126 */
[----:B--2---:R-:W-:Y:S02]  /*13170*/  IADD3 R24, P6, R8, R12, RZ ;  /* 0x0000000c08187210 */ /* 0x004fe40007fde0ff */
[----:B------:R-:W-:Y:S02]  /*13180*/  LEA.HI.X.SX32 R29, R48, R13, 0x1, P5 ;  /* 0x0000000d301d7211 */ /* 0x000fe400028f0eff */
[----:B------:R-:W-:-:S02]  /*13190*/  PRMT R43, R6, 0x7771, RZ ;  /* 0x00007771062b7816 */ /* 0x000fc400000000ff */
[----:B------:R-:W-:Y:S02]  /*131a0*/  LEA.HI.X.SX32 R25, R8, R13, 0x1, P6 ;  /* 0x0000000d08197211 */ /* 0x000fe400030f0eff */
[C---:B------:R-:W-:Y:S01]  /*131b0*/  ISETP.LT.AND P5, PT, R46.reuse, UR7, !P0 ;  /* 0x000000072e007c0c */ /* 0x040fe2000c7a1270 */
[----:B------:R-:W2:Y:S01]  /*131c0*/  LDS.128 R8, [R0+UR58+0x800] ;  /* 0x0008003a00087984 */ /* 0x000ea20008000c00 */
[----:B------:R-:W-:-:S03]  /*131d0*/  IMAD R46, R46, R3, RZ ;  /* 0x000000032e2e7224 */ /* 0x000fc600078e02ff */
[----:B------:R4:W-:Y:S01]  /*131e0*/  @P4 STG.E.U8 desc[UR38][R28.64], R43 ;  /* 0x0000002b1c004986 */ /* 0x0009e2000c101126 */
[C---:B------:R-:W-:Y:S01]  /*131f0*/  ISETP.LT.AND P4, PT, R44.reuse, UR7, !P0 ;  /* 0x000000072c007c0c */ /* 0x040fe2000c781270 */
[----:B------:R-:W-:Y:S01]  /*13200*/  IMAD R44, R44, R3, RZ ;  /* 0x000000032c2c7224 */ /* 0x000fe200078e02ff */
[-C--:B0-----:R-:W-:Y:S02]  /*13210*/  IADD3 R26, P6, R46, R12.reuse, RZ ;  /* 0x0000000c2e1a7210 */ /* 0x081fe40007fde0ff */
[----:B------:R-:W-:Y:S02]  /*13220*/  PRMT R41, R6, 0x7772, RZ ;  /* 0x0000777206297816 */ /* 0x000fe400000000ff */
[----:B------:R-:W-:Y:S02]  /*13230*/  LEA.HI.X.SX32 R27, R46, R13, 0x1, P6 ;  /* 0x0000000d2e1b7211 */ /* 0x000fe400030f0eff */
[----:B---3--:R-:W-:Y:S01]  /*13240*/  PRMT R39, R6, 0x7773, RZ ;  /* 0x0000777306277816 */ /* 0x008fe200000000ff */
[----:B------:R-:W-:Y:S01]  /*13250*/  IMAD R6, R42, R3, RZ ;  /* 0x000000032a067224 */ /* 0x000fe200078e02ff */
[----:B------:R-:W-:Y:S01]  /*13260*/  IADD3 R4, P6, R44, R12, RZ ;  /* 0x0000000c2c047210 */ /* 0x000fe20007fde0ff */
[----:B------:R0:W-:Y:S01]  /*13270*/  @P2 STG.E.U8 desc[UR38][R24.64], R41 ;  /* 0x0000002918002986 */ /* 0x0001e2000c101126 */
[----:B----4-:R-:W-:-:S02]  /*13280*/  PRMT R43, R7, 0x7770, RZ ;  /* 0x00007770072b7816 */ /* 0x010fc400000000ff */
[----:B------:R-:W-:Y:S01]  /*13290*/  LEA.HI.X.SX32 R5, R44, R13, 0x1, P6 ;  /* 0x0000000d2c057211 */ /* 0x000fe200030f0eff */
[----:B------:R3:W-:Y:S01]  /*132a0*/  @P5 STG.E.U8 desc[UR38][R26.64], R39 ;  /* 0x000000271a005986 */ /* 0x0007e2000c101126 */
[-C--:B------:R-:W-:Y:S02]  /*132b0*/  IADD3 R28, P5, R6, R12.reuse, RZ ;  /* 0x0000000c061c7210 */ /* 0x080fe40007fbe0ff */
[C---:B------:R-:W-:Y:S01]  /*132c0*/  ISETP.LT.AND P6, PT, R40.reuse, UR7, !P0 ;  /* 0x0000000728007c0c */ /* 0x040fe2000c7c1270 */
[----:B------:R-:W-:Y:S01]  /*132d0*/  IMAD R40, R40, R3, RZ ;  /* 0x0000000328287224 */ /* 0x000fe200078e02ff */
[----:B------:R-:W-:Y:S01]  /*132e0*/  ISETP.LT.AND P2, PT, R42, UR7, !P0 ;  /* 0x000000072a007c0c */ /* 0x000fe2000c741270 */
[----:B------:R4:W-:Y:S01]  /*132f0*/  @P4 STG.E.U8 desc[UR38][R4.64], R43 ;  /* 0x0000002b04004986 */ /* 0x0009e2000c101126 */
[----:B------:R-:W-:Y:S02]  /*13300*/  LEA.HI.X.SX32 R29, R6, R13, 0x1, P5 ;  /* 0x0000000d061d7211 */ /* 0x000fe400028f0eff */
[C---:B------:R-:W-:Y:S01]  /*13310*/  ISETP.LT.AND P5, PT, R38.reuse, UR7, !P0 ;  /* 0x0000000726007c0c */ /* 0x040fe2000c7a1270 */
[----:B------:R-:W-:Y:S01]  /*13320*/  IMAD R38, R38, R3, RZ ;  /* 0x0000000326267224 */ /* 0x000fe200078e02ff */
[----:B0-----:R-:W-:-:S02]  /*13330*/  IADD3 R24, P4, R40, R12, RZ ;  /* 0x0000000c28187210 */ /* 0x001fc40007f9e0ff */
[----:B------:R-:W-:Y:S02]  /*13340*/  PRMT R41, R7, 0x7771, RZ ;  /* 0x0000777107297816 */ /* 0x000fe400000000ff */
[-C--:B------:R-:W-:Y:S01]  /*13350*/  LEA.HI.X.SX32 R25, R40, R13.reuse, 0x1, P4 ;  /* 0x0000000d28197211 */ /* 0x080fe200020f0eff */
[----:B------:R-:W-:Y:S01]  /*13360*/  IMAD R60, R3, 0x80, R60 ;  /* 0x00000080033c7824 */ /* 0x000fe200078e023c */
[----:B---3--:R-:W-:Y:S01]  /*13370*/  PRMT R39, R7, 0x7772, RZ ;  /* 0x0000777207277816 */ /* 0x008fe200000000ff */
[----:B------:R-:W-:Y:S01]  /*13380*/  VIADD R6, R2, 0x88 ;  /* 0x0000008802067836 */ /* 0x000fe20000000000 */
[CC--:B------:R-:W-:Y:S01]  /*13390*/  IADD3 R26, P4, R38.reuse, R12.reuse, RZ ;  /* 0x0000000c261a7210 */ /* 0x0c0fe20007f9e0ff */
[----:B------:R0:W-:Y:S01]  /*133a0*/  @P2 STG.E.U8 desc[UR38][R28.64], R41 ;  /* 0x000000291c002986 */ /* 0x0001e2000c101126 */
[----:B------:R-:W-:Y:S02]  /*133b0*/  ISETP.LT.AND P2, PT, R51, UR7, !P0 ;  /* 0x0000000733007c0c */ /* 0x000fe4000c741270 */
[----:B------:R-:W-:Y:S01]  /*133c0*/  LEA.HI.X.SX32 R27, R38, R13, 0x1, P4 ;  /* 0x0000000d261b7211 */ /* 0x000fe200020f0eff */
[----:B------:R3:W-:Y:S01]  /*133d0*/  @P6 STG.E.U8 desc[UR38][R24.64], R39 ;  /* 0x0000002718006986 */ /* 0x0007e2000c101126 */
[----:B----4-:R-:W-:-:S02]  /*133e0*/  IADD3 R4, P6, R60, R12, RZ ;  /* 0x0000000c3c047210 */ /* 0x010fc40007fde0ff */
[C---:B------:R-:W-:Y:S02]  /*133f0*/  ISETP.LT.AND P4, PT, R6.reuse, UR7, !P0 ;  /* 0x0000000706007c0c */ /* 0x040fe4000c781270 */
[----:B0-----:R-:W-:Y:S01]  /*13400*/  PRMT R29, R7, 0x7773, RZ ;  /* 0x00007773071d7816 */ /* 0x001fe200000000ff */
[----:B------:R-:W-:Y:S01]  /*13410*/  IMAD R7, R6, R3, RZ ;  /* 0x0000000306077224 */ /* 0x000fe200078e02ff */
[----:B------:R-:W-:Y:S01]  /*13420*/  LEA.HI.X.SX32 R5, R60, R13, 0x1, P6 ;  /* 0x0000000d3c057211 */ /* 0x000fe200030f0eff */
[----:B------:R-:W-:Y:S02]  /*13430*/  IMAD R60, R3, 0x10, R60 ;  /* 0x00000010033c7824 */ /* 0x000fe400078e023c */
[----:B------:R0:W-:Y:S01]  /*13440*/  @P5 STG.E.U8 desc[UR38][R26.64], R29 ;  /* 0x0000001d1a005986 */ /* 0x0001e2000c101126 */
[----:B------:R-:W-:Y:S01]  /*13450*/  IADD3 R6, P5, R7, R12, RZ ;  /* 0x0000000c07067210 */ /* 0x000fe20007fbe0ff */
[----:B------:R-:W-:Y:S01]  /*13460*/  VIADD R28, R2, 0x98 ;  /* 0x00000098021c7836 */ /* 0x000fe20000000000 */
[----:B--2---:R-:W-:-:S02]  /*13470*/  PRMT R41, R8, 0x7770, RZ ;  /* 0x0000777008297816 */ /* 0x004fc400000000ff */
[----:B------:R-:W-:Y:S02]  /*13480*/  ISETP.LT.AND P6, PT, R49, UR7, !P0 ;  /* 0x0000000731007c0c */ /* 0x000fe4000c7c1270 */
[----:B------:R-:W-:Y:S02]  /*13490*/  LEA.HI.X.SX32 R7, R7, R13, 0x1, P5 ;  /* 0x0000000d07077211 */ /* 0x000fe400028f0eff */
[----:B---3--:R-:W-:Y:S02]  /*134a0*/  PRMT R39, R8, 0x7771, RZ ;  /* 0x0000777108277816 */ /* 0x008fe400000000ff */
[----:B------:R-:W-:Y:S01]  /*134b0*/  IADD3 R24, P5, R60, R12, RZ ;  /* 0x0000000c3c187210 */ /* 0x000fe20007fbe0ff */
[----:B0-----:R-:W-:Y:S01]  /*134c0*/  IMAD R27, R28, R3, RZ ;  /* 0x000000031c1b7224 */ /* 0x001fe200078e02ff */
[----:B------:R0:W-:Y:S01]  /*134d0*/  @P2 STG.E.U8 desc[UR38][R4.64], R41 ;  /* 0x0000002904002986 */ /* 0x0001e2000c101126 */
[----:B------:R-:W-:Y:S02]  /*134e0*/  PRMT R29, R8, 0x7772, RZ ;  /* 0x00007772081d7816 */ /* 0x000fe400000000ff */
[----:B------:R-:W-:Y:S01]  /*134f0*/  LEA.HI.X.SX32 R25, R60, R13, 0x1, P5 ;  /* 0x0000000d3c197211 */ /* 0x000fe200028f0eff */
[----:B------:R2:W-:Y:S01]  /*13500*/  @P4 STG.E.U8 desc[UR38][R6.64], R39 ;  /* 0x0000002706004986 */ /* 0x0005e2000c101126 */
[----:B------:R-:W-:Y:S01]  /*13510*/  ISETP.LT.AND P4, PT, R28, UR7, !P0 ;  /* 0x000000071c007c0c */ /* 0x000fe2000c781270 */
[----:B------:R-:W-:-:S02]  /*13520*/  VIADD R28, R2, 0xa8 ;  /* 0x000000a8021c7836 */ /* 0x000fc40000000000 */
[----:B------:R-:W-:Y:S01]  /*13530*/  IMAD R60, R3, 0x10, R60 ;  /* 0x00000010033c7824 */ /* 0x000fe200078e023c */
[-C--:B0-----:R-:W-:Y:S01]  /*13540*/  IADD3 R4, P5, R27, R12.reuse, RZ ;  /* 0x0000000c1b047210 */ /* 0x081fe20007fbe0ff */
[----:B------:R0:W-:Y:S01]  /*13550*/  @P6 STG.E.U8 desc[UR38][R24.64], R29 ;  /* 0x0000001d18006986 */ /* 0x0001e2000c101126 */
[----:B------:R-:W-:Y:S02]  /*13560*/  ISETP.LT.AND P2, PT, R47, UR7, !P0 ;  /* 0x000000072f007c0c */ /* 0x000fe4000c741270 */
[----:B------:R-:W-:Y:S02]  /*13570*/  LEA.HI.X.SX32 R5, R27, R13, 0x1, P5 ;  /* 0x0000000d1b057211 */ /* 0x000fe400028f0eff */
[C---:B------:R-:W-:Y:S01]  /*13580*/  ISETP.LT.AND P5, PT, R28.reuse, UR7, !P0 ;  /* 0x000000071c007c0c */ /* 0x040fe2000c7a1270 */
[----:B------:R-:W-:Y:S01]  /*13590*/  IMAD R28, R28, R3, RZ ;  /* 0x000000031c1c7224 */ /* 0x000fe200078e02ff */
[----:B------:R-:W-:Y:S02]  /*135a0*/  IADD3 R26, P6, R60, R12, RZ ;  /* 0x0000000c3c1a7210 */ /* 0x000fe40007fde0ff */
[----:B------:R-:W-:-:S02]  /*135b0*/  PRMT R41, R8, 0x7773, RZ ;  /* 0x0000777308297816 */ /* 0x000fc400000000ff */
[-C--:B------:R-:W-:Y:S02]  /*135c0*/  LEA.HI.X.SX32 R27, R60, R13.reuse, 0x1, P6 ;  /* 0x0000000d3c1b7211 */ /* 0x080fe400030f0eff */
[-C--:B--2---:R-:W-:Y:S01]  /*135d0*/  IADD3 R6, P6, R28, R12.reuse, RZ ;  /* 0x0000000c1c067210 */ /* 0x084fe20007fde0ff */
[----:B------:R2:W-:Y:S01]  /*135e0*/  @P4 STG.E.U8 desc[UR38][R4.64], R41 ;  /* 0x0000002904004986 */ /* 0x0005e2000c101126 */
[----:B------:R-:W-:Y:S01]  /*135f0*/  PRMT R39, R9, 0x7770, RZ ;  /* 0x0000777009277816 */ /* 0x000fe200000000ff */
[----:B------:R-:W-:Y:S01]  /*13600*/  IMAD R60, R3, 0x10, R60 ;  /* 0x00000010033c7824 */ /* 0x000fe200078e023c */
[----:B------:R-:W-:Y:S01]  /*13610*/  ISETP.LT.AND P4, PT, R45, UR7, !P0 ;  /* 0x000000072d007c0c */ /* 0x000fe2000c781270 */
[----:B------:R-:W-:Y:S01]  /*13620*/  VIADD R8, R2, 0xb8 ;  /* 0x000000b802087836 */ /* 0x000fe20000000000 */
[----:B------:R-:W-:Y:S02]  /*13630*/  LEA.HI.X.SX32 R7, R28, R13, 0x1, P6 ;  /* 0x0000000d1c077211 */ /* 0x000fe400030f0eff */
[----:B0-----:R-:W-:Y:S01]  /*13640*/  PRMT R29, R9, 0x7771, RZ ;  /* 0x00007771091d7816 */ /* 0x001fe200000000ff */
[----:B------:R0:W-:Y:S01]  /*13650*/  @P2 STG.E.U8 desc[UR38][R26.64], R39 ;  /* 0x000000271a002986 */ /* 0x0001e2000c101126 */
[----:B------:R-:W-:-:S03]  /*13660*/  IADD3 R24, P6, R60, R12, RZ ;  /* 0x0000000c3c187210 */ /* 0x000fc60007fde0ff */
[----:B------:R3:W-:Y:S01]  /*13670*/  @P5 STG.E.U8 desc[UR38][R6.64], R29 ;  /* 0x0000001d06005986 */ /* 0x0007e2000c101126 */
[C---:B--2---:R-:W-:Y:S01]  /*13680*/  IMAD R5, R8.reuse, R3, RZ ;  /* 0x0000000308057224 */ /* 0x044fe200078e02ff */
[----:B------:R-:W-:Y:S02]  /*13690*/  ISETP.LT.AND P5, PT, R8, UR7, !P0 ;  /* 0x0000000708007c0c */ /* 0x000fe4000c7a1270 */
[----:B------:R-:W-:Y:S02]  /*136a0*/  ISETP.LT.AND P2, PT, R23, UR7, !P0 ;  /* 0x0000000717007c0c */ /* 0x000fe4000c741270 */
[----:B------:R-:W-:Y:S01]  /*136b0*/  LEA.HI.X.SX32 R25, R60, R13, 0x1, P6 ;  /* 0x0000000d3c197211 */ /* 0x000fe200030f0eff */
[----:B------:R-:W-:Y:S01]  /*136c0*/  IMAD R60, R3, 0x10, R60 ;  /* 0x00000010033c7824 */ /* 0x000fe200078e023c */
[----:B------:R-:W-:Y:S01]  /*136d0*/  PRMT R23, R9, 0x7772, RZ ;  /* 0x0000777209177816 */ /* 0x000fe200000000ff */
[----:B0-----:R-:W-:Y:S01]  /*136e0*/  VIADD R26, R2, 0xc8 ;  /* 0x000000c8021a7836 */ /* 0x001fe20000000000 */
[----:B------:R-:W-:-:S02]  /*136f0*/  IADD3 R4, P6, R5, R12, RZ ;  /* 0x0000000c05047210 */ /* 0x000fc40007fde0ff */
[----:B---3--:R-:W-:Y:S01]  /*13700*/  PRMT R29, R9, 0x7773, RZ ;  /* 0x00007773091d7816 */ /* 0x008fe200000000ff */
[----:B------:R0:W-:Y:S01]  /*13710*/  @P4 STG.E.U8 desc[UR38][R24.64], R23 ;  /* 0x0000001718004986 */ /* 0x0001e2000c101126 */
[----:B------:R-:W-:Y:S01]  /*13720*/  IADD3 R8, P4, R60, R12, RZ ;  /* 0x0000000c3c087210 */ /* 0x000fe20007f9e0ff */
[C---:B------:R-:W-:Y:S01]  /*13730*/  IMAD R6, R26.reuse, R3, RZ ;  /* 0x000000031a067224 */ /* 0x040fe200078e02ff */
[-C--:B------:R-:W-:Y:S02]  /*13740*/  LEA.HI.X.SX32 R5, R5, R13.reuse, 0x1, P6 ;  /* 0x0000000d05057211 */ /* 0x080fe400030f0eff */
[----:B------:R-:W-:Y:S02]  /*13750*/  ISETP.LT.AND P6, PT, R26, UR7, !P0 ;  /* 0x000000071a007c0c */ /* 0x000fe4000c7c1270 */
[----:B------:R-:W-:Y:S01]  /*13760*/  LEA.HI.X.SX32 R9, R60, R13, 0x1, P4 ;  /* 0x0000000d3c097211 */ /* 0x000fe200020f0eff */
[----:B------:R2:W-:Y:S01]  /*13770*/  @P5 STG.E.U8 desc[UR38][R4.64], R29 ;  /* 0x0000001d04005986 */ /* 0x0005e2000c101126 */
[----:B------:R-:W-:-:S02]  /*13780*/  PRMT R7, R10, 0x7770, RZ ;  /* 0x000077700a077816 */ /* 0x000fc400000000ff */
[-C--:B------:R-:W-:Y:S01]  /*13790*/  IADD3 R26, P5, R6, R12.reuse, RZ ;  /* 0x0000000c061a7210 */ /* 0x080fe20007fbe0ff */
[----:B------:R-:W-:Y:S01]  /*137a0*/  IMAD R60, R3, 0x10, R60 ;  /* 0x00000010033c7824 */ /* 0x000fe200078e023c */
[----:B0-----:R-:W-:Y:S01]  /*137b0*/  PRMT R25, R10, 0x7771, RZ ;  /* 0x000077710a197816 */ /* 0x001fe200000000ff */
[----:B------:R0:W-:Y:S01]  /*137c0*/  @P2 STG.E.U8 desc[UR38][R8.64], R7 ;  /* 0x0000000708002986 */ /* 0x0001e2000c101126 */
[----:B------:R-:W-:Y:S01]  /*137d0*/  LEA.HI.X.SX32 R27, R6, R13, 0x1, P5 ;  /* 0x0000000d061b7211 */ /* 0x000fe200028f0eff */
[----:B------:R-:W-:Y:S01]  /*137e0*/  VIADD R6, R2, 0xd8 ;  /* 0x000000d802067836 */ /* 0x000fe20000000000 */
[----:B------:R-:W-:Y:S02]  /*137f0*/  ISETP.LT.AND P2, PT, R21, UR7, !P0 ;  /* 0x0000000715007c0c */ /* 0x000fe4000c741270 */
[----:B------:R-:W-:Y:S01]  /*13800*/  ISETP.LT.AND P4, PT, R22, UR7, !P0 ;  /* 0x0000000716007c0c */ /* 0x000fe2000c781270 */
[----:B------:R3:W-:Y:S01]  /*13810*/  @P6 STG.E.U8 desc[UR38][R26.64], R25 ;  /* 0x000000191a006986 */ /* 0x0007e2000c101126 */
[----:B------:R-:W-:Y:S01]  /*13820*/  IADD3 R22, P5, R60, R12, RZ ;  /* 0x0000000c3c167210 */ /* 0x000fe20007fbe0ff */
[C---:B------:R-:W-:Y:S01]  /*13830*/  IMAD R21, R6.reuse, R3, RZ ;  /* 0x0000000306157224 */ /* 0x040fe200078e02ff */
[----:B------:R-:W-:-:S02]  /*13840*/  ISETP.LT.AND P6, PT, R6, UR7, !P0 ;  /* 0x0000000706007c0c */ /* 0x000fc4000c7c1270 */
[----:B------:R-:W4:Y:S01]  /*13850*/  LDS.128 R4, [R0+UR58+0x1000] ;  /* 0x0010003a00047984 */ /* 0x000f220008000c00 */
[----:B------:R-:W-:Y:S01]  /*13860*/  LEA.HI.X.SX32 R23, R60, R13, 0x1, P5 ;  /* 0x0000000d3c177211 */ /* 0x000fe200028f0eff */
[----:B------:R-:W-:Y:S01]  /*13870*/  IMAD R60, R3, 0x10, R60 ;  /* 0x00000010033c7824 */ /* 0x000fe200078e023c */
[----:B--2---:R-:W-:Y:S01]  /*13880*/  PRMT R29, R10, 0x7772, RZ ;  /* 0x000077720a1d7816 */ /* 0x004fe200000000ff */
[----:B------:R-:W-:Y:S01]  /*13890*/  VIADD R28, R2, 0xe8 ;  /* 0x000000e8021c7836 */ /* 0x000fe20000000000 */
[----:B0-----:R-:W-:-:S03]  /*138a0*/  IADD3 R8, P5, R21, R12, RZ ;  /* 0x0000000c15087210 */ /* 0x001fc60007fbe0ff */
[----:B------:R0:W-:Y:S01]  /*138b0*/  @P2 STG.E.U8 desc[UR38][R22.64], R29 ;  /* 0x0000001d16002986 */ /* 0x0001e2000c101126 */
[-C--:B------:R-:W-:Y:S02]  /*138c0*/  IADD3 R24, P2, R60, R12.reuse, RZ ;  /* 0x0000000c3c187210 */ /* 0x080fe40007f5e0ff */
[----:B------:R-:W-:Y:S02]  /*138d0*/  LEA.HI.X.SX32 R9, R21, R13, 0x1, P5 ;  /* 0x0000000d15097211 */ /* 0x000fe400028f0eff */
[C---:B------:R-:W-:Y:S01]  /*138e0*/  ISETP.LT.AND P5, PT, R28.reuse, UR7, !P0 ;  /* 0x000000071c007c0c */ /* 0x040fe2000c7a1270 */
[----:B------:R-:W-:Y:S01]  /*138f0*/  IMAD R28, R28, R3, RZ ;  /* 0x000000031c1c7224 */ /* 0x000fe200078e02ff */
[----:B------:R-:W-:Y:S02]  /*13900*/  PRMT R39, R10, 0x7773, RZ ;  /* 0x000077730a277816 */ /* 0x000fe400000000ff */
[-C--:B---3--:R-:W-:Y:S02]  /*13910*/  LEA.HI.X.SX32 R25, R60, R13.reuse, 0x1, P2 ;  /* 0x0000000d3c197211 */ /* 0x088fe400010f0eff */
[----:B------:R-:W-:Y:S01]  /*13920*/  PRMT R27, R11, 0x7770, RZ ;  /* 0x000077700b1b7816 */ /* 0x000fe200000000ff */
[----:B------:R-:W-:Y:S01]  /*13930*/  @P6 STG.E.U8 desc[UR38][R8.64], R39 ;  /* 0x0000002708006986 */ /* 0x000fe2000c101126 */
[----:B------:R-:W-:Y:S01]  /*13940*/  ISETP.LT.AND P2, PT, R20, UR7, !P0 ;  /* 0x0000000714007c0c */ /* 0x000fe2000c741270 */
[----:B------:R-:W-:Y:S01]  /*13950*/  IMAD R60, R3, 0x10, R60 ;  /* 0x00000010033c7824 */ /* 0x000fe200078e023c */
[----:B------:R-:W-:Y:S01]  /*13960*/  IADD3 R20, P6, R28, R12, RZ ;  /* 0x0000000c1c147210 */ /* 0x000fe20007fde0ff */
[----:B------:R2:W-:Y:S01]  /*13970*/  @P4 STG.E.U8 desc[UR38][R24.64], R27 ;  /* 0x0000001b18004986 */ /* 0x0005e2000c101126 */
[----:B------:R-:W-:Y:S01]  /*13980*/  ISETP.LT.AND P4, PT, R19, UR7, !P0 ;  /* 0x0000000713007c0c */ /* 0x000fe2000c781270 */
[----:B------:R-:W-:Y:S01]  /*13990*/  VIADD R10, R2, 0xf8 ;  /* 0x000000f8020a7836 */ /* 0x000fe20000000000 */
[----:B------:R-:W-:-:S02]  /*139a0*/  LEA.HI.X.SX32 R21, R28, R13, 0x1, P6 ;  /* 0x0000000d1c157211 */ /* 0x000fc400030f0eff */
[----:B0-----:R-:W-:Y:S01]  /*139b0*/  PRMT R29, R11, 0x7771, RZ ;  /* 0x000077710b1d7816 */ /* 0x001fe200000000ff */
[----:B------:R-:W-:Y:S01]  /*139c0*/  IMAD R19, R10, R3, RZ ;  /* 0x000000030a137224 */ /* 0x000fe200078e02ff */
[----:B------:R-:W-:-:S03]  /*139d0*/  IADD3 R22, P6, R60, R12, RZ ;  /* 0x0000000c3c167210 */ /* 0x000fc60007fde0ff */
[----:B------:R0:W-:Y:S01]  /*139e0*/  @P5 STG.E.U8 desc[UR38][R20.64], R29 ;  /* 0x0000001d14005986 */ /* 0x0001e2000c101126 */
[----:B------:R-:W-:Y:S01]  /*139f0*/  LEA.HI.X.SX32 R23, R60, R13, 0x1, P6 ;  /* 0x0000000d3c177211 */ /* 0x000fe200030f0eff */
[----:B--2---:R-:W-:Y:S01]  /*13a00*/  VIADD R24, R2, 0x108 ;  /* 0x0000010802187836 */ /* 0x004fe20000000000 */
[----:B------:R-:W-:Y:S01]  /*13a10*/  PRMT R27, R11, 0x7772, RZ ;  /* 0x000077720b1b7816 */ /* 0x000fe200000000ff */
[----:B------:R-:W-:Y:S01]  /*13a20*/  IMAD R60, R3, 0x10, R60 ;  /* 0x00000010033c7824 */ /* 0x000fe200078e023c */
[----:B------:R-:W-:Y:S02]  /*13a30*/  ISETP.LT.AND P5, PT, R10, UR7, !P0 ;  /* 0x000000070a007c0c */ /* 0x000fe4000c7a1270 */
[C---:B------:R-:W-:Y:S01]  /*13a40*/  IADD3 R8, P6, R19.reuse, R12, RZ ;  /* 0x0000000c13087210 */ /* 0x040fe20007fde0ff */
[----:B------:R2:W-:Y:S01]  /*13a50*/  @P4 STG.E.U8 desc[UR38][R22.64], R27 ;  /* 0x0000001b16004986 */ /* 0x0005e2000c101126 */
[C---:B------:R-:W-:Y:S01]  /*13a60*/  ISETP.LT.AND P4, PT, R24.reuse, UR7, !P0 ;  /* 0x0000000718007c0c */ /* 0x040fe2000c781270 */
[----:B------:R-:W-:Y:S01]  /*13a70*/  IMAD R24, R24, R3, RZ ;  /* 0x0000000318187224 */ /* 0x000fe200078e02ff */
[----:B------:R-:W-:-:S02]  /*13a80*/  LEA.HI.X.SX32 R9, R19, R13, 0x1, P6 ;  /* 0x0000000d13097211 */ /* 0x000fc400030f0eff */
[-C--:B------:R-:W-:Y:S02]  /*13a90*/  IADD3 R10, P6, R60, R12.reuse, RZ ;  /* 0x0000000c3c0a7210 */ /* 0x080fe40007fde0ff */
[----:B------:R-:W-:Y:S02]  /*13aa0*/  PRMT R25, R11, 0x7773, RZ ;  /* 0x000077730b197816 */ /* 0x000fe400000000ff */
[----:B------:R-:W-:Y:S02]  /*13ab0*/  LOP3.LUT R18, R88, 0x110, R90, 0xfe, !PT ;  /* 0x0000011058127812 */ /* 0x000fe400078efe5a */
[----:B------:R-:W-:Y:S02]  /*13ac0*/  LEA.HI.X.SX32 R11, R60, R13, 0x1, P6 ;  /* 0x0000000d3c0b7211 */ /* 0x000fe400030f0eff */
[----:B0-----:R-:W-:Y:S01]  /*13ad0*/  IADD3 R20, P6, R24, R12, RZ ;  /* 0x0000000c18147210 */ /* 0x001fe20007fde0ff */
[----:B------:R0:W-:Y:S01]  /*13ae0*/  @P5 STG.E.U8 desc[UR38][R8.64], R25 ;  /* 0x0000001908005986 */ /* 0x0001e2000c101126 */
[----:B------:R-:W-:Y:S01]  /*13af0*/  IMAD R60, R3, 0x10, R60 ;  /* 0x00000010033c7824 */ /* 0x000fe200078e023c */
[----:B----4-:R-:W-:Y:S01]  /*13b00*/  PRMT R29, R4, 0x7770, RZ ;  /* 0x00007770041d7816 */ /* 0x010fe200000000ff */
[----:B--2---:R-:W-:Y:S01]  /*13b10*/  VIADD R22, R2, 0x118 ;  /* 0x0000011802167836 */ /* 0x004fe20000000000 */
[----:B------:R-:W-:-:S02]  /*13b20*/  ISETP.LT.AND P5, PT, R18, UR7, !P0 ;  /* 0x0000000712007c0c */ /* 0x000fc4000c7a1270 */
[----:B------:R-:W-:Y:S02]  /*13b30*/  LEA.HI.X.SX32 R21, R24, R13, 0x1, P6 ;  /* 0x0000000d18157211 */ /* 0x000fe400030f0eff */
[----:B------:R-:W-:Y:S02]  /*13b40*/  PRMT R23, R4, 0x7771, RZ ;  /* 0x0000777104177816 */ /* 0x000fe400000000ff */
[----:B------:R-:W-:Y:S01]  /*13b50*/  LOP3.LUT R17, R88, 0x120, R90, 0xfe, !PT ;  /* 0x0000012058117812 */ /* 0x000fe200078efe5a */
[----:B------:R2:W-:Y:S01]  /*13b60*/  @P2 STG.E.U8 desc[UR38][R10.64], R29 ;  /* 0x0000001d0a002986 */ /* 0x0005e2000c101126 */
[----:B------:R-:W-:Y:S01]  /*13b70*/  IADD3 R18, P6, R60, R12, RZ ;  /* 0x0000000c3c127210 */ /* 0x000fe20007fde0ff */
[C---:B0-----:R-:W-:Y:S01]  /*13b80*/  IMAD R9, R22.reuse, R3, RZ ;  /* 0x0000000316097224 */ /* 0x041fe200078e02ff */
[----:B------:R-:W-:Y:S01]  /*13b90*/  ISETP.LT.AND P2, PT, R17, UR7, !P0 ;  /* 0x0000000711007c0c */ /* 0x000fe2000c741270 */
[----:B------:R0:W-:Y:S01]  /*13ba0*/  @P4 STG.E.U8 desc[UR38][R20.64], R23 ;  /* 0x0000001714004986 */ /* 0x0001e2000c101126 */
[----:B------:R-:W-:Y:S01]  /*13bb0*/  ISETP.LT.AND P4, PT, R22, UR7, !P0 ;  /* 0x0000000716007c0c */ /* 0x000fe2000c781270 */
[----:B------:R-:W-:Y:S01]  /*13bc0*/  VIADD R22, R2, 0x128 ;  /* 0x0000012802167836 */ /* 0x000fe20000000000 */
[----:B------:R-:W-:-:S02]  /*13bd0*/  LEA.HI.X.SX32 R19, R60, R13, 0x1, P6 ;  /* 0x0000000d3c137211 */ /* 0x000fc400030f0eff */
[----:B------:R-:W-:Y:S01]  /*13be0*/  PRMT R17, R4, 0x7772, RZ ;  /* 0x0000777204117816 */ /* 0x000fe200000000ff */
[----:B------:R-:W-:Y:S01]  /*13bf0*/  IMAD R60, R3, 0x10, R60 ;  /* 0x00000010033c7824 */ /* 0x000fe200078e023c */
[----:B------:R-:W-:-:S03]  /*13c00*/  IADD3 R8, P6, R9, R12, RZ ;  /* 0x0000000c09087210 */ /* 0x000fc60007fde0ff */
[----:B------:R-:W-:Y:S01]  /*13c10*/  @P5 STG.E.U8 desc[UR38][R18.64], R17 ;  /* 0x0000001112005986 */ /* 0x000fe2000c101126 */
[----:B------:R-:W-:Y:S02]  /*13c20*/  LEA.HI.X.SX32 R9, R9, R13, 0x1, P6 ;  /* 0x0000000d09097211 */ /* 0x000fe400030f0eff */
[C---:B------:R-:W-:Y:S01]  /*13c30*/  ISETP.LT.AND P5, PT, R22.reuse, UR7, !P0 ;  /* 0x0000000716007c0c */ /* 0x040fe2000c7a1270 */
[----:B------:R-:W-:Y:S01]  /*13c40*/  IMAD R22, R22, R3, RZ ;  /* 0x0000000316167224 */ /* 0x000fe200078e02ff */
[-C--:B--2---:R-:W-:Y:S02]  /*13c50*/  IADD3 R10, P6, R60, R12.reuse, RZ ;  /* 0x0000000c3c0a7210 */ /* 0x084fe40007fde0ff */
[----:B------:R-:W-:Y:S02]  /*13c60*/  PRMT R25, R4, 0x7773, RZ ;  /* 0x0000777304197816 */ /* 0x000fe400000000ff */
[----:B------:R-:W-:Y:S02]  /*13c70*/  LOP3.LUT R16, R88, 0x130, R90, 0xfe, !PT ;  /* 0x0000013058107812 */ /* 0x000fe400078efe5a */
[----:B------:R-:W-:Y:S01]  /*13c80*/  LEA.HI.X.SX32 R11, R60, R13, 0x1, P6 ;  /* 0x0000000d3c0b7211 */ /* 0x000fe200030f0eff */
[----:B------:R2:W-:Y:S01]  /*13c90*/  @P4 STG.E.U8 desc[UR38][R8.64], R25 ;  /* 0x0000001908004986 */ /* 0x0005e2000c101126 */
[----:B0-----:R-:W-:Y:S01]  /*13ca0*/  IADD3 R20, P6, R22, R12, RZ ;  /* 0x0000000c16147210 */ /* 0x001fe20007fde0ff */
[----:B------:R-:W-:Y:S01]  /*13cb0*/  IMAD R60, R3, 0x10, R60 ;  /* 0x00000010033c7824 */ /* 0x000fe200078e023c */
[----:B------:R-:W-:Y:S01]  /*13cc0*/  ISETP.LT.AND P4, PT, R16, UR7, !P0 ;  /* 0x0000000710007c0c */ /* 0x000fe2000c781270 */
[----:B------:R-:W-:Y:S01]  /*13cd0*/  VIADD R4, R2, 0x138 ;  /* 0x0000013802047836 */ /* 0x000fe20000000000 */
[----:B------:R-:W-:-:S02]  /*13ce0*/  PRMT R23, R5, 0x7770, RZ ;  /* 0x0000777005177816 */ /* 0x000fc400000000ff */
[----:B------:R-:W-:Y:S02]  /*13cf0*/  LOP3.LUT R15, R88, 0x140, R90, 0xfe, !PT ;  /* 0x00000140580f7812 */ /* 0x000fe400078efe5a */
[----:B------:R-:W-:Y:S02]  /*13d00*/  LEA.HI.X.SX32 R21, R22, R13, 0x1, P6 ;  /* 0x0000000d16157211 */ /* 0x000fe400030f0eff */
[----:B------:R-:W-:Y:S01]  /*13d10*/  IADD3 R16, P6, R60, R12, RZ ;  /* 0x0000000c3c107210 */ /* 0x000fe20007fde0ff */
[----:B--2---:R-:W-:Y:S01]  /*13d20*/  IMAD R9, R4, R3, RZ ;  /* 0x0000000304097224 */ /* 0x004fe200078e02ff */
[----:B------:R0:W-:Y:S01]  /*13d30*/  @P2 STG.E.U8 desc[UR38][R10.64], R23 ;  /* 0x000000170a002986 */ /* 0x0001e2000c101126 */
[----:B------:R-:W-:Y:S02]  /*13d40*/  PRMT R19, R5, 0x7771, RZ ;  /* 0x0000777105137816 */ /* 0x000fe400000000ff */
[----:B------:R-:W-:Y:S02]  /*13d50*/  ISETP.LT.AND P2, PT, R15, UR7, !P0 ;  /* 0x000000070f007c0c */ /* 0x000fe4000c741270 */
[----:B------:R-:W-:-:S02]  /*13d60*/  LEA.HI.X.SX32 R17, R60, R13, 0x1, P6 ;  /* 0x0000000d3c117211 */ /* 0x000fc400030f0eff */
[----:B------:R-:W-:Y:S01]  /*13d70*/  PRMT R15, R5, 0x7772, RZ ;  /* 0x00007772050f7816 */ /* 0x000fe200000000ff */
[----:B------:R-:W-:Y:S01]  /*13d80*/  IMAD R60, R3, 0x10, R60 ;  /* 0x00000010033c7824 */ /* 0x000fe200078e023c */
[CC--:B------:R-:W-:Y:S01]  /*13d90*/  IADD3 R8, P6, R9.reuse, R12.reuse, RZ ;  /* 0x0000000c09087210 */ /* 0x0c0fe20007fde0ff */
[----:B------:R2:W-:Y:S01]  /*13da0*/  @P5 STG.E.U8 desc[UR38][R20.64], R19 ;  /* 0x0000001314005986 */ /* 0x0005e2000c101126 */
[----:B0-----:R-:W-:Y:S01]  /*13db0*/  VIADD R10, R2, 0x148 ;  /* 0x00000148020a7836 */ /* 0x001fe20000000000 */
[----:B------:R-:W-:Y:S02]  /*13dc0*/  ISETP.LT.AND P5, PT, R4, UR7, !P0 ;  /* 0x0000000704007c0c */ /* 0x000fe4000c7a1270 */
[----:B------:R0:W-:Y:S01]  /*13dd0*/  @P4 STG.E.U8 desc[UR38][R16.64], R15 ;  /* 0x0000000f10004986 */ /* 0x0001e2000c101126 */
[----:B------:R-:W-:Y:S02]  /*13de0*/  LEA.HI.X.SX32 R9, R9, R13, 0x1, P6 ;  /* 0x0000000d09097211 */ /* 0x000fe400030f0eff */
[C---:B------:R-:W-:Y:S01]  /*13df0*/  ISETP.LT.AND P4, PT, R10.reuse, UR7, !P0 ;  /* 0x000000070a007c0c */ /* 0x040fe2000c781270 */
[----:B------:R-:W-:Y:S01]  /*13e00*/  IMAD R10, R10, R3, RZ ;  /* 0x000000030a0a7224 */ /* 0x000fe200078e02ff */
[----:B------:R-:W-:-:S02]  /*13e10*/  IADD3 R4, P6, R60, R12, RZ ;  /* 0x0000000c3c047210 */ /* 0x000fc40007fde0ff */
[----:B--2---:R-:W-:Y:S02]  /*13e20*/  PRMT R21, R5, 0x7773, RZ ;  /* 0x0000777305157816 */ /* 0x004fe400000000ff */
[-C--:B------:R-:W-:Y:S02]  /*13e30*/  LEA.HI.X.SX32 R5, R60, R13.reuse, 0x1, P6 ;  /* 0x0000000d3c057211 */ /* 0x080fe400030f0eff */
[----:B------:R-:W-:Y:S02]  /*13e40*/  IADD3 R18, P6, R10, R12, RZ ;  /* 0x0000000c0a127210 */ /* 0x000fe40007fde0ff */
[----:B------:R-:W-:Y:S02]  /*13e50*/  LOP3.LUT R14, R88, 0x150, R90, 0xfe, !PT ;  /* 0x00000150580e7812 */ /* 0x000fe400078efe5a */
[----:B------:R-:W-:Y:S01]  /*13e60*/  PRMT R11, R6, 0x7770, RZ ;  /* 0x00007770060b7816 */ /* 0x000fe200000000ff */
[----:B------:R-:W-:Y:S01]  /*13e70*/  @P5 STG.E.U8 desc[UR38][R8.64], R21 ;  /* 0x0000001508005986 */ /* 0x000fe2000c101126 */
[----:B------:R-:W-:Y:S01]  /*13e80*/  LEA.HI.X.SX32 R19, R10, R13, 0x1, P6 ;  /* 0x0000000d0a137211 */ /* 0x000fe200030f0eff */
[----:B------:R-:W-:Y:S01]  /*13e90*/  IMAD R60, R3, 0x10, R60 ;  /* 0x00000010033c7824 */ /* 0x000fe200078e023c */
[----:B0-----:R-:W-:Y:S01]  /*13ea0*/  PRMT R17, R6, 0x7771, RZ ;  /* 0x0000777106117816 */ /* 0x001fe200000000ff */
[----:B------:R-:W-:Y:S01]  /*13eb0*/  VIADD R10, R2, 0x158 ;  /* 0x00000158020a7836 */ /* 0x000fe20000000000 */
[----:B------:R-:W-:Y:S01]  /*13ec0*/  ISETP.LT.AND P5, PT, R14, UR7, !P0 ;  /* 0x000000070e007c0c */ /* 0x000fe2000c7a1270 */
[----:B------:R0:W-:Y:S02]  /*13ed0*/  @P2 STG.E.U8 desc[UR38][R4.64], R11 ;  /* 0x0000000b04002986 */ /* 0x0001e4000c101126 */
[----:B------:R-:W-:-:S02]  /*13ee0*/  IMAD R16, R10, R3, RZ ;  /* 0x000000030a107224 */ /* 0x000fc400078e02ff */
[----:B------:R2:W-:Y:S01]  /*13ef0*/  @P4 STG.E.U8 desc[UR38][R18.64], R17 ;  /* 0x0000001112004986 */ /* 0x0005e2000c101126 */
[-C--:B------:R-:W-:Y:S02]  /*13f00*/  IADD3 R14, P4, R60, R12.reuse, RZ ;  /* 0x0000000c3c0e7210 */ /* 0x080fe40007f9e0ff */
[----:B------:R-:W-:Y:S02]  /*13f10*/  LOP3.LUT R37, R88, 0x160, R90, 0xfe, !PT ;  /* 0x0000016058257812 */ /* 0x000fe400078efe5a */
[----:B------:R-:W-:Y:S02]  /*13f20*/  ISETP.LT.AND P6, PT, R10, UR7, !P0 ;  /* 0x000000070a007c0c */ /* 0x000fe4000c7c1270 */
[-C--:B------:R-:W-:Y:S01]  /*13f30*/  LEA.HI.X.SX32 R15, R60, R13.reuse, 0x1, P4 ;  /* 0x0000000d3c0f7211 */ /* 0x080fe200020f0eff */
[----:B------:R3:W4:Y:S01]  /*13f40*/  LDS.128 R8, [R0+UR58+0x1800] ;  /* 0x0018003a00087984 */ /* 0x0007220008000c00 */
[----:B------:R-:W-:Y:S01]  /*13f50*/  PRMT R25, R6, 0x7772, RZ ;  /* 0x0000777206197816 */ /* 0x000fe200000000ff */
[----:B------:R-:W-:Y:S01]  /*13f60*/  IMAD R60, R3, 0x10, R60 ;  /* 0x00000010033c7824 */ /* 0x000fe200078e023c */
[----:B0-----:R-:W-:Y:S01]  /*13f70*/  IADD3 R4, P4, R16, R12, RZ ;  /* 0x0000000c10047210 */ /* 0x001fe20007f9e0ff */
[----:B------:R-:W-:Y:S01]  /*13f80*/  VIADD R20, R2, 0x168 ;  /* 0x0000016802147836 */ /* 0x000fe20000000000 */
[----:B------:R-:W-:Y:S01]  /*13f90*/  ISETP.LT.AND P2, PT, R37, UR7, !P0 ;  /* 0x0000000725007c0c */ /* 0x000fe2000c741270 */
[----:B------:R0:W-:Y:S01]  /*13fa0*/  @P5 STG.E.U8 desc[UR38][R14.64], R25 ;  /* 0x000000190e005986 */ /* 0x0001e2000c101126 */
[----:B------:R-:W-:-:S02]  /*13fb0*/  LEA.HI.X.SX32 R5, R16, R13, 0x1, P4 ;  /* 0x0000000d10057211 */ /* 0x000fc400020f0eff */
[-C--:B------:R-:W-:Y:S02]  /*13fc0*/  IADD3 R16, P5, R60, R12.reuse, RZ ;  /* 0x0000000c3c107210 */ /* 0x080fe40007fbe0ff */
[C---:B------:R-:W-:Y:S01]  /*13fd0*/  ISETP.LT.AND P4, PT, R20.reuse, UR7, !P0 ;  /* 0x0000000714007c0c */ /* 0x040fe2000c781270 */
[----:B------:R-:W-:Y:S01]  /*13fe0*/  IMAD R20, R20, R3, RZ ;  /* 0x0000000314147224 */ /* 0x000fe200078e02ff */
[----:B------:R-:W-:Y:S02]  /*13ff0*/  PRMT R23, R6, 0x7773, RZ ;  /* 0x0000777306177816 */ /* 0x000fe400000000ff */
[-C--:B--2---:R-:W-:Y:S02]  /*14000*/  LEA.HI.X.SX32 R17, R60, R13.reuse, 0x1, P5 ;  /* 0x0000000d3c117211 */ /* 0x084fe400028f0eff */
[----:B------:R-:W-:Y:S01]  /*14010*/  PRMT R21, R7, 0x7770, RZ ;  /* 0x0000777007157816 */ /* 0x000fe200000000ff */
[----:B------:R2:W-:Y:S01]  /*14020*/  @P6 STG.E.U8 desc[UR38][R4.64], R23 ;  /* 0x0000001704006986 */ /* 0x0005e2000c101126 */
[----:B------:R-:W-:Y:S01]  /*14030*/  LOP3.LUT R35, R88, 0x170, R90, 0xfe, !PT ;  /* 0x0000017058237812 */ /* 0x000fe200078efe5a */
[----:B------:R-:W-:Y:S01]  /*14040*/  IMAD R60, R3, 0x10, R60 ;  /* 0x00000010033c7824 */ /* 0x000fe200078e023c */
[----:B------:R-:W-:Y:S01]  /*14050*/  IADD3 R18, P6, R20, R12, RZ ;  /* 0x0000000c14127210 */ /* 0x000fe20007fde0ff */
[----:B------:R5:W-:Y:S01]  /*14060*/  @P2 STG.E.U8 desc[UR38][R16.64], R21 ;  /* 0x0000001510002986 */ /* 0x000be2000c101126 */
[----:B------:R-:W-:Y:S01]  /*14070*/  ISETP.LT.AND P2, PT, R35, UR7, !P0 ;  /* 0x0000000723007c0c */ /* 0x000fe2000c741270 */
[----:B---3--:R-:W-:Y:S01]  /*14080*/  VIADD R0, R2, 0x178 ;  /* 0x0000017802007836 */ /* 0x008fe20000000000 */
[----:B------:R-:W-:-:S02]  /*14090*/  LEA.HI.X.SX32 R19, R20, R13, 0x1, P6 ;  /* 0x0000000d14137211 */ /* 0x000fc400030f0eff */
[C---:B0-----:R-:W-:Y:S01]  /*140a0*/  PRMT R25, R7.reuse, 0x7771, RZ ;  /* 0x0000777107197816 */ /* 0x041fe200000000ff */
[----:B------:R-:W-:Y:S01]  /*140b0*/  IMAD R6, R0, R3, RZ ;  /* 0x0000000300067224 */ /* 0x000fe200078e02ff */
[-C--:B------:R-:W-:Y:S02]  /*140c0*/  IADD3 R14, P6, R60, R12.reuse, RZ ;  /* 0x0000000c3c0e7210 */ /* 0x080fe40007fde0ff */
[----:B--2---:R-:W-:Y:S01]  /*140d0*/  PRMT R23, R7, 0x7772, RZ ;  /* 0x0000777207177816 */ /* 0x004fe200000000ff */
[----:B------:R4:W-:Y:S01]  /*140e0*/  @P4 STG.E.U8 desc[UR38][R18.64], R25 ;  /* 0x0000001912004986 */ /* 0x0009e2000c101126 */
[----:B------:R-:W-:Y:S01]  /*140f0*/  ISETP.LT.AND P4, PT, R0, UR7, !P0 ;  /* 0x0000000700007c0c */ /* 0x000fe2000c781270 */
[----:B------:R-:W-:Y:S01]  /*14100*/  VIADD R0, R2, 0x188 ;  /* 0x0000018802007836 */ /* 0x000fe20000000000 */
[----:B------:R-:W-:Y:S01]  /*14110*/  LEA.HI.X.SX32 R15, R60, R13, 0x1, P6 ;  /* 0x0000000d3c0f7211 */ /* 0x000fe200030f0eff */
[----:B------:R-:W-:Y:S01]  /*14120*/  IMAD R60, R3, 0x10, R60 ;  /* 0x00000010033c7824 */ /* 0x000fe200078e023c */
[----:B------:R-:W-:-:S02]  /*14130*/  IADD3 R4, P6, R6, R12, RZ ;  /* 0x0000000c06047210 */ /* 0x000fc40007fde0ff */
[----:B------:R-:W-:Y:S01]  /*14140*/  LOP3.LUT R31, R88, 0x180, R90, 0xfe, !PT ;  /* 0x00000180581f7812 */ /* 0x000fe200078efe5a */
[----:B------:R0:W-:Y:S01]  /*14150*/  @P2 STG.E.U8 desc[UR38][R14.64], R23 ;  /* 0x000000170e002986 */ /* 0x0001e2000c101126 */
[----:B------:R-:W-:Y:S02]  /*14160*/  LEA.HI.X.SX32 R5, R6, R13, 0x1, P6 ;  /* 0x0000000d06057211 */ /* 0x000fe400030f0eff */
[C---:B------:R-:W-:Y:S01]  /*14170*/  ISETP.LT.AND P2, PT, R0.reuse, UR7, !P0 ;  /* 0x0000000700007c0c */ /* 0x040fe2000c741270 */
[----:B------:R-:W-:Y:S01]  /*14180*/  IMAD R0, R0, R3, RZ ;  /* 0x0000000300007224 */ /* 0x000fe200078e02ff */
[----:B------:R-:W-:Y:S02]  /*14190*/  IADD3 R6, P6, R60, R12, RZ ;  /* 0x0000000c3c067210 */ /* 0x000fe40007fde0ff */
[----:B------:R-:W-:Y:S02]  /*141a0*/  ISETP.LT.AND P5, PT, R31, UR7, !P0 ;  /* 0x000000071f007c0c */ /* 0x000fe4000c7a1270 */
[----:B-----5:R-:W-:-:S02]  /*141b0*/  PRMT R21, R7, 0x7773, RZ ;  /* 0x0000777307157816 */ /* 0x020fc400000000ff */
[-C--:B------:R-:W-:Y:S02]  /*141c0*/  LEA.HI.X.SX32 R7, R60, R13.reuse, 0x1, P6 ;  /* 0x0000000d3c077211 */ /* 0x080fe400030f0eff */
[-C--:B------:R-:W-:Y:S01]  /*141d0*/  IADD3 R16, P6, R0, R12.reuse, RZ ;  /* 0x0000000c00107210 */ /* 0x080fe20007fde0ff */
[----:B------:R-:W-:Y:S01]  /*141e0*/  IMAD R60, R3, 0x10, R60 ;  /* 0x00000010033c7824 */ /* 0x000fe200078e023c */
[----:B----4-:R-:W-:Y:S02]  /*141f0*/  PRMT R25, R8, 0x7770, RZ ;  /* 0x0000777008197816 */ /* 0x010fe400000000ff */
[----:B------:R-:W-:Y:S01]  /*14200*/  LEA.HI.X.SX32 R17, R0, R13, 0x1, P6 ;  /* 0x0000000d00117211 */ /* 0x000fe200030f0eff */
[----:B------:R-:W-:Y:S01]  /*14210*/  VIADD R0, R2, 0x198 ;  /* 0x0000019802007836 */ /* 0x000fe20000000000 */
[----:B------:R-:W-:Y:S02]  /*14220*/  LOP3.LUT R32, R88, 0x190, R90, 0xfe, !PT ;  /* 0x0000019058207812 */ /* 0x000fe400078efe5a */
[----:B------:R-:W-:Y:S01]  /*14230*/  PRMT R19, R8, 0x7771, RZ ;  /* 0x0000777108137816 */ /* 0x000fe200000000ff */
[----:B------:R2:W-:Y:S01]  /*14240*/  @P4 STG.E.U8 desc[UR38][R4.64], R21 ;  /* 0x0000001504004986 */ /* 0x0005e2000c101126 */
[----:B0-----:R-:W-:-:S02]  /*14250*/  IADD3 R14, P6, R60, R12, RZ ;  /* 0x0000000c3c0e7210 */ /* 0x001fc40007fde0ff */
[----:B------:R-:W-:Y:S01]  /*14260*/  ISETP.LT.AND P4, PT, R32, UR7, !P0 ;  /* 0x0000000720007c0c */ /* 0x000fe2000c781270 */
[----:B------:R0:W-:Y:S01]  /*14270*/  @P5 STG.E.U8 desc[UR38][R6.64], R25 ;  /* 0x0000001906005986 */ /* 0x0001e2000c101126 */
[----:B------:R-:W-:-:S03]  /*14280*/  LOP3.LUT R34, R88, 0x1a0, R90, 0xfe, !PT ;  /* 0x000001a058227812 */ /* 0x000fc600078efe5a */
[----:B------:R3:W-:Y:S01]  /*14290*/  @P2 STG.E.U8 desc[UR38][R16.64], R19 ;  /* 0x0000001310002986 */ /* 0x0007e2000c101126 */
[C---:B------:R-:W-:Y:S01]  /*142a0*/  ISETP.LT.AND P2, PT, R0.reuse, UR7, !P0 ;  /* 0x0000000700007c0c */ /* 0x040fe2000c741270 */
[----:B--2---:R-:W-:Y:S01]  /*142b0*/  IMAD R5, R0, R3, RZ ;  /* 0x0000000300057224 */ /* 0x004fe200078e02ff */
[-C--:B------:R-:W-:Y:S01]  /*142c0*/  LEA.HI.X.SX32 R15, R60, R13.reuse, 0x1, P6 ;  /* 0x0000000d3c0f7211 */ /* 0x080fe200030f0eff */
[----:B------:R-:W-:Y:S01]  /*142d0*/  IMAD R60, R3, 0x10, R60 ;  /* 0x00000010033c7824 */ /* 0x000fe200078e023c */
[----:B------:R-:W-:Y:S01]  /*142e0*/  ISETP.LT.AND P5, PT, R34, UR7, !P0 ;  /* 0x0000000722007c0c */ /* 0x000fe2000c7a1270 */
[----:B------:R-:W-:Y:S01]  /*142f0*/  VIADD R0, R2, 0x1a8 ;  /* 0x000001a802007836 */ /* 0x000fe20000000000 */
[C---:B------:R-:W-:Y:S02]  /*14300*/  IADD3 R4, P6, R5.reuse, R12, RZ ;  /* 0x0000000c05047210 */ /* 0x040fe40007fde0ff */
[----:B------:R-:W-:Y:S02]  /*14310*/  PRMT R21, R8, 0x7772, RZ ;  /* 0x0000777208157816 */ /* 0x000fe400000000ff */
[----:B------:R-:W-:-:S02]  /*14320*/  LEA.HI.X.SX32 R5, R5, R13, 0x1, P6 ;  /* 0x0000000d05057211 */ /* 0x000fc400030f0eff */
[----:B------:R-:W-:Y:S01]  /*14330*/  PRMT R23, R8, 0x7773, RZ ;  /* 0x0000777308177816 */ /* 0x000fe200000000ff */
[----:B------:R-:W-:Y:S01]  /*14340*/  IMAD R8, R0, R3, RZ ;  /* 0x0000000300087224 */ /* 0x000fe200078e02ff */
[-C--:B0-----:R-:W-:Y:S01]  /*14350*/  IADD3 R6, P6, R60, R12.reuse, RZ ;  /* 0x0000000c3c067210 */ /* 0x081fe20007fde0ff */
[----:B------:R0:W-:Y:S01]  /*14360*/  @P4 STG.E.U8 desc[UR38][R14.64], R21 ;  /* 0x000000150e004986 */ /* 0x0001e2000c101126 */
[----:B------:R-:W-:Y:S02]  /*14370*/  LOP3.LUT R36, R88, 0x1b0, R90, 0xfe, !PT ;  /* 0x000001b058247812 */ /* 0x000fe400078efe5a */
[----:B------:R-:W-:Y:S01]  /*14380*/  LEA.HI.X.SX32 R7, R60, R13, 0x1, P6 ;  /* 0x0000000d3c077211 */ /* 0x000fe200030f0eff */
[----:B------:R-:W-:Y:S01]  /*14390*/  IMAD R60, R3, 0x10, R60 ;  /* 0x00000010033c7824 */ /* 0x000fe200078e023c */
[----:B---3--:R-:W-:Y:S01]  /*143a0*/  PRMT R19, R9, 0x7770, RZ ;  /* 0x0000777009137816 */ /* 0x008fe200000000ff */
[----:B------:R2:W-:Y:S01]  /*143b0*/  @P2 STG.E.U8 desc[UR38][R4.64], R23 ;  /* 0x0000001704002986 */ /* 0x0005e2000c101126 */
[----:B------:R-:W-:Y:S01]  /*143c0*/  ISETP.LT.AND P4, PT, R0, UR7, !P0 ;  /* 0x0000000700007c0c */ /* 0x000fe2000c781270 */
[----:B------:R-:W-:Y:S01]  /*143d0*/  VIADD R0, R2, 0x1b8 ;  /* 0x000001b802007836 */ /* 0x000fe20000000000 */
[----:B------:R-:W-:-:S02]  /*143e0*/  IADD3 R16, P6, R8, R12, RZ ;  /* 0x0000000c08107210 */ /* 0x000fc40007fde0ff */
[----:B------:R-:W-:Y:S01]  /*143f0*/  ISETP.LT.AND P2, PT, R36, UR7, !P0 ;  /* 0x0000000724007c0c */ /* 0x000fe2000c741270 */
[----:B------:R3:W-:Y:S01]  /*14400*/  @P5 STG.E.U8 desc[UR38][R6.64], R19 ;  /* 0x0000001306005986 */ /* 0x0007e2000c101126 */
[----:B------:R-:W-:Y:S01]  /*14410*/  LEA.HI.X.SX32 R17, R8, R13, 0x1, P6 ;  /* 0x0000000d08117211 */ /* 0x000fe200030f0eff */
[----:B------:R-:W-:Y:S01]  /*14420*/  IMAD R8, R0, R3, RZ ;  /* 0x0000000300087224 */ /* 0x000fe200078e02ff */
[----:B0-----:R-:W-:Y:S02]  /*14430*/  IADD3 R14, P5, R60, R12, RZ ;  /* 0x0000000c3c0e7210 */ /* 0x001fe40007fbe0ff */
[----:B------:R-:W-:Y:S02]  /*14440*/  ISETP.LT.AND P6, PT, R0, UR7, !P0 ;  /* 0x0000000700007c0c */ /* 0x000fe4000c7c1270 */
[----:B------:R-:W-:Y:S02]  /*14450*/  PRMT R21, R9, 0x7771, RZ ;  /* 0x0000777109157816 */ /* 0x000fe400000000ff */
[----:B------:R-:W-:Y:S01]  /*14460*/  LEA.HI.X.SX32 R15, R60, R13, 0x1, P5 ;  /* 0x0000000d3c0f7211 */ /* 0x000fe200028f0eff */
[----:B------:R-:W-:Y:S01]  /*14470*/  VIADD R0, R2, 0x1c8 ;  /* 0x000001c802007836 */ /* 0x000fe20000000000 */
[----:B------:R-:W-:-:S02]  /*14480*/  LOP3.LUT R30, R88, 0x1c0, R90, 0xfe, !PT ;  /* 0x000001c0581e7812 */ /* 0x000fc400078efe5a */
[----:B--2---:R-:W-:Y:S02]  /*14490*/  PRMT R23, R9, 0x7772, RZ ;  /* 0x0000777209177816 */ /* 0x004fe400000000ff */
[----:B------:R-:W-:Y:S01]  /*144a0*/  IADD3 R4, P5, R8, R12, RZ ;  /* 0x0000000c08047210 */ /* 0x000fe20007fbe0ff */
[----:B------:R-:W-:Y:S01]  /*144b0*/  IMAD R60, R3, 0x10, R60 ;  /* 0x00000010033c7824 */ /* 0x000fe200078e023c */
[----:B------:R0:W-:Y:S01]  /*144c0*/  @P4 STG.E.U8 desc[UR38][R16.64], R21 ;  /* 0x0000001510004986 */ /* 0x0001e2000c101126 */
[----:B------:R-:W-:Y:S02]  /*144d0*/  ISETP.LT.AND P4, PT, R30, UR7, !P0 ;  /* 0x000000071e007c0c */ /* 0x000fe4000c781270 */
[----:B------:R-:W-:Y:S01]  /*144e0*/  LEA.HI.X.SX32 R5, R8, R13, 0x1, P5 ;  /* 0x0000000d08057211 */ /* 0x000fe200028f0eff */
[----:B------:R2:W-:Y:S01]  /*144f0*/  @P2 STG.E.U8 desc[UR38][R14.64], R23 ;  /* 0x000000170e002986 */ /* 0x0005e2000c101126 */
[----:B---3--:R-:W-:Y:S01]  /*14500*/  PRMT R19, R9, 0x7773, RZ ;  /* 0x0000777309137816 */ /* 0x008fe200000000ff */
[C---:B------:R-:W-:Y:S01]  /*14510*/  IMAD R9, R0.reuse, R3, RZ ;  /* 0x0000000300097224 */ /* 0x040fe200078e02ff */
[----:B------:R-:W-:-:S02]  /*14520*/  ISETP.LT.AND P2, PT, R0, UR7, !P0 ;  /* 0x0000000700007c0c */ /* 0x000fc4000c741270 */
[-C--:B------:R-:W-:Y:S01]  /*14530*/  IADD3 R6, P5, R60, R12.reuse, RZ ;  /* 0x0000000c3c067210 */ /* 0x080fe20007fbe0ff */
[----:B------:R3:W-:Y:S01]  /*14540*/  @P6 STG.E.U8 desc[UR38][R4.64], R19 ;  /* 0x0000001304006986 */ /* 0x0007e2000c101126 */
[-C--:B------:R-:W-:Y:S01]  /*14550*/  IADD3 R8, P6, R9, R12.reuse, RZ ;  /* 0x0000000c09087210 */ /* 0x080fe20007fde0ff */
[----:B------:R-:W-:Y:S01]  /*14560*/  VIADD R18, R2, 0x1d8 ;  /* 0x000001d802127836 */ /* 0x000fe20000000000 */
[-C--:B------:R-:W-:Y:S01]  /*14570*/  LEA.HI.X.SX32 R7, R60, R13.reuse, 0x1, P5 ;  /* 0x0000000d3c077211 */ /* 0x080fe200028f0eff */
[----:B------:R-:W-:Y:S01]  /*14580*/  IMAD R60, R3, 0x10, R60 ;  /* 0x00000010033c7824 */ /* 0x000fe200078e023c */
[----:B0-----:R-:W-:Y:S01]  /*14590*/  PRMT R21, R10, 0x7770, RZ ;  /* 0x000077700a157816 */ /* 0x001fe200000000ff */
[----:B------:R-:W-:Y:S01]  /*145a0*/  VIADD R16, R2, 0x1e8 ;  /* 0x000001e802107836 */ /* 0x000fe20000000000 */
[----:B------:R-:W-:Y:S01]  /*145b0*/  LEA.HI.X.SX32 R9, R9, R13, 0x1, P6 ;  /* 0x0000000d09097211 */ /* 0x000fe200030f0eff */
[----:B--2---:R-:W-:Y:S01]  /*145c0*/  IMAD R14, R18, R3, RZ ;  /* 0x00000003120e7224 */ /* 0x004fe200078e02ff */
[----:B------:R-:W-:Y:S01]  /*145d0*/  PRMT R17, R10, 0x7771, RZ ;  /* 0x000077710a117816 */ /* 0x000fe200000000ff */
[----:B------:R-:W-:Y:S01]  /*145e0*/  IMAD R20, R3, 0x10, R60 ;  /* 0x0000001003147824 */ /* 0x000fe200078e023c */
[----:B------:R0:W-:Y:S01]  /*145f0*/  @P4 STG.E.U8 desc[UR38][R6.64], R21 ;  /* 0x0000001506004986 */ /* 0x0001e2000c101126 */
[----:B---3--:R-:W-:Y:S01]  /*14600*/  IADD3 R4, P4, R60, R12, RZ ;  /* 0x0000000c3c047210 */ /* 0x008fe20007f9e0ff */
[----:B------:R-:W-:-:S02]  /*14610*/  VIADD R0, R2, 0x1f8 ;  /* 0x000001f802007836 */ /* 0x000fc40000000000 */
[----:B------:R2:W-:Y:S01]  /*14620*/  @P2 STG.E.U8 desc[UR38][R8.64], R17 ;  /* 0x0000001108002986 */ /* 0x0005e2000c101126 */
[-C--:B------:R-:W-:Y:S01]  /*14630*/  IMAD R15, R16, R3.reuse, RZ ;  /* 0x00000003100f7224 */ /* 0x080fe200078e02ff */
[-C--:B------:R-:W-:Y:S01]  /*14640*/  IADD3 R2, P2, R14, R12.reuse, RZ ;  /* 0x0000000c0e027210 */ /* 0x080fe20007f5e0ff */
[----:B------:R-:W-:Y:S01]  /*14650*/  IMAD R19, R0, R3, RZ ;  /* 0x0000000300137224 */ /* 0x000fe200078e02ff */
[----:B------:R-:W-:Y:S02]  /*14660*/  LEA.HI.X.SX32 R5, R60, R13, 0x1, P4 ;  /* 0x0000000d3c057211 */ /* 0x000fe400020f0eff */
[----:B------:R-:W-:Y:S02]  /*14670*/  LOP3.LUT R33, R88, 0x1d0, R90, 0xfe, !PT ;  /* 0x000001d058217812 */ /* 0x000fe400078efe5a */
[-C--:B0-----:R-:W-:Y:S01]  /*14680*/  IADD3 R6, P4, R20, R12.reuse, RZ ;  /* 0x0000000c14067210 */ /* 0x081fe20007f9e0ff */
[----:B--2---:R-:W-:Y:S01]  /*14690*/  IMAD R17, R3, 0x10, R20 ;  /* 0x0000001003117824 */ /* 0x004fe200078e0214 */
[----:B------:R-:W-:-:S02]  /*146a0*/  IADD3 R8, P6, R15, R12, RZ ;  /* 0x0000000c0f087210 */ /* 0x000fc40007fde0ff */
[-C--:B------:R-:W-:Y:S02]  /*146b0*/  LEA.HI.X.SX32 R3, R14, R13.reuse, 0x1, P2 ;  /* 0x0000000d0e037211 */ /* 0x080fe400010f0eff */
[----:B------:R-:W-:Y:S02]  /*146c0*/  IADD3 R14, P2, R17, R12, RZ ;  /* 0x0000000c110e7210 */ /* 0x000fe40007f5e0ff */
[----:B------:R-:W-:Y:S02]  /*146d0*/  ISETP.LT.AND P5, PT, R33, UR7, !P0 ;  /* 0x0000000721007c0c */ /* 0x000fe4000c7a1270 */
[-C--:B------:R-:W-:Y:S02]  /*146e0*/  LEA.HI.X.SX32 R7, R20, R13.reuse, 0x1, P4 ;  /* 0x0000000d14077211 */ /* 0x080fe400020f0eff */
[----:B------:R-:W-:Y:S02]  /*146f0*/  ISETP.LT.AND P4, PT, R18, UR7, !P0 ;  /* 0x0000000712007c0c */ /* 0x000fe4000c781270 */
[----:B------:R-:W-:-:S02]  /*14700*/  LEA.HI.X.SX32 R9, R15, R13, 0x1, P6 ;  /* 0x0000000d0f097211 */ /* 0x000fc400030f0eff */
[-C--:B------:R-:W-:Y:S02]  /*14710*/  LEA.HI.X.SX32 R15, R17, R13.reuse, 0x1, P2 ;  /* 0x0000000d110f7211 */ /* 0x080fe400010f0eff */
[----:B------:R-:W-:Y:S02]  /*14720*/  ISETP.LT.AND P2, PT, R16, UR7, !P0 ;  /* 0x0000000710007c0c */ /* 0x000fe4000c741270 */
[C---:B------:R-:W-:Y:S02]  /*14730*/  IADD3 R12, P6, R19.reuse, R12, RZ ;  /* 0x0000000c130c7210 */ /* 0x040fe40007fde0ff */
[----:B------:R-:W-:Y:S02]  /*14740*/  ISETP.LT.AND P0, PT, R0, UR7, !P0 ;  /* 0x0000000700007c0c */ /* 0x000fe4000c701270 */
[----:B------:R-:W-:Y:S02]  /*14750*/  LEA.HI.X.SX32 R13, R19, R13, 0x1, P6 ;  /* 0x0000000d130d7211 */ /* 0x000fe400030f0eff */
[----:B------:R-:W-:-:S02]  /*14760*/  PRMT R25, R10, 0x7772, RZ ;  /* 0x000077720a197816 */ /* 0x000fc400000000ff */
[----:B------:R-:W-:Y:S02]  /*14770*/  PRMT R23, R10, 0x7773, RZ ;  /* 0x000077730a177816 */ /* 0x000fe400000000ff */
[C---:B------:R-:W-:Y:S02]  /*14780*/  PRMT R17, R11.reuse, 0x7773, RZ ;  /* 0x000077730b117816 */ /* 0x040fe400000000ff */
[C---:B------:R-:W-:Y:S02]  /*14790*/  PRMT R19, R11.reuse, 0x7772, RZ ;  /* 0x000077720b137816 */ /* 0x040fe400000000ff */
[C---:B------:R-:W-:Y:S02]  /*147a0*/  PRMT R21, R11.reuse, 0x7771, RZ ;  /* 0x000077710b157816 */ /* 0x040fe400000000ff */
[----:B------:R-:W-:Y:S01]  /*147b0*/  PRMT R11, R11, 0x7770, RZ ;  /* 0x000077700b0b7816 */ /* 0x000fe200000000ff */
[----:B------:R0:W-:Y:S04]  /*147c0*/  @P5 STG.E.U8 desc[UR38][R4.64], R25 ;  /* 0x0000001904005986 */ /* 0x0001e8000c101126 */
[----:B------:R0:W-:Y:S04]  /*147d0*/  @P4 STG.E.U8 desc[UR38][R2.64], R23 ;  /* 0x0000001702004986 */ /* 0x0001e8000c101126 */
[----:B------:R0:W-:Y:S04]  /*147e0*/  @P3 STG.E.U8 desc[UR38][R6.64], R11 ;  /* 0x0000000b06003986 */ /* 0x0001e8000c101126 */
[----:B------:R0:W-:Y:S04]  /*147f0*/  @P2 STG.E.U8 desc[UR38][R8.64], R21 ;  /* 0x0000001508002986 */ /* 0x0001e8000c101126 */
[----:B------:R0:W-:Y:S01]  /*14800*/  @P1 STG.E.U8 desc[UR38][R14.64], R19 ;  /* 0x000000130e001986 */ /* 0x0001e2000c101126 */
[----:B------:R-:W-:Y:S05]  /*14810*/  @!P0 EXIT ;  /* 0x000000000000894d */ /* 0x000fea0003800000 */
[----:B------:R-:W-:Y:S01]  /*14820*/  STG.E.U8 desc[UR38][R12.64], R17 ;  /* 0x000000110c007986 */ /* 0x000fe2000c101126 */
[----:B------:R-:W-:Y:S05]  /*14830*/  EXIT ;  /* 0x000000000000794d */ /* 0x000fea0003800000 */
.L_x_2:
[----:B------:R-:W-:-:S00]  /*14840*/  BRA `(.L_x_2) ;  /* 0xfffffffc00fc7947 */ /* 0x000fc0000383ffff */
[----:B------:R-:W-:-:S00]  /*14850*/  NOP ;  /* 0x0000000000007918 */ /* 0x000fc00000000000 */
        /* <DEDUP_REMOVED lines=10> */
.L_x_3:


//--------------------- .nv.shared.matmul_kernel  --------------------------
	.section	.nv.shared.matmul_kernel,"aw",@nobits
	.sectionflags	@""
	.align	16
	.zero		1024


//--------------------- .nv.shared.reserved.0     --------------------------
	.section	.nv.shared.reserved.0,"aw",@nobits
	.weak		__nv_reservedSMEM_offset_0_alias
	.size		__nv_reservedSMEM_offset_0_alias, 0, 0
	.other		__nv_reservedSMEM_offset_0_alias,@"STO_CUDA_RESERVED_SHARED STV_DEFAULT"
__nv_reservedSMEM_offset_0_alias:
	.zero		0


//--------------------- .nv.constant0.matmul_kernel --------------------------
	.section	.nv.constant0.matmul_kernel,"a",@progbits
	.sectionflags	@""
	.align	4
.nv.constant0.matmul_kernel:
	.zero		608


//--------------------- SYMBOLS --------------------------

	.type		.nv.reservedSmem.offset0,@object
	.size		.nv.reservedSmem.offset0,0x4
